//
// Generated by NVIDIA NVVM Compiler
//
// Compiler Build ID: CL-36424714
// Cuda compilation tools, release 13.0, V13.0.88
// Based on NVVM 20.0.0
//

.version 9.0
.target sm_100
.address_size 64

	// .globl	_Z19update_price_matrixP6Marketi
.const .align 4 .b8 fees[400];
.const .align 4 .f32 min_profit = 0f3A83126F;
.global .align 4 .b8 price_matrix[4000000];
// _ZZN3cub18CUB_300001_SM_10006detail10radix_sort31DeviceRadixSortSingleTileKernelINS1_5radix10policy_hubIf4PathyE10Policy1000ELNS0_9SortOrderE1EfS6_yNS1_21identity_decomposer_tEEEvPKT1_PSB_PKT2_PSF_T3_iiT4_E12temp_storage has been demoted
// _ZZN3cub18CUB_300001_SM_10006detail10radix_sort30DeviceRadixSortHistogramKernelINS1_5radix10policy_hubIf4PathyE10Policy1000ELNS0_9SortOrderE1EfyNS1_21identity_decomposer_tEEEvPT2_PKT1_SB_iiT3_E12temp_storage has been demoted
// _ZZN3cub18CUB_300001_SM_10006detail10radix_sort33DeviceRadixSortExclusiveSumKernelINS1_5radix10policy_hubIf4PathyE10Policy1000EyEEvPT0_E12temp_storage has been demoted
// _ZZN3cub18CUB_300001_SM_10006detail10radix_sort29DeviceRadixSortOnesweepKernelINS1_5radix10policy_hubIf4PathyE10Policy1000ELNS0_9SortOrderE1EfS6_yiiNS1_21identity_decomposer_tEEEvPT5_SC_PT3_PKSD_PT1_PKSH_PT2_PKSL_T4_iiT6_E1s has been demoted
// _ZZN3cub18CUB_300001_SM_10006detail10radix_sort31DeviceRadixSortSingleTileKernelINS1_5radix10policy_hubIffyE10Policy1000ELNS0_9SortOrderE1EffyNS1_21identity_decomposer_tEEEvPKT1_PSA_PKT2_PSE_T3_iiT4_E12temp_storage has been demoted
// _ZZN3cub18CUB_300001_SM_10006detail10radix_sort30DeviceRadixSortHistogramKernelINS1_5radix10policy_hubIffyE10Policy1000ELNS0_9SortOrderE1EfyNS1_21identity_decomposer_tEEEvPT2_PKT1_SA_iiT3_E12temp_storage has been demoted
// _ZZN3cub18CUB_300001_SM_10006detail10radix_sort33DeviceRadixSortExclusiveSumKernelINS1_5radix10policy_hubIffyE10Policy1000EyEEvPT0_E12temp_storage has been demoted
// _ZZN3cub18CUB_300001_SM_10006detail10radix_sort29DeviceRadixSortOnesweepKernelINS1_5radix10policy_hubIffyE10Policy1000ELNS0_9SortOrderE1EffyiiNS1_21identity_decomposer_tEEEvPT5_SB_PT3_PKSC_PT1_PKSG_PT2_PKSK_T4_iiT6_E1s has been demoted
.global .align 1 .b8 _ZN34_INTERNAL_ea1361f4_4_k_cu_63d770fc4cuda3std3__45__cpo5beginE[1];
.global .align 1 .b8 _ZN34_INTERNAL_ea1361f4_4_k_cu_63d770fc4cuda3std3__45__cpo3endE[1];
.global .align 1 .b8 _ZN34_INTERNAL_ea1361f4_4_k_cu_63d770fc4cuda3std3__45__cpo6cbeginE[1];
.global .align 1 .b8 _ZN34_INTERNAL_ea1361f4_4_k_cu_63d770fc4cuda3std3__45__cpo4cendE[1];
.global .align 1 .b8 _ZN34_INTERNAL_ea1361f4_4_k_cu_63d770fc4cuda3std3__45__cpo6rbeginE[1];
.global .align 1 .b8 _ZN34_INTERNAL_ea1361f4_4_k_cu_63d770fc4cuda3std3__45__cpo4rendE[1];
.global .align 1 .b8 _ZN34_INTERNAL_ea1361f4_4_k_cu_63d770fc4cuda3std3__45__cpo7crbeginE[1];
.global .align 1 .b8 _ZN34_INTERNAL_ea1361f4_4_k_cu_63d770fc4cuda3std3__45__cpo5crendE[1];
.global .align 1 .b8 _ZN34_INTERNAL_ea1361f4_4_k_cu_63d770fc4cuda3std3__436_GLOBAL__N__ea1361f4_4_k_cu_63d770fc6ignoreE[1];
.global .align 1 .b8 _ZN34_INTERNAL_ea1361f4_4_k_cu_63d770fc4cuda3std3__419piecewise_constructE[1];
.global .align 1 .b8 _ZN34_INTERNAL_ea1361f4_4_k_cu_63d770fc4cuda3std3__48in_placeE[1];
.global .align 1 .b8 _ZN34_INTERNAL_ea1361f4_4_k_cu_63d770fc4cuda3std3__420unreachable_sentinelE[1];
.global .align 1 .b8 _ZN34_INTERNAL_ea1361f4_4_k_cu_63d770fc4cuda3std3__47nulloptE[1];
.global .align 1 .b8 _ZN34_INTERNAL_ea1361f4_4_k_cu_63d770fc4cuda3std3__48unexpectE[1];
.global .align 1 .b8 _ZN34_INTERNAL_ea1361f4_4_k_cu_63d770fc4cuda3std6ranges3__45__cpo4swapE[1];
.global .align 1 .b8 _ZN34_INTERNAL_ea1361f4_4_k_cu_63d770fc4cuda3std6ranges3__45__cpo9iter_moveE[1];
.global .align 1 .b8 _ZN34_INTERNAL_ea1361f4_4_k_cu_63d770fc4cuda3std6ranges3__45__cpo5beginE[1];
.global .align 1 .b8 _ZN34_INTERNAL_ea1361f4_4_k_cu_63d770fc4cuda3std6ranges3__45__cpo3endE[1];
.global .align 1 .b8 _ZN34_INTERNAL_ea1361f4_4_k_cu_63d770fc4cuda3std6ranges3__45__cpo6cbeginE[1];
.global .align 1 .b8 _ZN34_INTERNAL_ea1361f4_4_k_cu_63d770fc4cuda3std6ranges3__45__cpo4cendE[1];
.global .align 1 .b8 _ZN34_INTERNAL_ea1361f4_4_k_cu_63d770fc4cuda3std6ranges3__45__cpo7advanceE[1];
.global .align 1 .b8 _ZN34_INTERNAL_ea1361f4_4_k_cu_63d770fc4cuda3std6ranges3__45__cpo9iter_swapE[1];
.global .align 1 .b8 _ZN34_INTERNAL_ea1361f4_4_k_cu_63d770fc4cuda3std6ranges3__45__cpo4nextE[1];
.global .align 1 .b8 _ZN34_INTERNAL_ea1361f4_4_k_cu_63d770fc4cuda3std6ranges3__45__cpo4prevE[1];
.global .align 1 .b8 _ZN34_INTERNAL_ea1361f4_4_k_cu_63d770fc4cuda3std6ranges3__45__cpo4dataE[1];
.global .align 1 .b8 _ZN34_INTERNAL_ea1361f4_4_k_cu_63d770fc4cuda3std6ranges3__45__cpo5cdataE[1];
.global .align 1 .b8 _ZN34_INTERNAL_ea1361f4_4_k_cu_63d770fc4cuda3std6ranges3__45__cpo4sizeE[1];
.global .align 1 .b8 _ZN34_INTERNAL_ea1361f4_4_k_cu_63d770fc4cuda3std6ranges3__45__cpo5ssizeE[1];
.global .align 1 .b8 _ZN34_INTERNAL_ea1361f4_4_k_cu_63d770fc4cuda3std6ranges3__45__cpo8distanceE[1];
.global .align 1 .b8 _ZN34_INTERNAL_ea1361f4_4_k_cu_63d770fc6thrust24THRUST_300001_SM_1000_NS8cuda_cub3parE[1];
.global .align 1 .b8 _ZN34_INTERNAL_ea1361f4_4_k_cu_63d770fc6thrust24THRUST_300001_SM_1000_NS8cuda_cub10par_nosyncE[1];
.global .align 1 .b8 _ZN34_INTERNAL_ea1361f4_4_k_cu_63d770fc6thrust24THRUST_300001_SM_1000_NS6system6detail10sequential3seqE[1];
.global .align 1 .b8 _ZN34_INTERNAL_ea1361f4_4_k_cu_63d770fc6thrust24THRUST_300001_SM_1000_NS6system3cpp3parE[1];
.global .align 1 .b8 _ZN34_INTERNAL_ea1361f4_4_k_cu_63d770fc6thrust24THRUST_300001_SM_1000_NS12placeholders2_1E[1];
.global .align 1 .b8 _ZN34_INTERNAL_ea1361f4_4_k_cu_63d770fc6thrust24THRUST_300001_SM_1000_NS12placeholders2_2E[1];
.global .align 1 .b8 _ZN34_INTERNAL_ea1361f4_4_k_cu_63d770fc6thrust24THRUST_300001_SM_1000_NS12placeholders2_3E[1];
.global .align 1 .b8 _ZN34_INTERNAL_ea1361f4_4_k_cu_63d770fc6thrust24THRUST_300001_SM_1000_NS12placeholders2_4E[1];
.global .align 1 .b8 _ZN34_INTERNAL_ea1361f4_4_k_cu_63d770fc6thrust24THRUST_300001_SM_1000_NS12placeholders2_5E[1];
.global .align 1 .b8 _ZN34_INTERNAL_ea1361f4_4_k_cu_63d770fc6thrust24THRUST_300001_SM_1000_NS12placeholders2_6E[1];
.global .align 1 .b8 _ZN34_INTERNAL_ea1361f4_4_k_cu_63d770fc6thrust24THRUST_300001_SM_1000_NS12placeholders2_7E[1];
.global .align 1 .b8 _ZN34_INTERNAL_ea1361f4_4_k_cu_63d770fc6thrust24THRUST_300001_SM_1000_NS12placeholders2_8E[1];
.global .align 1 .b8 _ZN34_INTERNAL_ea1361f4_4_k_cu_63d770fc6thrust24THRUST_300001_SM_1000_NS12placeholders2_9E[1];
.global .align 1 .b8 _ZN34_INTERNAL_ea1361f4_4_k_cu_63d770fc6thrust24THRUST_300001_SM_1000_NS12placeholders3_10E[1];
.global .align 1 .b8 _ZN34_INTERNAL_ea1361f4_4_k_cu_63d770fc6thrust24THRUST_300001_SM_1000_NS3seqE[1];
.global .align 1 .b8 _ZN34_INTERNAL_ea1361f4_4_k_cu_63d770fc6thrust24THRUST_300001_SM_1000_NS6deviceE[1];

.visible .entry _Z19update_price_matrixP6Marketi(
	.param .u64 .ptr .align 1 _Z19update_price_matrixP6Marketi_param_0,
	.param .u32 _Z19update_price_matrixP6Marketi_param_1
)
{
	.reg .pred 	%p<2>;
	.reg .b32 	%r<10>;
	.reg .b32 	%f<5>;
	.reg .b64 	%rd<10>;

	ld.param.u64 	%rd1, [_Z19update_price_matrixP6Marketi_param_0];
	ld.param.u32 	%r2, [_Z19update_price_matrixP6Marketi_param_1];
	mov.u32 	%r3, %ctaid.x;
	mov.u32 	%r4, %ntid.x;
	mov.u32 	%r5, %tid.x;
	mad.lo.s32 	%r1, %r3, %r4, %r5;
	setp.ge.s32 	%p1, %r1, %r2;
	@%p1 bra 	$L__BB0_2;
	cvta.to.global.u64 	%rd2, %rd1;
	mul.wide.s32 	%rd3, %r1, 32;
	add.s64 	%rd4, %rd2, %rd3;
	ld.global.v2.f32 	{%f1, %f2}, [%rd4];
	ld.global.u32 	%r6, [%rd4+12];
	ld.global.u32 	%r7, [%rd4+16];
	mul.wide.u32 	%rd5, %r7, 400;
	mov.u64 	%rd6, price_matrix;
	add.s64 	%rd7, %rd6, %rd5;
	mul.wide.u32 	%rd8, %r6, 4;
	add.s64 	%rd9, %rd7, %rd8;
	add.f32 	%f3, %f1, %f2;
	mul.f32 	%f4, %f3, 0f3F000000;
	mov.b32 	%r8, %f4;
	atom.global.exch.b32 	%r9, [%rd9], %r8;
$L__BB0_2:
	ret;

}
	// .globl	_Z21find_direct_arbitrageP4PathPiii
.visible .entry _Z21find_direct_arbitrageP4PathPiii(
	.param .u64 .ptr .align 1 _Z21find_direct_arbitrageP4PathPiii_param_0,
	.param .u64 .ptr .align 1 _Z21find_direct_arbitrageP4PathPiii_param_1,
	.param .u32 _Z21find_direct_arbitrageP4PathPiii_param_2,
	.param .u32 _Z21find_direct_arbitrageP4PathPiii_param_3
)
{
	.reg .pred 	%p<79>;
	.reg .b16 	%rs<18>;
	.reg .b32 	%r<180>;
	.reg .b32 	%f<236>;
	.reg .b64 	%rd<34>;

	ld.param.u32 	%r100, [_Z21find_direct_arbitrageP4PathPiii_param_2];
	ld.param.u32 	%r99, [_Z21find_direct_arbitrageP4PathPiii_param_3];
	mov.u32 	%r1, %ctaid.x;
	setp.ge.s32 	%p1, %r1, %r100;
	@%p1 bra 	$L__BB1_49;
	barrier.sync 	0;
	setp.lt.s32 	%p2, %r99, 1;
	mov.b32 	%r176, -1;
	mov.f32 	%f234, 0f00000000;
	mov.u32 	%r177, %r176;
	@%p2 bra 	$L__BB1_46;
	mul.wide.u32 	%rd11, %r1, 400;
	mov.u64 	%rd12, price_matrix;
	add.s64 	%rd1, %rd12, %rd11;
	ld.const.f32 	%f1, [min_profit];
	add.s32 	%r2, %r99, -2;
	cvt.u16.u32 	%rs1, %r99;
	mov.f32 	%f234, 0f00000000;
	mov.b32 	%r177, -1;
	mov.b32 	%r126, 0;
	mov.b16 	%rs16, 0;
	mov.u64 	%rd16, fees;
	mov.u16 	%rs17, %rs16;
	mov.u32 	%r176, %r177;
$L__BB1_3:
	mov.u32 	%r3, %r126;
	not.b32 	%r104, %r3;
	add.s32 	%r6, %r99, %r104;
	mul.wide.u32 	%rd13, %r3, 4;
	add.s64 	%rd14, %rd1, %rd13;
	ld.global.f32 	%f3, [%rd14];
	setp.le.f32 	%p3, %f3, 0f00000000;
	add.s32 	%r126, %r3, 1;
	setp.ge.s32 	%p4, %r126, %r99;
	or.pred  	%p5, %p3, %p4;
	@%p5 bra 	$L__BB1_45;
	add.s64 	%rd2, %rd16, %rd13;
	sub.s32 	%r106, %r2, %r3;
	setp.lt.u32 	%p6, %r106, 7;
	mov.u32 	%r164, %r126;
	@%p6 bra 	$L__BB1_24;
	add.s32 	%r130, %r3, 4;
	and.b32  	%r107, %r6, -8;
	neg.s32 	%r129, %r107;
$L__BB1_6:
	.pragma "nounroll";
	add.s32 	%r14, %r130, -3;
	mul.wide.u32 	%rd17, %r14, 4;
	add.s64 	%rd3, %rd1, %rd17;
	ld.global.f32 	%f5, [%rd3];
	setp.le.f32 	%p7, %f5, 0f00000000;
	add.s64 	%rd4, %rd16, %rd17;
	@%p7 bra 	$L__BB1_8;
	ld.const.f32 	%f60, [%rd2];
	add.f32 	%f61, %f60, 0f3F800000;
	mul.f32 	%f62, %f3, %f61;
	ld.const.f32 	%f63, [%rd4];
	mov.f32 	%f64, 0f3F800000;
	sub.f32 	%f65, %f64, %f63;
	mul.f32 	%f66, %f5, %f65;
	sub.f32 	%f67, %f66, %f62;
	div.rn.f32 	%f68, %f67, %f62;
	setp.gt.f32 	%p8, %f68, %f234;
	setp.gt.f32 	%p9, %f68, %f1;
	and.pred  	%p10, %p8, %p9;
	selp.f32 	%f234, %f68, %f234, %p10;
	selp.b32 	%r176, %r3, %r176, %p10;
	selp.b32 	%r177, %r14, %r177, %p10;
$L__BB1_8:
	ld.global.f32 	%f8, [%rd3+4];
	setp.le.f32 	%p11, %f8, 0f00000000;
	@%p11 bra 	$L__BB1_10;
	add.s32 	%r108, %r130, -2;
	ld.const.f32 	%f70, [%rd2];
	add.f32 	%f71, %f70, 0f3F800000;
	mul.f32 	%f72, %f3, %f71;
	ld.const.f32 	%f73, [%rd4+4];
	mov.f32 	%f74, 0f3F800000;
	sub.f32 	%f75, %f74, %f73;
	mul.f32 	%f76, %f8, %f75;
	sub.f32 	%f77, %f76, %f72;
	div.rn.f32 	%f78, %f77, %f72;
	setp.gt.f32 	%p12, %f78, %f234;
	setp.gt.f32 	%p13, %f78, %f1;
	and.pred  	%p14, %p12, %p13;
	selp.f32 	%f234, %f78, %f234, %p14;
	selp.b32 	%r176, %r3, %r176, %p14;
	selp.b32 	%r177, %r108, %r177, %p14;
$L__BB1_10:
	ld.global.f32 	%f11, [%rd3+8];
	setp.le.f32 	%p15, %f11, 0f00000000;
	@%p15 bra 	$L__BB1_12;
	add.s32 	%r109, %r130, -1;
	ld.const.f32 	%f80, [%rd2];
	add.f32 	%f81, %f80, 0f3F800000;
	mul.f32 	%f82, %f3, %f81;
	ld.const.f32 	%f83, [%rd4+8];
	mov.f32 	%f84, 0f3F800000;
	sub.f32 	%f85, %f84, %f83;
	mul.f32 	%f86, %f11, %f85;
	sub.f32 	%f87, %f86, %f82;
	div.rn.f32 	%f88, %f87, %f82;
	setp.gt.f32 	%p16, %f88, %f234;
	setp.gt.f32 	%p17, %f88, %f1;
	and.pred  	%p18, %p16, %p17;
	selp.f32 	%f234, %f88, %f234, %p18;
	selp.b32 	%r176, %r3, %r176, %p18;
	selp.b32 	%r177, %r109, %r177, %p18;
$L__BB1_12:
	ld.global.f32 	%f14, [%rd3+12];
	setp.le.f32 	%p19, %f14, 0f00000000;
	@%p19 bra 	$L__BB1_14;
	ld.const.f32 	%f90, [%rd2];
	add.f32 	%f91, %f90, 0f3F800000;
	mul.f32 	%f92, %f3, %f91;
	ld.const.f32 	%f93, [%rd4+12];
	mov.f32 	%f94, 0f3F800000;
	sub.f32 	%f95, %f94, %f93;
	mul.f32 	%f96, %f14, %f95;
	sub.f32 	%f97, %f96, %f92;
	div.rn.f32 	%f98, %f97, %f92;
	setp.gt.f32 	%p20, %f98, %f234;
	setp.gt.f32 	%p21, %f98, %f1;
	and.pred  	%p22, %p20, %p21;
	selp.f32 	%f234, %f98, %f234, %p22;
	selp.b32 	%r176, %r3, %r176, %p22;
	selp.b32 	%r177, %r130, %r177, %p22;
$L__BB1_14:
	ld.global.f32 	%f17, [%rd3+16];
	setp.le.f32 	%p23, %f17, 0f00000000;
	@%p23 bra 	$L__BB1_16;
	add.s32 	%r110, %r130, 1;
	ld.const.f32 	%f100, [%rd2];
	add.f32 	%f101, %f100, 0f3F800000;
	mul.f32 	%f102, %f3, %f101;
	ld.const.f32 	%f103, [%rd4+16];
	mov.f32 	%f104, 0f3F800000;
	sub.f32 	%f105, %f104, %f103;
	mul.f32 	%f106, %f17, %f105;
	sub.f32 	%f107, %f106, %f102;
	div.rn.f32 	%f108, %f107, %f102;
	setp.gt.f32 	%p24, %f108, %f234;
	setp.gt.f32 	%p25, %f108, %f1;
	and.pred  	%p26, %p24, %p25;
	selp.f32 	%f234, %f108, %f234, %p26;
	selp.b32 	%r176, %r3, %r176, %p26;
	selp.b32 	%r177, %r110, %r177, %p26;
$L__BB1_16:
	ld.global.f32 	%f20, [%rd3+20];
	setp.le.f32 	%p27, %f20, 0f00000000;
	@%p27 bra 	$L__BB1_18;
	add.s32 	%r111, %r130, 2;
	ld.const.f32 	%f110, [%rd2];
	add.f32 	%f111, %f110, 0f3F800000;
	mul.f32 	%f112, %f3, %f111;
	ld.const.f32 	%f113, [%rd4+20];
	mov.f32 	%f114, 0f3F800000;
	sub.f32 	%f115, %f114, %f113;
	mul.f32 	%f116, %f20, %f115;
	sub.f32 	%f117, %f116, %f112;
	div.rn.f32 	%f118, %f117, %f112;
	setp.gt.f32 	%p28, %f118, %f234;
	setp.gt.f32 	%p29, %f118, %f1;
	and.pred  	%p30, %p28, %p29;
	selp.f32 	%f234, %f118, %f234, %p30;
	selp.b32 	%r176, %r3, %r176, %p30;
	selp.b32 	%r177, %r111, %r177, %p30;
$L__BB1_18:
	ld.global.f32 	%f23, [%rd3+24];
	setp.le.f32 	%p31, %f23, 0f00000000;
	@%p31 bra 	$L__BB1_20;
	add.s32 	%r112, %r130, 3;
	ld.const.f32 	%f120, [%rd2];
	add.f32 	%f121, %f120, 0f3F800000;
	mul.f32 	%f122, %f3, %f121;
	ld.const.f32 	%f123, [%rd4+24];
	mov.f32 	%f124, 0f3F800000;
	sub.f32 	%f125, %f124, %f123;
	mul.f32 	%f126, %f23, %f125;
	sub.f32 	%f127, %f126, %f122;
	div.rn.f32 	%f128, %f127, %f122;
	setp.gt.f32 	%p32, %f128, %f234;
	setp.gt.f32 	%p33, %f128, %f1;
	and.pred  	%p34, %p32, %p33;
	selp.f32 	%f234, %f128, %f234, %p34;
	selp.b32 	%r176, %r3, %r176, %p34;
	selp.b32 	%r177, %r112, %r177, %p34;
$L__BB1_20:
	ld.global.f32 	%f26, [%rd3+28];
	setp.le.f32 	%p35, %f26, 0f00000000;
	@%p35 bra 	$L__BB1_22;
	add.s32 	%r113, %r130, 4;
	ld.const.f32 	%f130, [%rd2];
	add.f32 	%f131, %f130, 0f3F800000;
	mul.f32 	%f132, %f3, %f131;
	ld.const.f32 	%f133, [%rd4+28];
	mov.f32 	%f134, 0f3F800000;
	sub.f32 	%f135, %f134, %f133;
	mul.f32 	%f136, %f26, %f135;
	sub.f32 	%f137, %f136, %f132;
	div.rn.f32 	%f138, %f137, %f132;
	setp.gt.f32 	%p36, %f138, %f234;
	setp.gt.f32 	%p37, %f138, %f1;
	and.pred  	%p38, %p36, %p37;
	selp.f32 	%f234, %f138, %f234, %p38;
	selp.b32 	%r176, %r3, %r176, %p38;
	selp.b32 	%r177, %r113, %r177, %p38;
$L__BB1_22:
	add.s32 	%r130, %r130, 8;
	add.s32 	%r129, %r129, 8;
	setp.ne.s32 	%p39, %r129, 0;
	@%p39 bra 	$L__BB1_6;
	add.s32 	%r164, %r130, -3;
$L__BB1_24:
	and.b32  	%r114, %r6, 7;
	setp.eq.s32 	%p40, %r114, 0;
	@%p40 bra 	$L__BB1_45;
	not.b16 	%rs10, %rs17;
	add.s16 	%rs11, %rs10, %rs1;
	cvt.u32.u16 	%r116, %rs11;
	and.b32  	%r55, %r116, 7;
	add.s32 	%r117, %r55, -1;
	setp.lt.u32 	%p41, %r117, 3;
	@%p41 bra 	$L__BB1_35;
	mul.wide.u32 	%rd19, %r164, 4;
	add.s64 	%rd5, %rd1, %rd19;
	ld.global.f32 	%f31, [%rd5];
	setp.le.f32 	%p42, %f31, 0f00000000;
	add.s64 	%rd6, %rd16, %rd19;
	@%p42 bra 	$L__BB1_28;
	ld.const.f32 	%f141, [%rd2];
	add.f32 	%f142, %f141, 0f3F800000;
	mul.f32 	%f143, %f3, %f142;
	ld.const.f32 	%f144, [%rd6];
	mov.f32 	%f145, 0f3F800000;
	sub.f32 	%f146, %f145, %f144;
	mul.f32 	%f147, %f31, %f146;
	sub.f32 	%f148, %f147, %f143;
	div.rn.f32 	%f149, %f148, %f143;
	setp.gt.f32 	%p43, %f149, %f234;
	setp.gt.f32 	%p44, %f149, %f1;
	and.pred  	%p45, %p43, %p44;
	selp.f32 	%f234, %f149, %f234, %p45;
	selp.b32 	%r176, %r3, %r176, %p45;
	selp.b32 	%r177, %r164, %r177, %p45;
$L__BB1_28:
	ld.global.f32 	%f34, [%rd5+4];
	setp.le.f32 	%p46, %f34, 0f00000000;
	@%p46 bra 	$L__BB1_30;
	add.s32 	%r118, %r164, 1;
	ld.const.f32 	%f151, [%rd2];
	add.f32 	%f152, %f151, 0f3F800000;
	mul.f32 	%f153, %f3, %f152;
	ld.const.f32 	%f154, [%rd6+4];
	mov.f32 	%f155, 0f3F800000;
	sub.f32 	%f156, %f155, %f154;
	mul.f32 	%f157, %f34, %f156;
	sub.f32 	%f158, %f157, %f153;
	div.rn.f32 	%f159, %f158, %f153;
	setp.gt.f32 	%p47, %f159, %f234;
	setp.gt.f32 	%p48, %f159, %f1;
	and.pred  	%p49, %p47, %p48;
	selp.f32 	%f234, %f159, %f234, %p49;
	selp.b32 	%r176, %r3, %r176, %p49;
	selp.b32 	%r177, %r118, %r177, %p49;
$L__BB1_30:
	ld.global.f32 	%f37, [%rd5+8];
	setp.le.f32 	%p50, %f37, 0f00000000;
	@%p50 bra 	$L__BB1_32;
	add.s32 	%r119, %r164, 2;
	ld.const.f32 	%f161, [%rd2];
	add.f32 	%f162, %f161, 0f3F800000;
	mul.f32 	%f163, %f3, %f162;
	ld.const.f32 	%f164, [%rd6+8];
	mov.f32 	%f165, 0f3F800000;
	sub.f32 	%f166, %f165, %f164;
	mul.f32 	%f167, %f37, %f166;
	sub.f32 	%f168, %f167, %f163;
	div.rn.f32 	%f169, %f168, %f163;
	setp.gt.f32 	%p51, %f169, %f234;
	setp.gt.f32 	%p52, %f169, %f1;
	and.pred  	%p53, %p51, %p52;
	selp.f32 	%f234, %f169, %f234, %p53;
	selp.b32 	%r176, %r3, %r176, %p53;
	selp.b32 	%r177, %r119, %r177, %p53;
$L__BB1_32:
	ld.global.f32 	%f40, [%rd5+12];
	setp.le.f32 	%p54, %f40, 0f00000000;
	@%p54 bra 	$L__BB1_34;
	add.s32 	%r120, %r164, 3;
	ld.const.f32 	%f171, [%rd2];
	add.f32 	%f172, %f171, 0f3F800000;
	mul.f32 	%f173, %f3, %f172;
	ld.const.f32 	%f174, [%rd6+12];
	mov.f32 	%f175, 0f3F800000;
	sub.f32 	%f176, %f175, %f174;
	mul.f32 	%f177, %f40, %f176;
	sub.f32 	%f178, %f177, %f173;
	div.rn.f32 	%f179, %f178, %f173;
	setp.gt.f32 	%p55, %f179, %f234;
	setp.gt.f32 	%p56, %f179, %f1;
	and.pred  	%p57, %p55, %p56;
	selp.f32 	%f234, %f179, %f234, %p57;
	selp.b32 	%r176, %r3, %r176, %p57;
	selp.b32 	%r177, %r120, %r177, %p57;
$L__BB1_34:
	add.s32 	%r164, %r164, 4;
$L__BB1_35:
	and.b32  	%r121, %r55, 3;
	setp.eq.s32 	%p58, %r121, 0;
	@%p58 bra 	$L__BB1_45;
	xor.b16  	%rs12, %rs16, 3;
	add.s16 	%rs5, %rs12, %rs1;
	and.b16  	%rs13, %rs5, 3;
	setp.eq.s16 	%p59, %rs13, 1;
	@%p59 bra 	$L__BB1_42;
	mul.wide.u32 	%rd21, %r164, 4;
	add.s64 	%rd7, %rd1, %rd21;
	ld.global.f32 	%f45, [%rd7];
	setp.le.f32 	%p60, %f45, 0f00000000;
	add.s64 	%rd8, %rd16, %rd21;
	@%p60 bra 	$L__BB1_39;
	ld.const.f32 	%f182, [%rd2];
	add.f32 	%f183, %f182, 0f3F800000;
	mul.f32 	%f184, %f3, %f183;
	ld.const.f32 	%f185, [%rd8];
	mov.f32 	%f186, 0f3F800000;
	sub.f32 	%f187, %f186, %f185;
	mul.f32 	%f188, %f45, %f187;
	sub.f32 	%f189, %f188, %f184;
	div.rn.f32 	%f190, %f189, %f184;
	setp.gt.f32 	%p61, %f190, %f234;
	setp.gt.f32 	%p62, %f190, %f1;
	and.pred  	%p63, %p61, %p62;
	selp.f32 	%f234, %f190, %f234, %p63;
	selp.b32 	%r176, %r3, %r176, %p63;
	selp.b32 	%r177, %r164, %r177, %p63;
$L__BB1_39:
	ld.global.f32 	%f48, [%rd7+4];
	setp.le.f32 	%p64, %f48, 0f00000000;
	@%p64 bra 	$L__BB1_41;
	add.s32 	%r123, %r164, 1;
	ld.const.f32 	%f192, [%rd2];
	add.f32 	%f193, %f192, 0f3F800000;
	mul.f32 	%f194, %f3, %f193;
	ld.const.f32 	%f195, [%rd8+4];
	mov.f32 	%f196, 0f3F800000;
	sub.f32 	%f197, %f196, %f195;
	mul.f32 	%f198, %f48, %f197;
	sub.f32 	%f199, %f198, %f194;
	div.rn.f32 	%f200, %f199, %f194;
	setp.gt.f32 	%p65, %f200, %f234;
	setp.gt.f32 	%p66, %f200, %f1;
	and.pred  	%p67, %p65, %p66;
	selp.f32 	%f234, %f200, %f234, %p67;
	selp.b32 	%r176, %r3, %r176, %p67;
	selp.b32 	%r177, %r123, %r177, %p67;
$L__BB1_41:
	add.s32 	%r164, %r164, 2;
$L__BB1_42:
	and.b16  	%rs14, %rs5, 1;
	setp.eq.b16 	%p68, %rs14, 1;
	not.pred 	%p69, %p68;
	@%p69 bra 	$L__BB1_45;
	mul.wide.u32 	%rd23, %r164, 4;
	add.s64 	%rd24, %rd1, %rd23;
	ld.global.f32 	%f53, [%rd24];
	setp.le.f32 	%p70, %f53, 0f00000000;
	@%p70 bra 	$L__BB1_45;
	ld.const.f32 	%f202, [%rd2];
	add.f32 	%f203, %f202, 0f3F800000;
	mul.f32 	%f204, %f3, %f203;
	add.s64 	%rd27, %rd16, %rd23;
	ld.const.f32 	%f205, [%rd27];
	mov.f32 	%f206, 0f3F800000;
	sub.f32 	%f207, %f206, %f205;
	mul.f32 	%f208, %f53, %f207;
	sub.f32 	%f209, %f208, %f204;
	div.rn.f32 	%f210, %f209, %f204;
	setp.gt.f32 	%p71, %f210, %f234;
	setp.gt.f32 	%p72, %f210, %f1;
	and.pred  	%p73, %p71, %p72;
	selp.f32 	%f234, %f210, %f234, %p73;
	selp.b32 	%r176, %r3, %r176, %p73;
	selp.b32 	%r177, %r164, %r177, %p73;
$L__BB1_45:
	setp.ne.s32 	%p74, %r126, %r99;
	add.s16 	%rs17, %rs17, 1;
	add.s16 	%rs16, %rs16, 1;
	@%p74 bra 	$L__BB1_3;
$L__BB1_46:
	setp.lt.s32 	%p75, %r176, 0;
	mov.u32 	%r124, %tid.x;
	setp.ne.s32 	%p76, %r124, 0;
	or.pred  	%p77, %p76, %p75;
	@%p77 bra 	$L__BB1_49;
	ld.param.u64 	%rd33, [_Z21find_direct_arbitrageP4PathPiii_param_1];
	cvta.to.global.u64 	%rd28, %rd33;
	atom.global.add.u32 	%r98, [%rd28], 1;
	setp.gt.s32 	%p78, %r98, 99999;
	@%p78 bra 	$L__BB1_49;
	ld.param.u64 	%rd32, [_Z21find_direct_arbitrageP4PathPiii_param_0];
	cvta.to.global.u64 	%rd29, %rd32;
	mul.wide.s32 	%rd30, %r98, 76;
	add.s64 	%rd31, %rd29, %rd30;
	st.global.u32 	[%rd31], %r176;
	st.global.u32 	[%rd31+4], %r177;
	st.global.u32 	[%rd31+32], %r1;
	st.global.u32 	[%rd31+36], %r1;
	st.global.f32 	[%rd31+64], %f234;
	mov.b32 	%r125, 1063675494;
	st.global.u32 	[%rd31+68], %r125;
	mov.b16 	%rs15, 2;
	st.global.u8 	[%rd31+72], %rs15;
$L__BB1_49:
	ret;

}
	// .globl	_Z25find_triangular_arbitrageP4PathPiii
.visible .entry _Z25find_triangular_arbitrageP4PathPiii(
	.param .u64 .ptr .align 1 _Z25find_triangular_arbitrageP4PathPiii_param_0,
	.param .u64 .ptr .align 1 _Z25find_triangular_arbitrageP4PathPiii_param_1,
	.param .u32 _Z25find_triangular_arbitrageP4PathPiii_param_2,
	.param .u32 _Z25find_triangular_arbitrageP4PathPiii_param_3
)
{
	.reg .pred 	%p<47>;
	.reg .b16 	%rs<2>;
	.reg .b32 	%r<163>;
	.reg .b32 	%f<160>;
	.reg .b64 	%rd<39>;

	ld.param.u64 	%rd8, [_Z25find_triangular_arbitrageP4PathPiii_param_0];
	ld.param.u64 	%rd9, [_Z25find_triangular_arbitrageP4PathPiii_param_1];
	ld.param.u32 	%r88, [_Z25find_triangular_arbitrageP4PathPiii_param_2];
	ld.param.u32 	%r89, [_Z25find_triangular_arbitrageP4PathPiii_param_3];
	mov.u32 	%r90, %ctaid.x;
	mov.u32 	%r91, %ntid.x;
	mov.u32 	%r92, %tid.x;
	mad.lo.s32 	%r1, %r90, %r91, %r92;
	mul.lo.s32 	%r2, %r88, %r88;
	mul.lo.s32 	%r93, %r2, %r88;
	setp.ge.s32 	%p1, %r1, %r93;
	@%p1 bra 	$L__BB2_33;
	div.s32 	%r94, %r1, %r88;
	mul.lo.s32 	%r95, %r94, %r88;
	sub.s32 	%r3, %r1, %r95;
	rem.s32 	%r4, %r94, %r88;
	div.s32 	%r96, %r1, %r2;
	rem.s32 	%r5, %r96, %r88;
	setp.eq.s32 	%p2, %r3, %r4;
	setp.eq.s32 	%p3, %r4, %r5;
	or.pred  	%p4, %p2, %p3;
	setp.eq.s32 	%p5, %r3, %r5;
	or.pred  	%p6, %p5, %p4;
	@%p6 bra 	$L__BB2_33;
	setp.lt.s32 	%p7, %r89, 1;
	mov.f32 	%f147, 0f00000000;
	mov.b32 	%r122, -1;
	ld.const.f32 	%f1, [min_profit];
	mov.u32 	%r123, %r122;
	mov.u32 	%r124, %r122;
	@%p7 bra 	$L__BB2_30;
	mul.wide.s32 	%rd10, %r5, 400;
	mov.u64 	%rd11, price_matrix;
	add.s64 	%rd1, %rd11, %rd10;
	and.b32  	%r6, %r89, 3;
	and.b32  	%r7, %r89, 2147483644;
	and.b32  	%r8, %r89, 1;
	mov.b32 	%r124, -1;
	mov.f32 	%f147, 0f00000000;
	mov.b32 	%r110, 0;
	mul.wide.s32 	%rd12, %r3, 400;
	add.s64 	%rd14, %rd11, %rd12;
	mov.u64 	%rd18, fees;
	mul.wide.s32 	%rd19, %r4, 400;
	add.s64 	%rd21, %rd11, %rd19;
	mov.u32 	%r123, %r124;
	mov.u32 	%r122, %r124;
$L__BB2_4:
	mul.wide.u32 	%rd15, %r110, 4;
	add.s64 	%rd16, %rd14, %rd15;
	ld.global.f32 	%f3, [%rd16];
	setp.le.f32 	%p8, %f3, 0f00000000;
	@%p8 bra 	$L__BB2_29;
	add.s64 	%rd2, %rd18, %rd15;
	mov.b32 	%r114, 0;
$L__BB2_6:
	mul.wide.u32 	%rd22, %r114, 4;
	add.s64 	%rd23, %rd21, %rd22;
	ld.global.f32 	%f5, [%rd23];
	setp.le.f32 	%p9, %f5, 0f00000000;
	@%p9 bra 	$L__BB2_28;
	setp.lt.u32 	%p10, %r89, 4;
	div.rn.f32 	%f6, %f5, %f3;
	add.s64 	%rd3, %rd18, %rd22;
	mov.b32 	%r150, 0;
	@%p10 bra 	$L__BB2_18;
	mov.b32 	%r118, 0;
$L__BB2_9:
	.pragma "nounroll";
	mul.wide.u32 	%rd26, %r118, 4;
	add.s64 	%rd4, %rd1, %rd26;
	ld.global.f32 	%f8, [%rd4];
	setp.le.f32 	%p11, %f8, 0f00000000;
	mov.u64 	%rd27, fees;
	add.s64 	%rd5, %rd27, %rd26;
	@%p11 bra 	$L__BB2_11;
	ld.const.f32 	%f38, [%rd2];
	mov.f32 	%f39, 0f3F800000;
	sub.f32 	%f40, %f39, %f38;
	mul.f32 	%f41, %f6, %f40;
	div.rn.f32 	%f42, %f8, %f5;
	ld.const.f32 	%f43, [%rd3];
	sub.f32 	%f44, %f39, %f43;
	mul.f32 	%f45, %f42, %f44;
	div.rn.f32 	%f46, %f3, %f8;
	ld.const.f32 	%f47, [%rd5];
	sub.f32 	%f48, %f39, %f47;
	mul.f32 	%f49, %f46, %f48;
	mul.f32 	%f50, %f41, %f45;
	fma.rn.f32 	%f51, %f50, %f49, 0fBF800000;
	setp.gt.f32 	%p12, %f51, %f147;
	setp.gt.f32 	%p13, %f51, %f1;
	and.pred  	%p14, %p12, %p13;
	selp.b32 	%r122, %r110, %r122, %p14;
	selp.b32 	%r123, %r114, %r123, %p14;
	selp.b32 	%r124, %r118, %r124, %p14;
	selp.f32 	%f147, %f51, %f147, %p14;
$L__BB2_11:
	ld.global.f32 	%f11, [%rd4+4];
	setp.le.f32 	%p15, %f11, 0f00000000;
	@%p15 bra 	$L__BB2_13;
	add.s32 	%r104, %r118, 1;
	ld.const.f32 	%f53, [%rd2];
	mov.f32 	%f54, 0f3F800000;
	sub.f32 	%f55, %f54, %f53;
	mul.f32 	%f56, %f6, %f55;
	div.rn.f32 	%f57, %f11, %f5;
	ld.const.f32 	%f58, [%rd3];
	sub.f32 	%f59, %f54, %f58;
	mul.f32 	%f60, %f57, %f59;
	div.rn.f32 	%f61, %f3, %f11;
	ld.const.f32 	%f62, [%rd5+4];
	sub.f32 	%f63, %f54, %f62;
	mul.f32 	%f64, %f61, %f63;
	mul.f32 	%f65, %f56, %f60;
	fma.rn.f32 	%f66, %f65, %f64, 0fBF800000;
	setp.gt.f32 	%p16, %f66, %f147;
	setp.gt.f32 	%p17, %f66, %f1;
	and.pred  	%p18, %p16, %p17;
	selp.b32 	%r122, %r110, %r122, %p18;
	selp.b32 	%r123, %r114, %r123, %p18;
	selp.b32 	%r124, %r104, %r124, %p18;
	selp.f32 	%f147, %f66, %f147, %p18;
$L__BB2_13:
	ld.global.f32 	%f14, [%rd4+8];
	setp.le.f32 	%p19, %f14, 0f00000000;
	@%p19 bra 	$L__BB2_15;
	add.s32 	%r105, %r118, 2;
	ld.const.f32 	%f68, [%rd2];
	mov.f32 	%f69, 0f3F800000;
	sub.f32 	%f70, %f69, %f68;
	mul.f32 	%f71, %f6, %f70;
	div.rn.f32 	%f72, %f14, %f5;
	ld.const.f32 	%f73, [%rd3];
	sub.f32 	%f74, %f69, %f73;
	mul.f32 	%f75, %f72, %f74;
	div.rn.f32 	%f76, %f3, %f14;
	ld.const.f32 	%f77, [%rd5+8];
	sub.f32 	%f78, %f69, %f77;
	mul.f32 	%f79, %f76, %f78;
	mul.f32 	%f80, %f71, %f75;
	fma.rn.f32 	%f81, %f80, %f79, 0fBF800000;
	setp.gt.f32 	%p20, %f81, %f147;
	setp.gt.f32 	%p21, %f81, %f1;
	and.pred  	%p22, %p20, %p21;
	selp.b32 	%r122, %r110, %r122, %p22;
	selp.b32 	%r123, %r114, %r123, %p22;
	selp.b32 	%r124, %r105, %r124, %p22;
	selp.f32 	%f147, %f81, %f147, %p22;
$L__BB2_15:
	ld.global.f32 	%f17, [%rd4+12];
	setp.le.f32 	%p23, %f17, 0f00000000;
	@%p23 bra 	$L__BB2_17;
	add.s32 	%r106, %r118, 3;
	ld.const.f32 	%f83, [%rd2];
	mov.f32 	%f84, 0f3F800000;
	sub.f32 	%f85, %f84, %f83;
	mul.f32 	%f86, %f6, %f85;
	div.rn.f32 	%f87, %f17, %f5;
	ld.const.f32 	%f88, [%rd3];
	sub.f32 	%f89, %f84, %f88;
	mul.f32 	%f90, %f87, %f89;
	div.rn.f32 	%f91, %f3, %f17;
	ld.const.f32 	%f92, [%rd5+12];
	sub.f32 	%f93, %f84, %f92;
	mul.f32 	%f94, %f91, %f93;
	mul.f32 	%f95, %f86, %f90;
	fma.rn.f32 	%f96, %f95, %f94, 0fBF800000;
	setp.gt.f32 	%p24, %f96, %f147;
	setp.gt.f32 	%p25, %f96, %f1;
	and.pred  	%p26, %p24, %p25;
	selp.b32 	%r122, %r110, %r122, %p26;
	selp.b32 	%r123, %r114, %r123, %p26;
	selp.b32 	%r124, %r106, %r124, %p26;
	selp.f32 	%f147, %f96, %f147, %p26;
$L__BB2_17:
	add.s32 	%r118, %r118, 4;
	setp.ne.s32 	%p27, %r118, %r7;
	mov.u32 	%r150, %r7;
	@%p27 bra 	$L__BB2_9;
$L__BB2_18:
	setp.eq.s32 	%p28, %r6, 0;
	@%p28 bra 	$L__BB2_28;
	setp.eq.s32 	%p29, %r6, 1;
	@%p29 bra 	$L__BB2_25;
	mul.wide.u32 	%rd28, %r150, 4;
	add.s64 	%rd6, %rd1, %rd28;
	ld.global.f32 	%f22, [%rd6];
	setp.le.f32 	%p30, %f22, 0f00000000;
	add.s64 	%rd7, %rd18, %rd28;
	@%p30 bra 	$L__BB2_22;
	ld.const.f32 	%f99, [%rd2];
	mov.f32 	%f100, 0f3F800000;
	sub.f32 	%f101, %f100, %f99;
	mul.f32 	%f102, %f6, %f101;
	div.rn.f32 	%f103, %f22, %f5;
	ld.const.f32 	%f104, [%rd3];
	sub.f32 	%f105, %f100, %f104;
	mul.f32 	%f106, %f103, %f105;
	div.rn.f32 	%f107, %f3, %f22;
	ld.const.f32 	%f108, [%rd7];
	sub.f32 	%f109, %f100, %f108;
	mul.f32 	%f110, %f107, %f109;
	mul.f32 	%f111, %f102, %f106;
	fma.rn.f32 	%f112, %f111, %f110, 0fBF800000;
	setp.gt.f32 	%p31, %f112, %f147;
	setp.gt.f32 	%p32, %f112, %f1;
	and.pred  	%p33, %p31, %p32;
	selp.b32 	%r122, %r110, %r122, %p33;
	selp.b32 	%r123, %r114, %r123, %p33;
	selp.b32 	%r124, %r150, %r124, %p33;
	selp.f32 	%f147, %f112, %f147, %p33;
$L__BB2_22:
	ld.global.f32 	%f25, [%rd6+4];
	setp.le.f32 	%p34, %f25, 0f00000000;
	@%p34 bra 	$L__BB2_24;
	add.s32 	%r108, %r150, 1;
	ld.const.f32 	%f114, [%rd2];
	mov.f32 	%f115, 0f3F800000;
	sub.f32 	%f116, %f115, %f114;
	mul.f32 	%f117, %f6, %f116;
	div.rn.f32 	%f118, %f25, %f5;
	ld.const.f32 	%f119, [%rd3];
	sub.f32 	%f120, %f115, %f119;
	mul.f32 	%f121, %f118, %f120;
	div.rn.f32 	%f122, %f3, %f25;
	ld.const.f32 	%f123, [%rd7+4];
	sub.f32 	%f124, %f115, %f123;
	mul.f32 	%f125, %f122, %f124;
	mul.f32 	%f126, %f117, %f121;
	fma.rn.f32 	%f127, %f126, %f125, 0fBF800000;
	setp.gt.f32 	%p35, %f127, %f147;
	setp.gt.f32 	%p36, %f127, %f1;
	and.pred  	%p37, %p35, %p36;
	selp.b32 	%r122, %r110, %r122, %p37;
	selp.b32 	%r123, %r114, %r123, %p37;
	selp.b32 	%r124, %r108, %r124, %p37;
	selp.f32 	%f147, %f127, %f147, %p37;
$L__BB2_24:
	add.s32 	%r150, %r150, 2;
$L__BB2_25:
	setp.eq.s32 	%p38, %r8, 0;
	@%p38 bra 	$L__BB2_28;
	mul.wide.u32 	%rd30, %r150, 4;
	add.s64 	%rd31, %rd1, %rd30;
	ld.global.f32 	%f30, [%rd31];
	setp.le.f32 	%p39, %f30, 0f00000000;
	@%p39 bra 	$L__BB2_28;
	ld.const.f32 	%f129, [%rd2];
	mov.f32 	%f130, 0f3F800000;
	sub.f32 	%f131, %f130, %f129;
	mul.f32 	%f132, %f6, %f131;
	div.rn.f32 	%f133, %f30, %f5;
	ld.const.f32 	%f134, [%rd3];
	sub.f32 	%f135, %f130, %f134;
	mul.f32 	%f136, %f133, %f135;
	div.rn.f32 	%f137, %f3, %f30;
	add.s64 	%rd34, %rd18, %rd30;
	ld.const.f32 	%f138, [%rd34];
	sub.f32 	%f139, %f130, %f138;
	mul.f32 	%f140, %f137, %f139;
	mul.f32 	%f141, %f132, %f136;
	fma.rn.f32 	%f142, %f141, %f140, 0fBF800000;
	setp.gt.f32 	%p40, %f142, %f147;
	setp.gt.f32 	%p41, %f142, %f1;
	and.pred  	%p42, %p40, %p41;
	selp.b32 	%r122, %r110, %r122, %p42;
	selp.b32 	%r123, %r114, %r123, %p42;
	selp.b32 	%r124, %r150, %r124, %p42;
	selp.f32 	%f147, %f142, %f147, %p42;
$L__BB2_28:
	add.s32 	%r114, %r114, 1;
	setp.ne.s32 	%p43, %r114, %r89;
	@%p43 bra 	$L__BB2_6;
$L__BB2_29:
	add.s32 	%r110, %r110, 1;
	setp.ne.s32 	%p44, %r110, %r89;
	@%p44 bra 	$L__BB2_4;
$L__BB2_30:
	setp.leu.f32 	%p45, %f147, %f1;
	@%p45 bra 	$L__BB2_33;
	cvta.to.global.u64 	%rd35, %rd9;
	atom.global.add.u32 	%r87, [%rd35], 1;
	setp.gt.s32 	%p46, %r87, 99999;
	@%p46 bra 	$L__BB2_33;
	cvta.to.global.u64 	%rd36, %rd8;
	mul.wide.s32 	%rd37, %r87, 76;
	add.s64 	%rd38, %rd36, %rd37;
	st.global.u32 	[%rd38], %r122;
	st.global.u32 	[%rd38+4], %r123;
	st.global.u32 	[%rd38+8], %r124;
	st.global.u32 	[%rd38+32], %r3;
	st.global.u32 	[%rd38+36], %r4;
	st.global.u32 	[%rd38+40], %r5;
	st.global.f32 	[%rd38+64], %f147;
	mov.b32 	%r109, 1061158912;
	st.global.u32 	[%rd38+68], %r109;
	mov.b16 	%rs1, 3;
	st.global.u8 	[%rd38+72], %rs1;
$L__BB2_33:
	ret;

}
	// .globl	_Z35calculate_cross_chain_opportunitiesP4PathPiPfii
.visible .entry _Z35calculate_cross_chain_opportunitiesP4PathPiPfii(
	.param .u64 .ptr .align 1 _Z35calculate_cross_chain_opportunitiesP4PathPiPfii_param_0,
	.param .u64 .ptr .align 1 _Z35calculate_cross_chain_opportunitiesP4PathPiPfii_param_1,
	.param .u64 .ptr .align 1 _Z35calculate_cross_chain_opportunitiesP4PathPiPfii_param_2,
	.param .u32 _Z35calculate_cross_chain_opportunitiesP4PathPiPfii_param_3,
	.param .u32 _Z35calculate_cross_chain_opportunitiesP4PathPiPfii_param_4
)
{
	.reg .pred 	%p<18>;
	.reg .b16 	%rs<2>;
	.reg .b32 	%r<38>;
	.reg .b32 	%f<22>;
	.reg .b64 	%rd<21>;

	ld.param.u64 	%rd3, [_Z35calculate_cross_chain_opportunitiesP4PathPiPfii_param_0];
	ld.param.u64 	%rd4, [_Z35calculate_cross_chain_opportunitiesP4PathPiPfii_param_1];
	ld.param.u64 	%rd5, [_Z35calculate_cross_chain_opportunitiesP4PathPiPfii_param_2];
	ld.param.u32 	%r21, [_Z35calculate_cross_chain_opportunitiesP4PathPiPfii_param_3];
	ld.param.u32 	%r22, [_Z35calculate_cross_chain_opportunitiesP4PathPiPfii_param_4];
	mov.u32 	%r23, %ctaid.x;
	mov.u32 	%r24, %ntid.x;
	mov.u32 	%r25, %tid.x;
	mad.lo.s32 	%r1, %r23, %r24, %r25;
	mul.lo.s32 	%r2, %r22, %r21;
	mul.lo.s32 	%r26, %r2, %r21;
	setp.ge.s32 	%p1, %r1, %r26;
	@%p1 bra 	$L__BB3_12;
	div.s32 	%r27, %r1, %r22;
	mul.lo.s32 	%r28, %r27, %r22;
	sub.s32 	%r3, %r1, %r28;
	rem.s32 	%r4, %r27, %r21;
	div.s32 	%r29, %r1, %r2;
	rem.s32 	%r5, %r29, %r21;
	setp.eq.s32 	%p2, %r4, %r5;
	@%p2 bra 	$L__BB3_12;
	mul.lo.s32 	%r35, %r4, 10;
	setp.gt.s32 	%p3, %r35, 99;
	mov.f32 	%f19, 0f00000000;
	@%p3 bra 	$L__BB3_5;
	add.s32 	%r34, %r35, 1;
	mul.wide.s32 	%rd6, %r3, 400;
	mov.u64 	%rd7, price_matrix;
	add.s64 	%rd1, %rd7, %rd6;
	add.s32 	%r8, %r35, 10;
	mov.f32 	%f19, 0f00000000;
$L__BB3_4:
	add.s32 	%r30, %r34, -1;
	mul.wide.s32 	%rd8, %r35, 4;
	add.s64 	%rd9, %rd1, %rd8;
	ld.global.f32 	%f10, [%rd9];
	setp.gt.f32 	%p4, %f10, %f19;
	selp.f32 	%f19, %f10, %f19, %p4;
	add.s32 	%r35, %r35, 1;
	setp.lt.s32 	%p5, %r34, %r8;
	setp.lt.s32 	%p6, %r30, 99;
	and.pred  	%p7, %p5, %p6;
	add.s32 	%r34, %r34, 1;
	@%p7 bra 	$L__BB3_4;
$L__BB3_5:
	mul.lo.s32 	%r37, %r5, 10;
	setp.gt.s32 	%p8, %r37, 99;
	mov.f32 	%f21, 0f00000000;
	@%p8 bra 	$L__BB3_8;
	add.s32 	%r36, %r37, 1;
	mul.wide.s32 	%rd10, %r3, 400;
	mov.u64 	%rd11, price_matrix;
	add.s64 	%rd2, %rd11, %rd10;
	add.s32 	%r15, %r37, 10;
	mov.f32 	%f21, 0f00000000;
$L__BB3_7:
	add.s32 	%r31, %r36, -1;
	mul.wide.s32 	%rd12, %r37, 4;
	add.s64 	%rd13, %rd2, %rd12;
	ld.global.f32 	%f13, [%rd13];
	setp.gt.f32 	%p9, %f13, %f21;
	selp.f32 	%f21, %f13, %f21, %p9;
	add.s32 	%r37, %r37, 1;
	setp.lt.s32 	%p10, %r36, %r15;
	setp.lt.s32 	%p11, %r31, 99;
	and.pred  	%p12, %p10, %p11;
	add.s32 	%r36, %r36, 1;
	@%p12 bra 	$L__BB3_7;
$L__BB3_8:
	setp.leu.f32 	%p13, %f19, 0f00000000;
	setp.leu.f32 	%p14, %f21, 0f00000000;
	or.pred  	%p15, %p13, %p14;
	@%p15 bra 	$L__BB3_12;
	mad.lo.s32 	%r32, %r4, %r21, %r5;
	cvta.to.global.u64 	%rd14, %rd5;
	mul.wide.s32 	%rd15, %r32, 4;
	add.s64 	%rd16, %rd14, %rd15;
	ld.global.f32 	%f14, [%rd16];
	sub.f32 	%f15, %f21, %f19;
	div.rn.f32 	%f16, %f15, %f19;
	sub.f32 	%f7, %f16, %f14;
	ld.const.f32 	%f17, [min_profit];
	setp.leu.f32 	%p16, %f7, %f17;
	@%p16 bra 	$L__BB3_12;
	cvta.to.global.u64 	%rd17, %rd4;
	atom.global.add.u32 	%r20, [%rd17], 1;
	setp.gt.s32 	%p17, %r20, 99999;
	@%p17 bra 	$L__BB3_12;
	cvta.to.global.u64 	%rd18, %rd3;
	mul.wide.s32 	%rd19, %r20, 76;
	add.s64 	%rd20, %rd18, %rd19;
	st.global.u32 	[%rd20], %r4;
	st.global.u32 	[%rd20+4], %r5;
	st.global.u32 	[%rd20+32], %r3;
	st.global.f32 	[%rd20+64], %f7;
	mov.b32 	%r33, 1058642330;
	st.global.u32 	[%rd20+68], %r33;
	mov.b16 	%rs1, 2;
	st.global.u8 	[%rd20+72], %rs1;
$L__BB3_12:
	ret;

}
	// .globl	_Z18rank_opportunitiesP4PathiPf
.visible .entry _Z18rank_opportunitiesP4PathiPf(
	.param .u64 .ptr .align 1 _Z18rank_opportunitiesP4PathiPf_param_0,
	.param .u32 _Z18rank_opportunitiesP4PathiPf_param_1,
	.param .u64 .ptr .align 1 _Z18rank_opportunitiesP4PathiPf_param_2
)
{
	.reg .pred 	%p<2>;
	.reg .b16 	%rs<2>;
	.reg .b32 	%r<6>;
	.reg .b32 	%f<8>;
	.reg .b64 	%rd<9>;

	ld.param.u64 	%rd1, [_Z18rank_opportunitiesP4PathiPf_param_0];
	ld.param.u32 	%r2, [_Z18rank_opportunitiesP4PathiPf_param_1];
	ld.param.u64 	%rd2, [_Z18rank_opportunitiesP4PathiPf_param_2];
	mov.u32 	%r3, %ctaid.x;
	mov.u32 	%r4, %ntid.x;
	mov.u32 	%r5, %tid.x;
	mad.lo.s32 	%r1, %r3, %r4, %r5;
	setp.ge.s32 	%p1, %r1, %r2;
	@%p1 bra 	$L__BB4_2;
	cvta.to.global.u64 	%rd3, %rd1;
	cvta.to.global.u64 	%rd4, %rd2;
	mul.wide.s32 	%rd5, %r1, 76;
	add.s64 	%rd6, %rd3, %rd5;
	ld.global.f32 	%f1, [%rd6+64];
	ld.global.f32 	%f2, [%rd6+68];
	ld.global.u8 	%rs1, [%rd6+72];
	mul.f32 	%f3, %f1, 0f447A0000;
	mul.f32 	%f4, %f3, %f2;
	cvt.rn.f32.u16 	%f5, %rs1;
	fma.rn.f32 	%f6, %f5, 0f3DCCCCCD, 0f3F800000;
	div.rn.f32 	%f7, %f4, %f6;
	mul.wide.s32 	%rd7, %r1, 4;
	add.s64 	%rd8, %rd4, %rd7;
	st.global.f32 	[%rd8], %f7;
$L__BB4_2:
	ret;

}
	// .globl	_ZN3cub18CUB_300001_SM_10006detail11EmptyKernelIvEEvv
.visible .entry _ZN3cub18CUB_300001_SM_10006detail11EmptyKernelIvEEvv()
{


	ret;

}
	// .globl	_ZN3cub18CUB_300001_SM_10006detail10radix_sort31DeviceRadixSortSingleTileKernelINS1_5radix10policy_hubIf4PathyE10Policy1000ELNS0_9SortOrderE1EfS6_yNS1_21identity_decomposer_tEEEvPKT1_PSB_PKT2_PSF_T3_iiT4_
.visible .entry _ZN3cub18CUB_300001_SM_10006detail10radix_sort31DeviceRadixSortSingleTileKernelINS1_5radix10policy_hubIf4PathyE10Policy1000ELNS0_9SortOrderE1EfS6_yNS1_21identity_decomposer_tEEEvPKT1_PSB_PKT2_PSF_T3_iiT4_(
	.param .u64 .ptr .align 1 _ZN3cub18CUB_300001_SM_10006detail10radix_sort31DeviceRadixSortSingleTileKernelINS1_5radix10policy_hubIf4PathyE10Policy1000ELNS0_9SortOrderE1EfS6_yNS1_21identity_decomposer_tEEEvPKT1_PSB_PKT2_PSF_T3_iiT4__param_0,
	.param .u64 .ptr .align 1 _ZN3cub18CUB_300001_SM_10006detail10radix_sort31DeviceRadixSortSingleTileKernelINS1_5radix10policy_hubIf4PathyE10Policy1000ELNS0_9SortOrderE1EfS6_yNS1_21identity_decomposer_tEEEvPKT1_PSB_PKT2_PSF_T3_iiT4__param_1,
	.param .u64 .ptr .align 1 _ZN3cub18CUB_300001_SM_10006detail10radix_sort31DeviceRadixSortSingleTileKernelINS1_5radix10policy_hubIf4PathyE10Policy1000ELNS0_9SortOrderE1EfS6_yNS1_21identity_decomposer_tEEEvPKT1_PSB_PKT2_PSF_T3_iiT4__param_2,
	.param .u64 .ptr .align 1 _ZN3cub18CUB_300001_SM_10006detail10radix_sort31DeviceRadixSortSingleTileKernelINS1_5radix10policy_hubIf4PathyE10Policy1000ELNS0_9SortOrderE1EfS6_yNS1_21identity_decomposer_tEEEvPKT1_PSB_PKT2_PSF_T3_iiT4__param_3,
	.param .u64 _ZN3cub18CUB_300001_SM_10006detail10radix_sort31DeviceRadixSortSingleTileKernelINS1_5radix10policy_hubIf4PathyE10Policy1000ELNS0_9SortOrderE1EfS6_yNS1_21identity_decomposer_tEEEvPKT1_PSB_PKT2_PSF_T3_iiT4__param_4,
	.param .u32 _ZN3cub18CUB_300001_SM_10006detail10radix_sort31DeviceRadixSortSingleTileKernelINS1_5radix10policy_hubIf4PathyE10Policy1000ELNS0_9SortOrderE1EfS6_yNS1_21identity_decomposer_tEEEvPKT1_PSB_PKT2_PSF_T3_iiT4__param_5,
	.param .u32 _ZN3cub18CUB_300001_SM_10006detail10radix_sort31DeviceRadixSortSingleTileKernelINS1_5radix10policy_hubIf4PathyE10Policy1000ELNS0_9SortOrderE1EfS6_yNS1_21identity_decomposer_tEEEvPKT1_PSB_PKT2_PSF_T3_iiT4__param_6,
	.param .align 1 .b8 _ZN3cub18CUB_300001_SM_10006detail10radix_sort31DeviceRadixSortSingleTileKernelINS1_5radix10policy_hubIf4PathyE10Policy1000ELNS0_9SortOrderE1EfS6_yNS1_21identity_decomposer_tEEEvPKT1_PSB_PKT2_PSF_T3_iiT4__param_7[1]
)
.maxntid 256
.minnctapersm 1
{
	.reg .pred 	%p<22>;
	.reg .b16 	%rs<28>;
	.reg .b32 	%r<367>;
	.reg .b32 	%f<16>;
	.reg .b64 	%rd<19>;
	// demoted variable
	.shared .align 16 .b8 _ZZN3cub18CUB_300001_SM_10006detail10radix_sort31DeviceRadixSortSingleTileKernelINS1_5radix10policy_hubIf4PathyE10Policy1000ELNS0_9SortOrderE1EfS6_yNS1_21identity_decomposer_tEEEvPKT1_PSB_PKT2_PSF_T3_iiT4_E12temp_storage[33856];
	ld.param.u64 	%rd3, [_ZN3cub18CUB_300001_SM_10006detail10radix_sort31DeviceRadixSortSingleTileKernelINS1_5radix10policy_hubIf4PathyE10Policy1000ELNS0_9SortOrderE1EfS6_yNS1_21identity_decomposer_tEEEvPKT1_PSB_PKT2_PSF_T3_iiT4__param_0];
	ld.param.u64 	%rd4, [_ZN3cub18CUB_300001_SM_10006detail10radix_sort31DeviceRadixSortSingleTileKernelINS1_5radix10policy_hubIf4PathyE10Policy1000ELNS0_9SortOrderE1EfS6_yNS1_21identity_decomposer_tEEEvPKT1_PSB_PKT2_PSF_T3_iiT4__param_1];
	ld.param.u64 	%rd5, [_ZN3cub18CUB_300001_SM_10006detail10radix_sort31DeviceRadixSortSingleTileKernelINS1_5radix10policy_hubIf4PathyE10Policy1000ELNS0_9SortOrderE1EfS6_yNS1_21identity_decomposer_tEEEvPKT1_PSB_PKT2_PSF_T3_iiT4__param_2];
	ld.param.u64 	%rd6, [_ZN3cub18CUB_300001_SM_10006detail10radix_sort31DeviceRadixSortSingleTileKernelINS1_5radix10policy_hubIf4PathyE10Policy1000ELNS0_9SortOrderE1EfS6_yNS1_21identity_decomposer_tEEEvPKT1_PSB_PKT2_PSF_T3_iiT4__param_3];
	ld.param.u64 	%rd7, [_ZN3cub18CUB_300001_SM_10006detail10radix_sort31DeviceRadixSortSingleTileKernelINS1_5radix10policy_hubIf4PathyE10Policy1000ELNS0_9SortOrderE1EfS6_yNS1_21identity_decomposer_tEEEvPKT1_PSB_PKT2_PSF_T3_iiT4__param_4];
	ld.param.u32 	%r126, [_ZN3cub18CUB_300001_SM_10006detail10radix_sort31DeviceRadixSortSingleTileKernelINS1_5radix10policy_hubIf4PathyE10Policy1000ELNS0_9SortOrderE1EfS6_yNS1_21identity_decomposer_tEEEvPKT1_PSB_PKT2_PSF_T3_iiT4__param_5];
	ld.param.u32 	%r127, [_ZN3cub18CUB_300001_SM_10006detail10radix_sort31DeviceRadixSortSingleTileKernelINS1_5radix10policy_hubIf4PathyE10Policy1000ELNS0_9SortOrderE1EfS6_yNS1_21identity_decomposer_tEEEvPKT1_PSB_PKT2_PSF_T3_iiT4__param_6];
	cvt.u32.u64 	%r129, %rd7;
	mov.u32 	%r1, %tid.x;
	setp.ge.s32 	%p1, %r1, %r129;
	mov.b32 	%r329, -1;
	@%p1 bra 	$L__BB6_2;
	cvta.to.global.u64 	%rd8, %rd3;
	mul.wide.u32 	%rd9, %r1, 4;
	add.s64 	%rd10, %rd8, %rd9;
	ld.global.u32 	%r329, [%rd10];
$L__BB6_2:
	bar.sync 	0;
	mov.b64 	{%r131, %r132}, %rd7;
	shfl.sync.idx.b32	%r133|%p2, %r131, 0, 31, -1;
	shfl.sync.idx.b32	%r134|%p3, %r132, 0, 31, -1;
	mov.b64 	%rd1, {%r133, %r134};
	setp.ge.s32 	%p4, %r1, %r133;
	@%p4 bra 	$L__BB6_4;
	cvta.to.global.u64 	%rd11, %rd5;
	mul.wide.u32 	%rd12, %r1, 76;
	add.s64 	%rd13, %rd11, %rd12;
	ld.global.u32 	%r364, [%rd13];
	ld.global.u32 	%r363, [%rd13+4];
	ld.global.u32 	%r362, [%rd13+8];
	ld.global.u32 	%r361, [%rd13+12];
	ld.global.u32 	%r360, [%rd13+16];
	ld.global.u32 	%r359, [%rd13+20];
	ld.global.u32 	%r358, [%rd13+24];
	ld.global.u32 	%r357, [%rd13+28];
	ld.global.u32 	%r356, [%rd13+32];
	ld.global.u32 	%r355, [%rd13+36];
	ld.global.u32 	%r354, [%rd13+40];
	ld.global.u32 	%r353, [%rd13+44];
	ld.global.u32 	%r352, [%rd13+48];
	ld.global.u32 	%r351, [%rd13+52];
	ld.global.u32 	%r350, [%rd13+56];
	ld.global.u32 	%r349, [%rd13+60];
	ld.global.f32 	%f15, [%rd13+64];
	ld.global.f32 	%f14, [%rd13+68];
	ld.global.u32 	%r135, [%rd13+72];
	bfe.u32 	%r136, %r135, 0, 8;
	cvt.u16.u32 	%rs27, %r136;
	bfe.u32 	%r137, %r135, 8, 8;
	cvt.u16.u32 	%rs26, %r137;
	bfe.u32 	%r138, %r135, 16, 8;
	cvt.u16.u32 	%rs25, %r138;
	bfe.u32 	%r139, %r135, 24, 8;
	cvt.u16.u32 	%rs24, %r139;
$L__BB6_4:
	bar.sync 	0;
	setp.gt.s32 	%p5, %r329, -1;
	selp.b32 	%r141, -2147483648, -1, %p5;
	xor.b32  	%r348, %r141, %r329;
	shr.u32 	%r37, %r1, 5;
	shl.b32 	%r142, %r1, 2;
	mov.u32 	%r143, _ZZN3cub18CUB_300001_SM_10006detail10radix_sort31DeviceRadixSortSingleTileKernelINS1_5radix10policy_hubIf4PathyE10Policy1000ELNS0_9SortOrderE1EfS6_yNS1_21identity_decomposer_tEEEvPKT1_PSB_PKT2_PSF_T3_iiT4_E12temp_storage;
	add.s32 	%r38, %r143, %r142;
	mad.lo.s32 	%r39, %r1, 72, %r38;
	cvt.u64.u32 	%rd2, %r1;
	shl.b32 	%r144, %r1, 7;
	add.s32 	%r40, %r38, %r144;
	shl.b32 	%r145, %r37, 2;
	add.s32 	%r146, %r143, %r145;
	add.s32 	%r41, %r146, 33792;
	add.s32 	%r347, %r126, 6;
	sub.s32 	%r346, %r127, %r126;
$L__BB6_5:
	add.s32 	%r149, %r347, -6;
	min.s32 	%r152, %r346, 6;
	mov.b32 	%r181, 0;
	st.shared.u32 	[%r38], %r181;
	st.shared.u32 	[%r38+1024], %r181;
	st.shared.u32 	[%r38+2048], %r181;
	st.shared.u32 	[%r38+3072], %r181;
	st.shared.u32 	[%r38+4096], %r181;
	st.shared.u32 	[%r38+5120], %r181;
	st.shared.u32 	[%r38+6144], %r181;
	st.shared.u32 	[%r38+7168], %r181;
	st.shared.u32 	[%r38+8192], %r181;
	st.shared.u32 	[%r38+9216], %r181;
	st.shared.u32 	[%r38+10240], %r181;
	st.shared.u32 	[%r38+11264], %r181;
	st.shared.u32 	[%r38+12288], %r181;
	st.shared.u32 	[%r38+13312], %r181;
	st.shared.u32 	[%r38+14336], %r181;
	st.shared.u32 	[%r38+15360], %r181;
	st.shared.u32 	[%r38+16384], %r181;
	st.shared.u32 	[%r38+17408], %r181;
	st.shared.u32 	[%r38+18432], %r181;
	st.shared.u32 	[%r38+19456], %r181;
	st.shared.u32 	[%r38+20480], %r181;
	st.shared.u32 	[%r38+21504], %r181;
	st.shared.u32 	[%r38+22528], %r181;
	st.shared.u32 	[%r38+23552], %r181;
	st.shared.u32 	[%r38+24576], %r181;
	st.shared.u32 	[%r38+25600], %r181;
	st.shared.u32 	[%r38+26624], %r181;
	st.shared.u32 	[%r38+27648], %r181;
	st.shared.u32 	[%r38+28672], %r181;
	st.shared.u32 	[%r38+29696], %r181;
	st.shared.u32 	[%r38+30720], %r181;
	st.shared.u32 	[%r38+31744], %r181;
	st.shared.u32 	[%r38+32768], %r181;
	setp.eq.s32 	%p6, %r348, 2147483647;
	selp.b32 	%r148, -2147483648, %r348, %p6;
	// begin inline asm
	shr.b32 %r147, %r148, %r149;
	// end inline asm
	// begin inline asm
	bmsk.clamp.b32 %r150, %r181, %r152;
	// end inline asm
	and.b32  	%r184, %r150, %r147;
	shl.b32 	%r185, %r184, 10;
	not.b32 	%r186, %r185;
	and.b32  	%r187, %r186, 31744;
	add.s32 	%r188, %r38, %r187;
	shr.u32 	%r189, %r184, 4;
	and.b32  	%r190, %r189, 268435454;
	sub.s32 	%r64, %r188, %r190;
	ld.shared.u16 	%rs13, [%r64+2];
	add.s16 	%rs19, %rs13, 1;
	st.shared.u16 	[%r64+2], %rs19;
	bar.sync 	0;
	ld.shared.u32 	%r65, [%r40];
	ld.shared.u32 	%r191, [%r40+4];
	ld.shared.u32 	%r192, [%r40+8];
	ld.shared.u32 	%r193, [%r40+12];
	ld.shared.u32 	%r194, [%r40+16];
	ld.shared.u32 	%r195, [%r40+20];
	ld.shared.u32 	%r196, [%r40+24];
	ld.shared.u32 	%r197, [%r40+28];
	ld.shared.u32 	%r198, [%r40+32];
	ld.shared.u32 	%r199, [%r40+36];
	ld.shared.u32 	%r200, [%r40+40];
	ld.shared.u32 	%r201, [%r40+44];
	ld.shared.u32 	%r202, [%r40+48];
	ld.shared.u32 	%r203, [%r40+52];
	ld.shared.u32 	%r204, [%r40+56];
	ld.shared.u32 	%r205, [%r40+60];
	ld.shared.u32 	%r206, [%r40+64];
	ld.shared.u32 	%r207, [%r40+68];
	ld.shared.u32 	%r208, [%r40+72];
	ld.shared.u32 	%r209, [%r40+76];
	ld.shared.u32 	%r210, [%r40+80];
	ld.shared.u32 	%r211, [%r40+84];
	ld.shared.u32 	%r212, [%r40+88];
	ld.shared.u32 	%r213, [%r40+92];
	ld.shared.u32 	%r214, [%r40+96];
	ld.shared.u32 	%r215, [%r40+100];
	ld.shared.u32 	%r216, [%r40+104];
	ld.shared.u32 	%r217, [%r40+108];
	ld.shared.u32 	%r218, [%r40+112];
	ld.shared.u32 	%r219, [%r40+116];
	ld.shared.u32 	%r220, [%r40+120];
	ld.shared.u32 	%r221, [%r40+124];
	ld.shared.u32 	%r222, [%r40+128];
	add.s32 	%r66, %r191, %r65;
	add.s32 	%r67, %r192, %r66;
	add.s32 	%r68, %r193, %r67;
	add.s32 	%r69, %r194, %r68;
	add.s32 	%r70, %r195, %r69;
	add.s32 	%r71, %r196, %r70;
	add.s32 	%r72, %r197, %r71;
	add.s32 	%r73, %r198, %r72;
	add.s32 	%r74, %r199, %r73;
	add.s32 	%r75, %r200, %r74;
	add.s32 	%r76, %r201, %r75;
	add.s32 	%r77, %r202, %r76;
	add.s32 	%r78, %r203, %r77;
	add.s32 	%r79, %r204, %r78;
	add.s32 	%r80, %r205, %r79;
	add.s32 	%r81, %r206, %r80;
	add.s32 	%r82, %r207, %r81;
	add.s32 	%r83, %r208, %r82;
	add.s32 	%r84, %r209, %r83;
	add.s32 	%r85, %r210, %r84;
	add.s32 	%r86, %r211, %r85;
	add.s32 	%r87, %r212, %r86;
	add.s32 	%r88, %r213, %r87;
	add.s32 	%r89, %r214, %r88;
	add.s32 	%r90, %r215, %r89;
	add.s32 	%r91, %r216, %r90;
	add.s32 	%r92, %r217, %r91;
	add.s32 	%r93, %r218, %r92;
	add.s32 	%r94, %r219, %r93;
	add.s32 	%r95, %r220, %r94;
	add.s32 	%r96, %r221, %r95;
	add.s32 	%r158, %r222, %r96;
	// begin inline asm
	mov.u32 %r153, %laneid;
	// end inline asm
	mov.b32 	%r156, 1;
	mov.b32 	%r183, -1;
	// begin inline asm
	{  .reg .u32 r0;  .reg .pred p;  shfl.sync.up.b32 r0|p, %r158, %r156, %r181, %r183;  @p add.u32 r0, r0, %r158;  mov.u32 %r154, r0;}
	// end inline asm
	mov.b32 	%r162, 2;
	// begin inline asm
	{  .reg .u32 r0;  .reg .pred p;  shfl.sync.up.b32 r0|p, %r154, %r162, %r181, %r183;  @p add.u32 r0, r0, %r154;  mov.u32 %r160, r0;}
	// end inline asm
	mov.b32 	%r168, 4;
	// begin inline asm
	{  .reg .u32 r0;  .reg .pred p;  shfl.sync.up.b32 r0|p, %r160, %r168, %r181, %r183;  @p add.u32 r0, r0, %r160;  mov.u32 %r166, r0;}
	// end inline asm
	mov.b32 	%r174, 8;
	// begin inline asm
	{  .reg .u32 r0;  .reg .pred p;  shfl.sync.up.b32 r0|p, %r166, %r174, %r181, %r183;  @p add.u32 r0, r0, %r166;  mov.u32 %r172, r0;}
	// end inline asm
	mov.b32 	%r180, 16;
	// begin inline asm
	{  .reg .u32 r0;  .reg .pred p;  shfl.sync.up.b32 r0|p, %r172, %r180, %r181, %r183;  @p add.u32 r0, r0, %r172;  mov.u32 %r178, r0;}
	// end inline asm
	setp.ne.s32 	%p7, %r153, 31;
	@%p7 bra 	$L__BB6_7;
	st.shared.u32 	[%r41], %r178;
$L__BB6_7:
	sub.s32 	%r223, %r178, %r158;
	setp.gt.u32 	%p8, %r1, 31;
	setp.eq.s32 	%p9, %r37, 7;
	setp.eq.s32 	%p10, %r37, 6;
	setp.eq.s32 	%p11, %r37, 5;
	setp.eq.s32 	%p12, %r37, 4;
	setp.eq.s32 	%p13, %r37, 3;
	setp.eq.s32 	%p14, %r37, 2;
	setp.eq.s32 	%p15, %r37, 1;
	bar.sync 	0;
	ld.shared.v4.u32 	{%r224, %r225, %r226, %r227}, [_ZZN3cub18CUB_300001_SM_10006detail10radix_sort31DeviceRadixSortSingleTileKernelINS1_5radix10policy_hubIf4PathyE10Policy1000ELNS0_9SortOrderE1EfS6_yNS1_21identity_decomposer_tEEEvPKT1_PSB_PKT2_PSF_T3_iiT4_E12temp_storage+33792];
	selp.b32 	%r228, %r224, %r365, %p15;
	add.s32 	%r229, %r225, %r224;
	selp.b32 	%r230, %r229, %r228, %p14;
	add.s32 	%r231, %r229, %r226;
	selp.b32 	%r232, %r231, %r230, %p13;
	add.s32 	%r233, %r231, %r227;
	selp.b32 	%r234, %r233, %r232, %p12;
	ld.shared.v4.u32 	{%r235, %r236, %r237, %r238}, [_ZZN3cub18CUB_300001_SM_10006detail10radix_sort31DeviceRadixSortSingleTileKernelINS1_5radix10policy_hubIf4PathyE10Policy1000ELNS0_9SortOrderE1EfS6_yNS1_21identity_decomposer_tEEEvPKT1_PSB_PKT2_PSF_T3_iiT4_E12temp_storage+33808];
	add.s32 	%r239, %r233, %r235;
	selp.b32 	%r240, %r239, %r234, %p11;
	add.s32 	%r241, %r239, %r236;
	selp.b32 	%r242, %r241, %r240, %p10;
	add.s32 	%r243, %r241, %r237;
	selp.b32 	%r365, %r243, %r242, %p9;
	add.s32 	%r101, %r243, %r238;
	setp.ne.s32 	%p16, %r153, 0;
	selp.b32 	%r244, %r223, 0, %p16;
	add.s32 	%r245, %r365, %r244;
	or.pred  	%p17, %p8, %p16;
	selp.b32 	%r366, %r245, %r223, %p8;
	@%p17 bra 	$L__BB6_9;
	shl.b32 	%r366, %r101, 16;
	st.shared.u32 	[_ZZN3cub18CUB_300001_SM_10006detail10radix_sort31DeviceRadixSortSingleTileKernelINS1_5radix10policy_hubIf4PathyE10Policy1000ELNS0_9SortOrderE1EfS6_yNS1_21identity_decomposer_tEEEvPKT1_PSB_PKT2_PSF_T3_iiT4_E12temp_storage+33832], %r366;
$L__BB6_9:
	setp.eq.s32 	%p18, %r1, 0;
	bar.sync 	0;
	ld.shared.u32 	%r246, [_ZZN3cub18CUB_300001_SM_10006detail10radix_sort31DeviceRadixSortSingleTileKernelINS1_5radix10policy_hubIf4PathyE10Policy1000ELNS0_9SortOrderE1EfS6_yNS1_21identity_decomposer_tEEEvPKT1_PSB_PKT2_PSF_T3_iiT4_E12temp_storage+33832];
	selp.b32 	%r247, 0, %r246, %p18;
	add.s32 	%r248, %r366, %r247;
	add.s32 	%r249, %r65, %r248;
	add.s32 	%r250, %r66, %r248;
	add.s32 	%r251, %r67, %r248;
	add.s32 	%r252, %r68, %r248;
	add.s32 	%r253, %r69, %r248;
	add.s32 	%r254, %r70, %r248;
	add.s32 	%r255, %r71, %r248;
	add.s32 	%r256, %r72, %r248;
	add.s32 	%r257, %r73, %r248;
	add.s32 	%r258, %r74, %r248;
	add.s32 	%r259, %r75, %r248;
	add.s32 	%r260, %r76, %r248;
	add.s32 	%r261, %r77, %r248;
	add.s32 	%r262, %r78, %r248;
	add.s32 	%r263, %r79, %r248;
	add.s32 	%r264, %r80, %r248;
	add.s32 	%r265, %r81, %r248;
	add.s32 	%r266, %r82, %r248;
	add.s32 	%r267, %r83, %r248;
	add.s32 	%r268, %r84, %r248;
	add.s32 	%r269, %r85, %r248;
	add.s32 	%r270, %r86, %r248;
	add.s32 	%r271, %r87, %r248;
	add.s32 	%r272, %r88, %r248;
	add.s32 	%r273, %r89, %r248;
	add.s32 	%r274, %r90, %r248;
	add.s32 	%r275, %r91, %r248;
	add.s32 	%r276, %r92, %r248;
	add.s32 	%r277, %r93, %r248;
	add.s32 	%r278, %r94, %r248;
	add.s32 	%r279, %r95, %r248;
	add.s32 	%r280, %r96, %r248;
	st.shared.u32 	[%r40], %r248;
	st.shared.u32 	[%r40+4], %r249;
	st.shared.u32 	[%r40+8], %r250;
	st.shared.u32 	[%r40+12], %r251;
	st.shared.u32 	[%r40+16], %r252;
	st.shared.u32 	[%r40+20], %r253;
	st.shared.u32 	[%r40+24], %r254;
	st.shared.u32 	[%r40+28], %r255;
	st.shared.u32 	[%r40+32], %r256;
	st.shared.u32 	[%r40+36], %r257;
	st.shared.u32 	[%r40+40], %r258;
	st.shared.u32 	[%r40+44], %r259;
	st.shared.u32 	[%r40+48], %r260;
	st.shared.u32 	[%r40+52], %r261;
	st.shared.u32 	[%r40+56], %r262;
	st.shared.u32 	[%r40+60], %r263;
	st.shared.u32 	[%r40+64], %r264;
	st.shared.u32 	[%r40+68], %r265;
	st.shared.u32 	[%r40+72], %r266;
	st.shared.u32 	[%r40+76], %r267;
	st.shared.u32 	[%r40+80], %r268;
	st.shared.u32 	[%r40+84], %r269;
	st.shared.u32 	[%r40+88], %r270;
	st.shared.u32 	[%r40+92], %r271;
	st.shared.u32 	[%r40+96], %r272;
	st.shared.u32 	[%r40+100], %r273;
	st.shared.u32 	[%r40+104], %r274;
	st.shared.u32 	[%r40+108], %r275;
	st.shared.u32 	[%r40+112], %r276;
	st.shared.u32 	[%r40+116], %r277;
	st.shared.u32 	[%r40+120], %r278;
	st.shared.u32 	[%r40+124], %r279;
	st.shared.u32 	[%r40+128], %r280;
	bar.sync 	0;
	cvt.u32.u16 	%r281, %rs13;
	ld.shared.u16 	%r282, [%r64+2];
	add.s32 	%r105, %r282, %r281;
	bar.sync 	0;
	setp.lt.s32 	%p19, %r347, %r127;
	@%p19 bra 	$L__BB6_13;
	shl.b32 	%r283, %r105, 2;
	mov.u32 	%r284, _ZZN3cub18CUB_300001_SM_10006detail10radix_sort31DeviceRadixSortSingleTileKernelINS1_5radix10policy_hubIf4PathyE10Policy1000ELNS0_9SortOrderE1EfS6_yNS1_21identity_decomposer_tEEEvPKT1_PSB_PKT2_PSF_T3_iiT4_E12temp_storage;
	add.s32 	%r285, %r284, %r283;
	st.shared.u32 	[%r285], %r348;
	bar.sync 	0;
	ld.shared.u32 	%r106, [%r38];
	bar.sync 	0;
	mad.lo.s32 	%r286, %r105, 72, %r285;
	st.shared.u32 	[%r286], %r364;
	st.shared.u32 	[%r286+4], %r363;
	st.shared.u32 	[%r286+8], %r362;
	st.shared.u32 	[%r286+12], %r361;
	st.shared.u32 	[%r286+16], %r360;
	st.shared.u32 	[%r286+20], %r359;
	st.shared.u32 	[%r286+24], %r358;
	st.shared.u32 	[%r286+28], %r357;
	st.shared.u32 	[%r286+32], %r356;
	st.shared.u32 	[%r286+36], %r355;
	st.shared.u32 	[%r286+40], %r354;
	st.shared.u32 	[%r286+44], %r353;
	st.shared.u32 	[%r286+48], %r352;
	st.shared.u32 	[%r286+52], %r351;
	st.shared.u32 	[%r286+56], %r350;
	st.shared.u32 	[%r286+60], %r349;
	st.shared.f32 	[%r286+64], %f15;
	st.shared.f32 	[%r286+68], %f14;
	cvt.u32.u16 	%r287, %rs24;
	cvt.u32.u16 	%r288, %rs25;
	prmt.b32 	%r289, %r288, %r287, 0x3340U;
	cvt.u32.u16 	%r290, %rs26;
	cvt.u32.u16 	%r291, %rs27;
	prmt.b32 	%r292, %r291, %r290, 0x3340U;
	prmt.b32 	%r293, %r292, %r289, 0x5410U;
	st.shared.u32 	[%r286+72], %r293;
	bar.sync 	0;
	setp.gt.u64 	%p20, %rd1, %rd2;
	@%p20 bra 	$L__BB6_11;
	bra.uni 	$L__BB6_12;
$L__BB6_11:
	ld.shared.u32 	%r294, [%r39+72];
	ld.shared.f32 	%f10, [%r39+68];
	ld.shared.f32 	%f11, [%r39+64];
	ld.shared.u32 	%r295, [%r39+60];
	ld.shared.u32 	%r296, [%r39+56];
	ld.shared.u32 	%r297, [%r39+52];
	ld.shared.u32 	%r298, [%r39+48];
	ld.shared.u32 	%r299, [%r39+44];
	ld.shared.u32 	%r300, [%r39+40];
	ld.shared.u32 	%r301, [%r39+36];
	ld.shared.u32 	%r302, [%r39+32];
	ld.shared.u32 	%r303, [%r39+28];
	ld.shared.u32 	%r304, [%r39+24];
	ld.shared.u32 	%r305, [%r39+20];
	ld.shared.u32 	%r306, [%r39+16];
	ld.shared.u32 	%r307, [%r39+12];
	ld.shared.u32 	%r308, [%r39+8];
	ld.shared.u32 	%r309, [%r39+4];
	ld.shared.u32 	%r310, [%r39];
	cvta.to.global.u64 	%rd14, %rd4;
	shl.b64 	%rd15, %rd2, 2;
	add.s64 	%rd16, %rd14, %rd15;
	setp.gt.s32 	%p21, %r106, -1;
	selp.b32 	%r311, -1, -2147483648, %p21;
	xor.b32  	%r312, %r311, %r106;
	st.global.u32 	[%rd16], %r312;
	cvta.to.global.u64 	%rd17, %rd6;
	mad.lo.s64 	%rd18, %rd2, 76, %rd17;
	st.global.u32 	[%rd18], %r310;
	st.global.u32 	[%rd18+4], %r309;
	st.global.u32 	[%rd18+8], %r308;
	st.global.u32 	[%rd18+12], %r307;
	st.global.u32 	[%rd18+16], %r306;
	st.global.u32 	[%rd18+20], %r305;
	st.global.u32 	[%rd18+24], %r304;
	st.global.u32 	[%rd18+28], %r303;
	st.global.u32 	[%rd18+32], %r302;
	st.global.u32 	[%rd18+36], %r301;
	st.global.u32 	[%rd18+40], %r300;
	st.global.u32 	[%rd18+44], %r299;
	st.global.u32 	[%rd18+48], %r298;
	st.global.u32 	[%rd18+52], %r297;
	st.global.u32 	[%rd18+56], %r296;
	st.global.u32 	[%rd18+60], %r295;
	st.global.f32 	[%rd18+64], %f11;
	st.global.f32 	[%rd18+68], %f10;
	st.global.u32 	[%rd18+72], %r294;
$L__BB6_12:
	ret;
$L__BB6_13:
	shl.b32 	%r313, %r105, 2;
	mov.u32 	%r314, _ZZN3cub18CUB_300001_SM_10006detail10radix_sort31DeviceRadixSortSingleTileKernelINS1_5radix10policy_hubIf4PathyE10Policy1000ELNS0_9SortOrderE1EfS6_yNS1_21identity_decomposer_tEEEvPKT1_PSB_PKT2_PSF_T3_iiT4_E12temp_storage;
	add.s32 	%r315, %r314, %r313;
	st.shared.u32 	[%r315], %r348;
	bar.sync 	0;
	ld.shared.u32 	%r348, [%r38];
	bar.sync 	0;
	mad.lo.s32 	%r316, %r105, 72, %r315;
	st.shared.u32 	[%r316], %r364;
	st.shared.u32 	[%r316+4], %r363;
	st.shared.u32 	[%r316+8], %r362;
	st.shared.u32 	[%r316+12], %r361;
	st.shared.u32 	[%r316+16], %r360;
	st.shared.u32 	[%r316+20], %r359;
	st.shared.u32 	[%r316+24], %r358;
	st.shared.u32 	[%r316+28], %r357;
	st.shared.u32 	[%r316+32], %r356;
	st.shared.u32 	[%r316+36], %r355;
	st.shared.u32 	[%r316+40], %r354;
	st.shared.u32 	[%r316+44], %r353;
	st.shared.u32 	[%r316+48], %r352;
	st.shared.u32 	[%r316+52], %r351;
	st.shared.u32 	[%r316+56], %r350;
	st.shared.u32 	[%r316+60], %r349;
	st.shared.f32 	[%r316+64], %f15;
	st.shared.f32 	[%r316+68], %f14;
	cvt.u32.u16 	%r317, %rs24;
	cvt.u32.u16 	%r318, %rs25;
	prmt.b32 	%r319, %r318, %r317, 0x3340U;
	cvt.u32.u16 	%r320, %rs26;
	cvt.u32.u16 	%r321, %rs27;
	prmt.b32 	%r322, %r321, %r320, 0x3340U;
	prmt.b32 	%r323, %r322, %r319, 0x5410U;
	st.shared.u32 	[%r316+72], %r323;
	bar.sync 	0;
	ld.shared.u32 	%r364, [%r39];
	ld.shared.u32 	%r363, [%r39+4];
	ld.shared.u32 	%r362, [%r39+8];
	ld.shared.u32 	%r361, [%r39+12];
	ld.shared.u32 	%r360, [%r39+16];
	ld.shared.u32 	%r359, [%r39+20];
	ld.shared.u32 	%r358, [%r39+24];
	ld.shared.u32 	%r357, [%r39+28];
	ld.shared.u32 	%r356, [%r39+32];
	ld.shared.u32 	%r355, [%r39+36];
	ld.shared.u32 	%r354, [%r39+40];
	ld.shared.u32 	%r353, [%r39+44];
	ld.shared.u32 	%r352, [%r39+48];
	ld.shared.u32 	%r351, [%r39+52];
	ld.shared.u32 	%r350, [%r39+56];
	ld.shared.u32 	%r349, [%r39+60];
	ld.shared.f32 	%f15, [%r39+64];
	ld.shared.f32 	%f14, [%r39+68];
	ld.shared.u32 	%r324, [%r39+72];
	bfe.u32 	%r325, %r324, 0, 8;
	cvt.u16.u32 	%rs27, %r325;
	bfe.u32 	%r326, %r324, 8, 8;
	cvt.u16.u32 	%rs26, %r326;
	bfe.u32 	%r327, %r324, 16, 8;
	cvt.u16.u32 	%rs25, %r327;
	bfe.u32 	%r328, %r324, 24, 8;
	cvt.u16.u32 	%rs24, %r328;
	bar.sync 	0;
	add.s32 	%r347, %r347, 6;
	add.s32 	%r346, %r346, -6;
	bra.uni 	$L__BB6_5;

}
	// .globl	_ZN3cub18CUB_300001_SM_10006detail10radix_sort30DeviceRadixSortHistogramKernelINS1_5radix10policy_hubIf4PathyE10Policy1000ELNS0_9SortOrderE1EfyNS1_21identity_decomposer_tEEEvPT2_PKT1_SB_iiT3_
.visible .entry _ZN3cub18CUB_300001_SM_10006detail10radix_sort30DeviceRadixSortHistogramKernelINS1_5radix10policy_hubIf4PathyE10Policy1000ELNS0_9SortOrderE1EfyNS1_21identity_decomposer_tEEEvPT2_PKT1_SB_iiT3_(
	.param .u64 .ptr .align 1 _ZN3cub18CUB_300001_SM_10006detail10radix_sort30DeviceRadixSortHistogramKernelINS1_5radix10policy_hubIf4PathyE10Policy1000ELNS0_9SortOrderE1EfyNS1_21identity_decomposer_tEEEvPT2_PKT1_SB_iiT3__param_0,
	.param .u64 .ptr .align 1 _ZN3cub18CUB_300001_SM_10006detail10radix_sort30DeviceRadixSortHistogramKernelINS1_5radix10policy_hubIf4PathyE10Policy1000ELNS0_9SortOrderE1EfyNS1_21identity_decomposer_tEEEvPT2_PKT1_SB_iiT3__param_1,
	.param .u64 _ZN3cub18CUB_300001_SM_10006detail10radix_sort30DeviceRadixSortHistogramKernelINS1_5radix10policy_hubIf4PathyE10Policy1000ELNS0_9SortOrderE1EfyNS1_21identity_decomposer_tEEEvPT2_PKT1_SB_iiT3__param_2,
	.param .u32 _ZN3cub18CUB_300001_SM_10006detail10radix_sort30DeviceRadixSortHistogramKernelINS1_5radix10policy_hubIf4PathyE10Policy1000ELNS0_9SortOrderE1EfyNS1_21identity_decomposer_tEEEvPT2_PKT1_SB_iiT3__param_3,
	.param .u32 _ZN3cub18CUB_300001_SM_10006detail10radix_sort30DeviceRadixSortHistogramKernelINS1_5radix10policy_hubIf4PathyE10Policy1000ELNS0_9SortOrderE1EfyNS1_21identity_decomposer_tEEEvPT2_PKT1_SB_iiT3__param_4,
	.param .align 1 .b8 _ZN3cub18CUB_300001_SM_10006detail10radix_sort30DeviceRadixSortHistogramKernelINS1_5radix10policy_hubIf4PathyE10Policy1000ELNS0_9SortOrderE1EfyNS1_21identity_decomposer_tEEEvPT2_PKT1_SB_iiT3__param_5[1]
)
.maxntid 128
{
	.reg .pred 	%p<123>;
	.reg .b32 	%r<518>;
	.reg .b64 	%rd<137>;
	// demoted variable
	.shared .align 4 .b8 _ZZN3cub18CUB_300001_SM_10006detail10radix_sort30DeviceRadixSortHistogramKernelINS1_5radix10policy_hubIf4PathyE10Policy1000ELNS0_9SortOrderE1EfyNS1_21identity_decomposer_tEEEvPT2_PKT1_SB_iiT3_E12temp_storage[4096];
	ld.param.u64 	%rd18, [_ZN3cub18CUB_300001_SM_10006detail10radix_sort30DeviceRadixSortHistogramKernelINS1_5radix10policy_hubIf4PathyE10Policy1000ELNS0_9SortOrderE1EfyNS1_21identity_decomposer_tEEEvPT2_PKT1_SB_iiT3__param_0];
	ld.param.u64 	%rd19, [_ZN3cub18CUB_300001_SM_10006detail10radix_sort30DeviceRadixSortHistogramKernelINS1_5radix10policy_hubIf4PathyE10Policy1000ELNS0_9SortOrderE1EfyNS1_21identity_decomposer_tEEEvPT2_PKT1_SB_iiT3__param_1];
	ld.param.u64 	%rd17, [_ZN3cub18CUB_300001_SM_10006detail10radix_sort30DeviceRadixSortHistogramKernelINS1_5radix10policy_hubIf4PathyE10Policy1000ELNS0_9SortOrderE1EfyNS1_21identity_decomposer_tEEEvPT2_PKT1_SB_iiT3__param_2];
	ld.param.u32 	%r174, [_ZN3cub18CUB_300001_SM_10006detail10radix_sort30DeviceRadixSortHistogramKernelINS1_5radix10policy_hubIf4PathyE10Policy1000ELNS0_9SortOrderE1EfyNS1_21identity_decomposer_tEEEvPT2_PKT1_SB_iiT3__param_3];
	ld.param.u32 	%r175, [_ZN3cub18CUB_300001_SM_10006detail10radix_sort30DeviceRadixSortHistogramKernelINS1_5radix10policy_hubIf4PathyE10Policy1000ELNS0_9SortOrderE1EfyNS1_21identity_decomposer_tEEEvPT2_PKT1_SB_iiT3__param_4];
	cvta.to.global.u64 	%rd1, %rd19;
	cvta.to.global.u64 	%rd2, %rd18;
	setp.eq.s64 	%p2, %rd17, 0;
	@%p2 bra 	$L__BB7_153;
	sub.s32 	%r176, %r175, %r174;
	add.s32 	%r177, %r176, 7;
	shr.s32 	%r178, %r177, 31;
	shr.u32 	%r179, %r178, 29;
	add.s32 	%r180, %r177, %r179;
	shr.s32 	%r181, %r180, 3;
	mov.u32 	%r182, %tid.x;
	setp.gt.u32 	%p3, %r182, 255;
	setp.lt.s32 	%p4, %r177, 8;
	mov.u32 	%r183, %ctaid.x;
	shl.b32 	%r184, %r183, 11;
	cvt.u64.u32 	%rd3, %r184;
	mov.u32 	%r185, %nctaid.x;
	shl.b32 	%r186, %r185, 11;
	cvt.u64.u32 	%rd4, %r186;
	add.s32 	%r1, %r181, -1;
	and.b32  	%r2, %r181, 15;
	and.b32  	%r3, %r181, 7;
	add.s32 	%r4, %r3, -1;
	and.b32  	%r5, %r181, 3;
	or.pred  	%p1, %p3, %p4;
	shl.b32 	%r187, %r182, 2;
	mov.u32 	%r188, _ZZN3cub18CUB_300001_SM_10006detail10radix_sort30DeviceRadixSortHistogramKernelINS1_5radix10policy_hubIf4PathyE10Policy1000ELNS0_9SortOrderE1EfyNS1_21identity_decomposer_tEEEvPT2_PKT1_SB_iiT3_E12temp_storage;
	add.s32 	%r6, %r188, %r187;
	and.b32  	%r7, %r181, 268435440;
	cvt.u64.u32 	%rd5, %r182;
	add.s32 	%r8, %r182, 128;
	add.s32 	%r9, %r182, 256;
	add.s32 	%r10, %r182, 384;
	add.s32 	%r11, %r182, 512;
	add.s32 	%r12, %r182, 640;
	add.s32 	%r13, %r182, 768;
	or.b32  	%r14, %r182, 1024;
	add.s32 	%r15, %r182, 1920;
	and.b32  	%r16, %r181, 268435448;
	and.b32  	%r17, %r181, 1;
	neg.s32 	%r18, %r7;
	add.s32 	%r19, %r6, 8192;
	add.s64 	%rd21, %rd17, -1;
	shr.u64 	%rd22, %rd21, 30;
	add.s64 	%rd23, %rd22, 1;
	min.u64 	%rd6, %rd23, %rd17;
	mov.b64 	%rd135, 0;
$L__BB7_2:
	@%p1 bra 	$L__BB7_30;
	setp.lt.u32 	%p5, %r1, 15;
	mov.b32 	%r471, 0;
	@%p5 bra 	$L__BB7_6;
	mov.u32 	%r468, %r19;
	mov.u32 	%r469, %r18;
$L__BB7_5:
	.pragma "nounroll";
	mov.b32 	%r190, 0;
	st.shared.u32 	[%r468+-8192], %r190;
	st.shared.u32 	[%r468+-7168], %r190;
	st.shared.u32 	[%r468+-6144], %r190;
	st.shared.u32 	[%r468+-5120], %r190;
	st.shared.u32 	[%r468+-4096], %r190;
	st.shared.u32 	[%r468+-3072], %r190;
	st.shared.u32 	[%r468+-2048], %r190;
	st.shared.u32 	[%r468+-1024], %r190;
	st.shared.u32 	[%r468], %r190;
	st.shared.u32 	[%r468+1024], %r190;
	st.shared.u32 	[%r468+2048], %r190;
	st.shared.u32 	[%r468+3072], %r190;
	st.shared.u32 	[%r468+4096], %r190;
	st.shared.u32 	[%r468+5120], %r190;
	st.shared.u32 	[%r468+6144], %r190;
	st.shared.u32 	[%r468+7168], %r190;
	add.s32 	%r469, %r469, 16;
	add.s32 	%r468, %r468, 16384;
	setp.ne.s32 	%p6, %r469, 0;
	mov.u32 	%r471, %r7;
	@%p6 bra 	$L__BB7_5;
$L__BB7_6:
	add.s32 	%r25, %r2, -1;
	setp.eq.s32 	%p7, %r2, 0;
	@%p7 bra 	$L__BB7_16;
	setp.lt.u32 	%p8, %r25, 7;
	@%p8 bra 	$L__BB7_9;
	shl.b32 	%r191, %r471, 10;
	add.s32 	%r192, %r6, %r191;
	mov.b32 	%r193, 0;
	st.shared.u32 	[%r192], %r193;
	st.shared.u32 	[%r192+1024], %r193;
	st.shared.u32 	[%r192+2048], %r193;
	st.shared.u32 	[%r192+3072], %r193;
	st.shared.u32 	[%r192+4096], %r193;
	st.shared.u32 	[%r192+5120], %r193;
	st.shared.u32 	[%r192+6144], %r193;
	st.shared.u32 	[%r192+7168], %r193;
	add.s32 	%r471, %r471, 8;
$L__BB7_9:
	setp.eq.s32 	%p9, %r3, 0;
	@%p9 bra 	$L__BB7_16;
	setp.lt.u32 	%p10, %r4, 3;
	@%p10 bra 	$L__BB7_12;
	shl.b32 	%r194, %r471, 10;
	add.s32 	%r195, %r6, %r194;
	mov.b32 	%r196, 0;
	st.shared.u32 	[%r195], %r196;
	st.shared.u32 	[%r195+1024], %r196;
	st.shared.u32 	[%r195+2048], %r196;
	st.shared.u32 	[%r195+3072], %r196;
	add.s32 	%r471, %r471, 4;
$L__BB7_12:
	setp.eq.s32 	%p11, %r5, 0;
	@%p11 bra 	$L__BB7_16;
	setp.eq.s32 	%p12, %r5, 1;
	shl.b32 	%r197, %r471, 10;
	add.s32 	%r30, %r6, %r197;
	mov.b32 	%r198, 0;
	st.shared.u32 	[%r30], %r198;
	@%p12 bra 	$L__BB7_16;
	setp.eq.s32 	%p13, %r5, 2;
	mov.b32 	%r199, 0;
	st.shared.u32 	[%r30+1024], %r199;
	@%p13 bra 	$L__BB7_16;
	mov.b32 	%r200, 0;
	st.shared.u32 	[%r30+2048], %r200;
$L__BB7_16:
	cvt.u32.u64 	%r201, %rd5;
	setp.gt.u32 	%p14, %r201, 127;
	@%p14 bra 	$L__BB7_30;
	setp.lt.u32 	%p15, %r1, 15;
	mov.b32 	%r475, 0;
	@%p15 bra 	$L__BB7_20;
	mov.b32 	%r473, 0;
$L__BB7_19:
	.pragma "nounroll";
	shl.b32 	%r204, %r473, 10;
	add.s32 	%r205, %r6, %r204;
	mov.b32 	%r206, 0;
	st.shared.u32 	[%r205+512], %r206;
	st.shared.u32 	[%r205+1536], %r206;
	st.shared.u32 	[%r205+2560], %r206;
	st.shared.u32 	[%r205+3584], %r206;
	st.shared.u32 	[%r205+4608], %r206;
	st.shared.u32 	[%r205+5632], %r206;
	st.shared.u32 	[%r205+6656], %r206;
	st.shared.u32 	[%r205+7680], %r206;
	st.shared.u32 	[%r205+8704], %r206;
	st.shared.u32 	[%r205+9728], %r206;
	st.shared.u32 	[%r205+10752], %r206;
	st.shared.u32 	[%r205+11776], %r206;
	st.shared.u32 	[%r205+12800], %r206;
	st.shared.u32 	[%r205+13824], %r206;
	st.shared.u32 	[%r205+14848], %r206;
	st.shared.u32 	[%r205+15872], %r206;
	add.s32 	%r473, %r473, 16;
	setp.ne.s32 	%p16, %r473, %r7;
	mov.u32 	%r475, %r7;
	@%p16 bra 	$L__BB7_19;
$L__BB7_20:
	setp.eq.s32 	%p17, %r2, 0;
	@%p17 bra 	$L__BB7_30;
	setp.lt.u32 	%p18, %r25, 7;
	@%p18 bra 	$L__BB7_23;
	shl.b32 	%r207, %r475, 10;
	add.s32 	%r208, %r6, %r207;
	mov.b32 	%r209, 0;
	st.shared.u32 	[%r208+512], %r209;
	st.shared.u32 	[%r208+1536], %r209;
	st.shared.u32 	[%r208+2560], %r209;
	st.shared.u32 	[%r208+3584], %r209;
	st.shared.u32 	[%r208+4608], %r209;
	st.shared.u32 	[%r208+5632], %r209;
	st.shared.u32 	[%r208+6656], %r209;
	st.shared.u32 	[%r208+7680], %r209;
	add.s32 	%r475, %r475, 8;
$L__BB7_23:
	setp.eq.s32 	%p19, %r3, 0;
	@%p19 bra 	$L__BB7_30;
	setp.lt.u32 	%p20, %r4, 3;
	@%p20 bra 	$L__BB7_26;
	shl.b32 	%r210, %r475, 10;
	add.s32 	%r211, %r6, %r210;
	mov.b32 	%r212, 0;
	st.shared.u32 	[%r211+512], %r212;
	st.shared.u32 	[%r211+1536], %r212;
	st.shared.u32 	[%r211+2560], %r212;
	st.shared.u32 	[%r211+3584], %r212;
	add.s32 	%r475, %r475, 4;
$L__BB7_26:
	setp.eq.s32 	%p21, %r5, 0;
	@%p21 bra 	$L__BB7_30;
	setp.eq.s32 	%p22, %r5, 1;
	shl.b32 	%r213, %r475, 10;
	add.s32 	%r38, %r6, %r213;
	mov.b32 	%r214, 0;
	st.shared.u32 	[%r38+512], %r214;
	@%p22 bra 	$L__BB7_30;
	setp.eq.s32 	%p23, %r5, 2;
	mov.b32 	%r215, 0;
	st.shared.u32 	[%r38+1536], %r215;
	@%p23 bra 	$L__BB7_30;
	mov.b32 	%r216, 0;
	st.shared.u32 	[%r38+2560], %r216;
$L__BB7_30:
	bar.sync 	0;
	bar.sync 	0;
	shl.b64 	%rd8, %rd135, 30;
	sub.s64 	%rd24, %rd17, %rd8;
	min.u64 	%rd9, %rd24, 1073741824;
	setp.le.u64 	%p24, %rd9, %rd3;
	@%p24 bra 	$L__BB7_70;
	mov.u64 	%rd136, %rd3;
$L__BB7_32:
	add.s64 	%rd11, %rd136, %rd8;
	sub.s64 	%rd12, %rd17, %rd11;
	setp.lt.u64 	%p25, %rd12, 2048;
	@%p25 bra 	$L__BB7_34;
	add.s64 	%rd27, %rd11, %rd5;
	shl.b64 	%rd28, %rd27, 2;
	add.s64 	%rd29, %rd1, %rd28;
	ld.global.u32 	%r507, [%rd29];
	ld.global.u32 	%r506, [%rd29+512];
	ld.global.u32 	%r505, [%rd29+1024];
	ld.global.u32 	%r504, [%rd29+1536];
	ld.global.u32 	%r503, [%rd29+2048];
	ld.global.u32 	%r502, [%rd29+2560];
	ld.global.u32 	%r501, [%rd29+3072];
	ld.global.u32 	%r500, [%rd29+3584];
	ld.global.u32 	%r499, [%rd29+4096];
	ld.global.u32 	%r498, [%rd29+4608];
	ld.global.u32 	%r497, [%rd29+5120];
	ld.global.u32 	%r496, [%rd29+5632];
	ld.global.u32 	%r495, [%rd29+6144];
	ld.global.u32 	%r494, [%rd29+6656];
	ld.global.u32 	%r493, [%rd29+7168];
	ld.global.u32 	%r492, [%rd29+7680];
	bra.uni 	$L__BB7_66;
$L__BB7_34:
	cvt.u32.u64 	%r218, %rd5;
	cvt.u32.u64 	%r55, %rd12;
	setp.ge.s32 	%p26, %r218, %r55;
	add.s64 	%rd25, %rd11, %rd5;
	shl.b64 	%rd26, %rd25, 2;
	add.s64 	%rd13, %rd1, %rd26;
	mov.b32 	%r507, -1;
	@%p26 bra 	$L__BB7_36;
	ld.global.u32 	%r507, [%rd13];
$L__BB7_36:
	setp.ge.s32 	%p27, %r8, %r55;
	mov.b32 	%r506, -1;
	@%p27 bra 	$L__BB7_38;
	ld.global.u32 	%r506, [%rd13+512];
$L__BB7_38:
	setp.ge.s32 	%p28, %r9, %r55;
	mov.b32 	%r505, -1;
	@%p28 bra 	$L__BB7_40;
	ld.global.u32 	%r505, [%rd13+1024];
$L__BB7_40:
	setp.ge.s32 	%p29, %r10, %r55;
	mov.b32 	%r504, -1;
	@%p29 bra 	$L__BB7_42;
	ld.global.u32 	%r504, [%rd13+1536];
$L__BB7_42:
	setp.ge.s32 	%p30, %r11, %r55;
	mov.b32 	%r503, -1;
	@%p30 bra 	$L__BB7_44;
	ld.global.u32 	%r503, [%rd13+2048];
$L__BB7_44:
	setp.ge.s32 	%p31, %r12, %r55;
	mov.b32 	%r502, -1;
	@%p31 bra 	$L__BB7_46;
	ld.global.u32 	%r502, [%rd13+2560];
$L__BB7_46:
	setp.ge.s32 	%p32, %r13, %r55;
	mov.b32 	%r501, -1;
	@%p32 bra 	$L__BB7_48;
	ld.global.u32 	%r501, [%rd13+3072];
$L__BB7_48:
	mov.u32 	%r226, %tid.x;
	add.s32 	%r227, %r226, 896;
	setp.ge.s32 	%p33, %r227, %r55;
	mov.b32 	%r500, -1;
	@%p33 bra 	$L__BB7_50;
	ld.global.u32 	%r500, [%rd13+3584];
$L__BB7_50:
	setp.ge.s32 	%p34, %r14, %r55;
	mov.b32 	%r499, -1;
	@%p34 bra 	$L__BB7_52;
	ld.global.u32 	%r499, [%rd13+4096];
$L__BB7_52:
	add.s32 	%r231, %r226, 1152;
	setp.ge.s32 	%p35, %r231, %r55;
	mov.b32 	%r498, -1;
	@%p35 bra 	$L__BB7_54;
	ld.global.u32 	%r498, [%rd13+4608];
$L__BB7_54:
	add.s32 	%r234, %r226, 1280;
	setp.ge.s32 	%p36, %r234, %r55;
	mov.b32 	%r497, -1;
	@%p36 bra 	$L__BB7_56;
	ld.global.u32 	%r497, [%rd13+5120];
$L__BB7_56:
	add.s32 	%r237, %r226, 1408;
	setp.ge.s32 	%p37, %r237, %r55;
	mov.b32 	%r496, -1;
	@%p37 bra 	$L__BB7_58;
	ld.global.u32 	%r496, [%rd13+5632];
$L__BB7_58:
	add.s32 	%r240, %r226, 1536;
	setp.ge.s32 	%p38, %r240, %r55;
	mov.b32 	%r495, -1;
	@%p38 bra 	$L__BB7_60;
	ld.global.u32 	%r495, [%rd13+6144];
$L__BB7_60:
	add.s32 	%r243, %r226, 1664;
	setp.ge.s32 	%p39, %r243, %r55;
	mov.b32 	%r494, -1;
	@%p39 bra 	$L__BB7_62;
	ld.global.u32 	%r494, [%rd13+6656];
$L__BB7_62:
	add.s32 	%r246, %r226, 1792;
	setp.ge.s32 	%p40, %r246, %r55;
	mov.b32 	%r493, -1;
	@%p40 bra 	$L__BB7_64;
	ld.global.u32 	%r493, [%rd13+7168];
$L__BB7_64:
	setp.ge.s32 	%p41, %r15, %r55;
	mov.b32 	%r492, -1;
	@%p41 bra 	$L__BB7_66;
	ld.global.u32 	%r492, [%rd13+7680];
$L__BB7_66:
	setp.le.s32 	%p42, %r175, %r174;
	@%p42 bra 	$L__BB7_69;
	setp.lt.s32 	%p43, %r507, 0;
	selp.b32 	%r249, 0, 2147483647, %p43;
	xor.b32  	%r250, %r249, %r507;
	setp.lt.s32 	%p44, %r506, 0;
	selp.b32 	%r251, 0, 2147483647, %p44;
	xor.b32  	%r252, %r251, %r506;
	setp.lt.s32 	%p45, %r505, 0;
	selp.b32 	%r253, 0, 2147483647, %p45;
	xor.b32  	%r254, %r253, %r505;
	setp.lt.s32 	%p46, %r504, 0;
	selp.b32 	%r255, 0, 2147483647, %p46;
	xor.b32  	%r256, %r255, %r504;
	setp.lt.s32 	%p47, %r503, 0;
	selp.b32 	%r257, 0, 2147483647, %p47;
	xor.b32  	%r258, %r257, %r503;
	setp.lt.s32 	%p48, %r502, 0;
	selp.b32 	%r259, 0, 2147483647, %p48;
	xor.b32  	%r260, %r259, %r502;
	setp.lt.s32 	%p49, %r501, 0;
	selp.b32 	%r261, 0, 2147483647, %p49;
	xor.b32  	%r262, %r261, %r501;
	setp.lt.s32 	%p50, %r500, 0;
	selp.b32 	%r263, 0, 2147483647, %p50;
	xor.b32  	%r264, %r263, %r500;
	setp.lt.s32 	%p51, %r499, 0;
	selp.b32 	%r265, 0, 2147483647, %p51;
	xor.b32  	%r266, %r265, %r499;
	setp.lt.s32 	%p52, %r498, 0;
	selp.b32 	%r267, 0, 2147483647, %p52;
	xor.b32  	%r268, %r267, %r498;
	setp.lt.s32 	%p53, %r497, 0;
	selp.b32 	%r269, 0, 2147483647, %p53;
	xor.b32  	%r270, %r269, %r497;
	setp.lt.s32 	%p54, %r496, 0;
	selp.b32 	%r271, 0, 2147483647, %p54;
	xor.b32  	%r272, %r271, %r496;
	setp.lt.s32 	%p55, %r495, 0;
	selp.b32 	%r273, 0, 2147483647, %p55;
	xor.b32  	%r274, %r273, %r495;
	setp.lt.s32 	%p56, %r494, 0;
	selp.b32 	%r275, 0, 2147483647, %p56;
	xor.b32  	%r276, %r275, %r494;
	setp.lt.s32 	%p57, %r493, 0;
	selp.b32 	%r277, 0, 2147483647, %p57;
	xor.b32  	%r278, %r277, %r493;
	setp.lt.s32 	%p58, %r492, 0;
	selp.b32 	%r279, 0, 2147483647, %p58;
	xor.b32  	%r280, %r279, %r492;
	setp.eq.s32 	%p59, %r250, 2147483647;
	selp.b32 	%r103, -2147483648, %r250, %p59;
	setp.eq.s32 	%p60, %r252, 2147483647;
	selp.b32 	%r104, -2147483648, %r252, %p60;
	setp.eq.s32 	%p61, %r254, 2147483647;
	selp.b32 	%r105, -2147483648, %r254, %p61;
	setp.eq.s32 	%p62, %r256, 2147483647;
	selp.b32 	%r106, -2147483648, %r256, %p62;
	setp.eq.s32 	%p63, %r258, 2147483647;
	selp.b32 	%r107, -2147483648, %r258, %p63;
	setp.eq.s32 	%p64, %r260, 2147483647;
	selp.b32 	%r108, -2147483648, %r260, %p64;
	setp.eq.s32 	%p65, %r262, 2147483647;
	selp.b32 	%r109, -2147483648, %r262, %p65;
	setp.eq.s32 	%p66, %r264, 2147483647;
	selp.b32 	%r110, -2147483648, %r264, %p66;
	setp.eq.s32 	%p67, %r266, 2147483647;
	selp.b32 	%r111, -2147483648, %r266, %p67;
	setp.eq.s32 	%p68, %r268, 2147483647;
	selp.b32 	%r112, -2147483648, %r268, %p68;
	setp.eq.s32 	%p69, %r270, 2147483647;
	selp.b32 	%r113, -2147483648, %r270, %p69;
	setp.eq.s32 	%p70, %r272, 2147483647;
	selp.b32 	%r114, -2147483648, %r272, %p70;
	setp.eq.s32 	%p71, %r274, 2147483647;
	selp.b32 	%r115, -2147483648, %r274, %p71;
	setp.eq.s32 	%p72, %r276, 2147483647;
	selp.b32 	%r116, -2147483648, %r276, %p72;
	setp.eq.s32 	%p73, %r278, 2147483647;
	selp.b32 	%r117, -2147483648, %r278, %p73;
	setp.eq.s32 	%p74, %r280, 2147483647;
	selp.b32 	%r118, -2147483648, %r280, %p74;
	mov.b32 	%r508, 0;
	mov.u32 	%r509, %r174;
$L__BB7_68:
	sub.s32 	%r281, %r175, %r509;
	shl.b32 	%r282, %r508, 10;
	mov.u32 	%r283, _ZZN3cub18CUB_300001_SM_10006detail10radix_sort30DeviceRadixSortHistogramKernelINS1_5radix10policy_hubIf4PathyE10Policy1000ELNS0_9SortOrderE1EfyNS1_21identity_decomposer_tEEEvPT2_PKT1_SB_iiT3_E12temp_storage;
	add.s32 	%r284, %r283, %r282;
	min.s32 	%r285, %r281, 8;
	mov.b32 	%r286, -1;
	shl.b32 	%r287, %r286, %r285;
	not.b32 	%r288, %r287;
	shr.u32 	%r289, %r103, %r509;
	and.b32  	%r290, %r289, %r288;
	shl.b32 	%r291, %r290, 2;
	add.s32 	%r292, %r284, %r291;
	atom.shared.add.u32 	%r293, [%r292], 1;
	shr.u32 	%r294, %r104, %r509;
	and.b32  	%r295, %r294, %r288;
	shl.b32 	%r296, %r295, 2;
	add.s32 	%r297, %r284, %r296;
	atom.shared.add.u32 	%r298, [%r297], 1;
	shr.u32 	%r299, %r105, %r509;
	and.b32  	%r300, %r299, %r288;
	shl.b32 	%r301, %r300, 2;
	add.s32 	%r302, %r284, %r301;
	atom.shared.add.u32 	%r303, [%r302], 1;
	shr.u32 	%r304, %r106, %r509;
	and.b32  	%r305, %r304, %r288;
	shl.b32 	%r306, %r305, 2;
	add.s32 	%r307, %r284, %r306;
	atom.shared.add.u32 	%r308, [%r307], 1;
	shr.u32 	%r309, %r107, %r509;
	and.b32  	%r310, %r309, %r288;
	shl.b32 	%r311, %r310, 2;
	add.s32 	%r312, %r284, %r311;
	atom.shared.add.u32 	%r313, [%r312], 1;
	shr.u32 	%r314, %r108, %r509;
	and.b32  	%r315, %r314, %r288;
	shl.b32 	%r316, %r315, 2;
	add.s32 	%r317, %r284, %r316;
	atom.shared.add.u32 	%r318, [%r317], 1;
	shr.u32 	%r319, %r109, %r509;
	and.b32  	%r320, %r319, %r288;
	shl.b32 	%r321, %r320, 2;
	add.s32 	%r322, %r284, %r321;
	atom.shared.add.u32 	%r323, [%r322], 1;
	shr.u32 	%r324, %r110, %r509;
	and.b32  	%r325, %r324, %r288;
	shl.b32 	%r326, %r325, 2;
	add.s32 	%r327, %r284, %r326;
	atom.shared.add.u32 	%r328, [%r327], 1;
	shr.u32 	%r329, %r111, %r509;
	and.b32  	%r330, %r329, %r288;
	shl.b32 	%r331, %r330, 2;
	add.s32 	%r332, %r284, %r331;
	atom.shared.add.u32 	%r333, [%r332], 1;
	shr.u32 	%r334, %r112, %r509;
	and.b32  	%r335, %r334, %r288;
	shl.b32 	%r336, %r335, 2;
	add.s32 	%r337, %r284, %r336;
	atom.shared.add.u32 	%r338, [%r337], 1;
	shr.u32 	%r339, %r113, %r509;
	and.b32  	%r340, %r339, %r288;
	shl.b32 	%r341, %r340, 2;
	add.s32 	%r342, %r284, %r341;
	atom.shared.add.u32 	%r343, [%r342], 1;
	shr.u32 	%r344, %r114, %r509;
	and.b32  	%r345, %r344, %r288;
	shl.b32 	%r346, %r345, 2;
	add.s32 	%r347, %r284, %r346;
	atom.shared.add.u32 	%r348, [%r347], 1;
	shr.u32 	%r349, %r115, %r509;
	and.b32  	%r350, %r349, %r288;
	shl.b32 	%r351, %r350, 2;
	add.s32 	%r352, %r284, %r351;
	atom.shared.add.u32 	%r353, [%r352], 1;
	shr.u32 	%r354, %r116, %r509;
	and.b32  	%r355, %r354, %r288;
	shl.b32 	%r356, %r355, 2;
	add.s32 	%r357, %r284, %r356;
	atom.shared.add.u32 	%r358, [%r357], 1;
	shr.u32 	%r359, %r117, %r509;
	and.b32  	%r360, %r359, %r288;
	shl.b32 	%r361, %r360, 2;
	add.s32 	%r362, %r284, %r361;
	atom.shared.add.u32 	%r363, [%r362], 1;
	shr.u32 	%r364, %r118, %r509;
	and.b32  	%r365, %r364, %r288;
	shl.b32 	%r366, %r365, 2;
	add.s32 	%r367, %r284, %r366;
	atom.shared.add.u32 	%r368, [%r367], 1;
	add.s32 	%r509, %r509, 8;
	add.s32 	%r508, %r508, 1;
	setp.lt.s32 	%p75, %r509, %r175;
	@%p75 bra 	$L__BB7_68;
$L__BB7_69:
	add.s64 	%rd136, %rd136, %rd4;
	setp.lt.u64 	%p76, %rd136, %rd9;
	@%p76 bra 	$L__BB7_32;
$L__BB7_70:
	bar.sync 	0;
	@%p1 bra 	$L__BB7_152;
	setp.lt.u32 	%p77, %r1, 7;
	mov.b32 	%r512, 0;
	@%p77 bra 	$L__BB7_90;
	mov.b32 	%r510, 0;
$L__BB7_73:
	.pragma "nounroll";
	shl.b32 	%r371, %r510, 10;
	add.s32 	%r124, %r6, %r371;
	ld.shared.u32 	%r125, [%r124];
	setp.eq.s32 	%p78, %r125, 0;
	@%p78 bra 	$L__BB7_75;
	cvt.u32.u64 	%r372, %rd5;
	shl.b32 	%r373, %r510, 8;
	add.s32 	%r374, %r373, %r372;
	mul.wide.u32 	%rd30, %r374, 8;
	add.s64 	%rd31, %rd2, %rd30;
	cvt.u64.u32 	%rd32, %r125;
	atom.global.add.u64 	%rd33, [%rd31], %rd32;
$L__BB7_75:
	ld.shared.u32 	%r126, [%r124+1024];
	setp.eq.s32 	%p79, %r126, 0;
	@%p79 bra 	$L__BB7_77;
	cvt.u32.u64 	%r375, %rd5;
	shl.b32 	%r376, %r510, 8;
	add.s32 	%r377, %r376, %r375;
	add.s32 	%r378, %r377, 256;
	mul.wide.u32 	%rd34, %r378, 8;
	add.s64 	%rd35, %rd2, %rd34;
	cvt.u64.u32 	%rd36, %r126;
	atom.global.add.u64 	%rd37, [%rd35], %rd36;
$L__BB7_77:
	ld.shared.u32 	%r127, [%r124+2048];
	setp.eq.s32 	%p80, %r127, 0;
	@%p80 bra 	$L__BB7_79;
	cvt.u32.u64 	%r379, %rd5;
	shl.b32 	%r380, %r510, 8;
	add.s32 	%r381, %r380, %r379;
	add.s32 	%r382, %r381, 512;
	mul.wide.u32 	%rd38, %r382, 8;
	add.s64 	%rd39, %rd2, %rd38;
	cvt.u64.u32 	%rd40, %r127;
	atom.global.add.u64 	%rd41, [%rd39], %rd40;
$L__BB7_79:
	ld.shared.u32 	%r128, [%r124+3072];
	setp.eq.s32 	%p81, %r128, 0;
	@%p81 bra 	$L__BB7_81;
	cvt.u32.u64 	%r383, %rd5;
	shl.b32 	%r384, %r510, 8;
	add.s32 	%r385, %r384, %r383;
	add.s32 	%r386, %r385, 768;
	mul.wide.u32 	%rd42, %r386, 8;
	add.s64 	%rd43, %rd2, %rd42;
	cvt.u64.u32 	%rd44, %r128;
	atom.global.add.u64 	%rd45, [%rd43], %rd44;
$L__BB7_81:
	ld.shared.u32 	%r129, [%r124+4096];
	setp.eq.s32 	%p82, %r129, 0;
	@%p82 bra 	$L__BB7_83;
	cvt.u32.u64 	%r387, %rd5;
	shl.b32 	%r388, %r510, 8;
	add.s32 	%r389, %r388, %r387;
	add.s32 	%r390, %r389, 1024;
	mul.wide.u32 	%rd46, %r390, 8;
	add.s64 	%rd47, %rd2, %rd46;
	cvt.u64.u32 	%rd48, %r129;
	atom.global.add.u64 	%rd49, [%rd47], %rd48;
$L__BB7_83:
	ld.shared.u32 	%r130, [%r124+5120];
	setp.eq.s32 	%p83, %r130, 0;
	@%p83 bra 	$L__BB7_85;
	cvt.u32.u64 	%r391, %rd5;
	shl.b32 	%r392, %r510, 8;
	add.s32 	%r393, %r392, %r391;
	add.s32 	%r394, %r393, 1280;
	mul.wide.u32 	%rd50, %r394, 8;
	add.s64 	%rd51, %rd2, %rd50;
	cvt.u64.u32 	%rd52, %r130;
	atom.global.add.u64 	%rd53, [%rd51], %rd52;
$L__BB7_85:
	ld.shared.u32 	%r131, [%r124+6144];
	setp.eq.s32 	%p84, %r131, 0;
	@%p84 bra 	$L__BB7_87;
	cvt.u32.u64 	%r395, %rd5;
	shl.b32 	%r396, %r510, 8;
	add.s32 	%r397, %r396, %r395;
	add.s32 	%r398, %r397, 1536;
	mul.wide.u32 	%rd54, %r398, 8;
	add.s64 	%rd55, %rd2, %rd54;
	cvt.u64.u32 	%rd56, %r131;
	atom.global.add.u64 	%rd57, [%rd55], %rd56;
$L__BB7_87:
	ld.shared.u32 	%r132, [%r124+7168];
	setp.eq.s32 	%p85, %r132, 0;
	@%p85 bra 	$L__BB7_89;
	cvt.u32.u64 	%r399, %rd5;
	shl.b32 	%r400, %r510, 8;
	add.s32 	%r401, %r400, %r399;
	add.s32 	%r402, %r401, 1792;
	mul.wide.u32 	%rd58, %r402, 8;
	add.s64 	%rd59, %rd2, %rd58;
	cvt.u64.u32 	%rd60, %r132;
	atom.global.add.u64 	%rd61, [%rd59], %rd60;
$L__BB7_89:
	add.s32 	%r510, %r510, 8;
	setp.ne.s32 	%p86, %r510, %r16;
	mov.u32 	%r512, %r16;
	@%p86 bra 	$L__BB7_73;
$L__BB7_90:
	add.s32 	%r135, %r5, -1;
	setp.eq.s32 	%p87, %r3, 0;
	@%p87 bra 	$L__BB7_111;
	setp.lt.u32 	%p88, %r4, 3;
	@%p88 bra 	$L__BB7_101;
	shl.b32 	%r403, %r512, 10;
	add.s32 	%r136, %r6, %r403;
	ld.shared.u32 	%r137, [%r136];
	setp.eq.s32 	%p89, %r137, 0;
	@%p89 bra 	$L__BB7_94;
	cvt.u32.u64 	%r404, %rd5;
	shl.b32 	%r405, %r512, 8;
	add.s32 	%r406, %r405, %r404;
	mul.wide.u32 	%rd62, %r406, 8;
	add.s64 	%rd63, %rd2, %rd62;
	cvt.u64.u32 	%rd64, %r137;
	atom.global.add.u64 	%rd65, [%rd63], %rd64;
$L__BB7_94:
	ld.shared.u32 	%r138, [%r136+1024];
	setp.eq.s32 	%p90, %r138, 0;
	@%p90 bra 	$L__BB7_96;
	cvt.u32.u64 	%r407, %rd5;
	shl.b32 	%r408, %r512, 8;
	add.s32 	%r409, %r408, %r407;
	add.s32 	%r410, %r409, 256;
	mul.wide.u32 	%rd66, %r410, 8;
	add.s64 	%rd67, %rd2, %rd66;
	cvt.u64.u32 	%rd68, %r138;
	atom.global.add.u64 	%rd69, [%rd67], %rd68;
$L__BB7_96:
	ld.shared.u32 	%r139, [%r136+2048];
	setp.eq.s32 	%p91, %r139, 0;
	@%p91 bra 	$L__BB7_98;
	cvt.u32.u64 	%r411, %rd5;
	shl.b32 	%r412, %r512, 8;
	add.s32 	%r413, %r412, %r411;
	add.s32 	%r414, %r413, 512;
	mul.wide.u32 	%rd70, %r414, 8;
	add.s64 	%rd71, %rd2, %rd70;
	cvt.u64.u32 	%rd72, %r139;
	atom.global.add.u64 	%rd73, [%rd71], %rd72;
$L__BB7_98:
	ld.shared.u32 	%r140, [%r136+3072];
	setp.eq.s32 	%p92, %r140, 0;
	@%p92 bra 	$L__BB7_100;
	cvt.u32.u64 	%r415, %rd5;
	shl.b32 	%r416, %r512, 8;
	add.s32 	%r417, %r416, %r415;
	add.s32 	%r418, %r417, 768;
	mul.wide.u32 	%rd74, %r418, 8;
	add.s64 	%rd75, %rd2, %rd74;
	cvt.u64.u32 	%rd76, %r140;
	atom.global.add.u64 	%rd77, [%rd75], %rd76;
$L__BB7_100:
	add.s32 	%r512, %r512, 4;
$L__BB7_101:
	setp.eq.s32 	%p93, %r5, 0;
	@%p93 bra 	$L__BB7_111;
	setp.eq.s32 	%p94, %r135, 0;
	@%p94 bra 	$L__BB7_108;
	shl.b32 	%r419, %r512, 10;
	add.s32 	%r143, %r6, %r419;
	ld.shared.u32 	%r144, [%r143];
	setp.eq.s32 	%p95, %r144, 0;
	@%p95 bra 	$L__BB7_105;
	cvt.u32.u64 	%r420, %rd5;
	shl.b32 	%r421, %r512, 8;
	add.s32 	%r422, %r421, %r420;
	mul.wide.u32 	%rd78, %r422, 8;
	add.s64 	%rd79, %rd2, %rd78;
	cvt.u64.u32 	%rd80, %r144;
	atom.global.add.u64 	%rd81, [%rd79], %rd80;
$L__BB7_105:
	ld.shared.u32 	%r145, [%r143+1024];
	setp.eq.s32 	%p96, %r145, 0;
	@%p96 bra 	$L__BB7_107;
	cvt.u32.u64 	%r423, %rd5;
	shl.b32 	%r424, %r512, 8;
	add.s32 	%r425, %r424, %r423;
	add.s32 	%r426, %r425, 256;
	mul.wide.u32 	%rd82, %r426, 8;
	add.s64 	%rd83, %rd2, %rd82;
	cvt.u64.u32 	%rd84, %r145;
	atom.global.add.u64 	%rd85, [%rd83], %rd84;
$L__BB7_107:
	add.s32 	%r512, %r512, 2;
$L__BB7_108:
	setp.eq.s32 	%p97, %r17, 0;
	@%p97 bra 	$L__BB7_111;
	shl.b32 	%r427, %r512, 10;
	add.s32 	%r428, %r6, %r427;
	ld.shared.u32 	%r148, [%r428];
	setp.eq.s32 	%p98, %r148, 0;
	@%p98 bra 	$L__BB7_111;
	cvt.u32.u64 	%r429, %rd5;
	shl.b32 	%r430, %r512, 8;
	add.s32 	%r431, %r430, %r429;
	mul.wide.u32 	%rd86, %r431, 8;
	add.s64 	%rd87, %rd2, %rd86;
	cvt.u64.u32 	%rd88, %r148;
	atom.global.add.u64 	%rd89, [%rd87], %rd88;
$L__BB7_111:
	cvt.u32.u64 	%r432, %rd5;
	setp.gt.u32 	%p99, %r432, 127;
	@%p99 bra 	$L__BB7_152;
	setp.lt.u32 	%p100, %r1, 7;
	mov.b32 	%r516, 0;
	@%p100 bra 	$L__BB7_131;
	mov.b32 	%r514, 0;
$L__BB7_114:
	.pragma "nounroll";
	shl.b32 	%r436, %r514, 10;
	add.s32 	%r150, %r6, %r436;
	ld.shared.u32 	%r151, [%r150+512];
	setp.eq.s32 	%p101, %r151, 0;
	shl.b32 	%r437, %r514, 8;
	add.s32 	%r438, %r437, %r432;
	mul.wide.u32 	%rd90, %r438, 8;
	add.s64 	%rd15, %rd2, %rd90;
	@%p101 bra 	$L__BB7_116;
	cvt.u64.u32 	%rd91, %r151;
	atom.global.add.u64 	%rd92, [%rd15+1024], %rd91;
$L__BB7_116:
	ld.shared.u32 	%r152, [%r150+1536];
	setp.eq.s32 	%p102, %r152, 0;
	@%p102 bra 	$L__BB7_118;
	cvt.u64.u32 	%rd93, %r152;
	atom.global.add.u64 	%rd94, [%rd15+3072], %rd93;
$L__BB7_118:
	ld.shared.u32 	%r153, [%r150+2560];
	setp.eq.s32 	%p103, %r153, 0;
	@%p103 bra 	$L__BB7_120;
	cvt.u64.u32 	%rd95, %r153;
	atom.global.add.u64 	%rd96, [%rd15+5120], %rd95;
$L__BB7_120:
	ld.shared.u32 	%r154, [%r150+3584];
	setp.eq.s32 	%p104, %r154, 0;
	@%p104 bra 	$L__BB7_122;
	cvt.u64.u32 	%rd97, %r154;
	atom.global.add.u64 	%rd98, [%rd15+7168], %rd97;
$L__BB7_122:
	ld.shared.u32 	%r155, [%r150+4608];
	setp.eq.s32 	%p105, %r155, 0;
	@%p105 bra 	$L__BB7_124;
	cvt.u64.u32 	%rd99, %r155;
	atom.global.add.u64 	%rd100, [%rd15+9216], %rd99;
$L__BB7_124:
	ld.shared.u32 	%r156, [%r150+5632];
	setp.eq.s32 	%p106, %r156, 0;
	@%p106 bra 	$L__BB7_126;
	cvt.u64.u32 	%rd101, %r156;
	atom.global.add.u64 	%rd102, [%rd15+11264], %rd101;
$L__BB7_126:
	ld.shared.u32 	%r157, [%r150+6656];
	setp.eq.s32 	%p107, %r157, 0;
	@%p107 bra 	$L__BB7_128;
	cvt.u64.u32 	%rd103, %r157;
	atom.global.add.u64 	%rd104, [%rd15+13312], %rd103;
$L__BB7_128:
	ld.shared.u32 	%r158, [%r150+7680];
	setp.eq.s32 	%p108, %r158, 0;
	@%p108 bra 	$L__BB7_130;
	cvt.u64.u32 	%rd105, %r158;
	atom.global.add.u64 	%rd106, [%rd15+15360], %rd105;
$L__BB7_130:
	add.s32 	%r514, %r514, 8;
	setp.ne.s32 	%p109, %r514, %r16;
	mov.u32 	%r516, %r16;
	@%p109 bra 	$L__BB7_114;
$L__BB7_131:
	setp.eq.s32 	%p110, %r3, 0;
	@%p110 bra 	$L__BB7_152;
	setp.lt.u32 	%p111, %r4, 3;
	@%p111 bra 	$L__BB7_142;
	shl.b32 	%r439, %r516, 10;
	add.s32 	%r161, %r6, %r439;
	ld.shared.u32 	%r162, [%r161+512];
	setp.eq.s32 	%p112, %r162, 0;
	@%p112 bra 	$L__BB7_135;
	shl.b32 	%r441, %r516, 8;
	add.s32 	%r442, %r441, %r432;
	mul.wide.u32 	%rd107, %r442, 8;
	add.s64 	%rd108, %rd2, %rd107;
	cvt.u64.u32 	%rd109, %r162;
	atom.global.add.u64 	%rd110, [%rd108+1024], %rd109;
$L__BB7_135:
	ld.shared.u32 	%r163, [%r161+1536];
	setp.eq.s32 	%p113, %r163, 0;
	@%p113 bra 	$L__BB7_137;
	shl.b32 	%r444, %r516, 8;
	add.s32 	%r445, %r444, %r432;
	add.s32 	%r446, %r445, 256;
	mul.wide.u32 	%rd111, %r446, 8;
	add.s64 	%rd112, %rd2, %rd111;
	cvt.u64.u32 	%rd113, %r163;
	atom.global.add.u64 	%rd114, [%rd112+1024], %rd113;
$L__BB7_137:
	ld.shared.u32 	%r164, [%r161+2560];
	setp.eq.s32 	%p114, %r164, 0;
	@%p114 bra 	$L__BB7_139;
	shl.b32 	%r448, %r516, 8;
	add.s32 	%r449, %r448, %r432;
	add.s32 	%r450, %r449, 512;
	mul.wide.u32 	%rd115, %r450, 8;
	add.s64 	%rd116, %rd2, %rd115;
	cvt.u64.u32 	%rd117, %r164;
	atom.global.add.u64 	%rd118, [%rd116+1024], %rd117;
$L__BB7_139:
	ld.shared.u32 	%r165, [%r161+3584];
	setp.eq.s32 	%p115, %r165, 0;
	@%p115 bra 	$L__BB7_141;
	shl.b32 	%r452, %r516, 8;
	add.s32 	%r453, %r452, %r432;
	add.s32 	%r454, %r453, 768;
	mul.wide.u32 	%rd119, %r454, 8;
	add.s64 	%rd120, %rd2, %rd119;
	cvt.u64.u32 	%rd121, %r165;
	atom.global.add.u64 	%rd122, [%rd120+1024], %rd121;
$L__BB7_141:
	add.s32 	%r516, %r516, 4;
$L__BB7_142:
	setp.eq.s32 	%p116, %r5, 0;
	@%p116 bra 	$L__BB7_152;
	setp.eq.s32 	%p117, %r135, 0;
	@%p117 bra 	$L__BB7_149;
	shl.b32 	%r455, %r516, 10;
	add.s32 	%r168, %r6, %r455;
	ld.shared.u32 	%r169, [%r168+512];
	setp.eq.s32 	%p118, %r169, 0;
	@%p118 bra 	$L__BB7_146;
	shl.b32 	%r457, %r516, 8;
	add.s32 	%r458, %r457, %r432;
	mul.wide.u32 	%rd123, %r458, 8;
	add.s64 	%rd124, %rd2, %rd123;
	cvt.u64.u32 	%rd125, %r169;
	atom.global.add.u64 	%rd126, [%rd124+1024], %rd125;
$L__BB7_146:
	ld.shared.u32 	%r170, [%r168+1536];
	setp.eq.s32 	%p119, %r170, 0;
	@%p119 bra 	$L__BB7_148;
	shl.b32 	%r460, %r516, 8;
	add.s32 	%r461, %r460, %r432;
	add.s32 	%r462, %r461, 256;
	mul.wide.u32 	%rd127, %r462, 8;
	add.s64 	%rd128, %rd2, %rd127;
	cvt.u64.u32 	%rd129, %r170;
	atom.global.add.u64 	%rd130, [%rd128+1024], %rd129;
$L__BB7_148:
	add.s32 	%r516, %r516, 2;
$L__BB7_149:
	setp.eq.s32 	%p120, %r17, 0;
	@%p120 bra 	$L__BB7_152;
	shl.b32 	%r463, %r516, 10;
	add.s32 	%r464, %r6, %r463;
	ld.shared.u32 	%r173, [%r464+512];
	setp.eq.s32 	%p121, %r173, 0;
	@%p121 bra 	$L__BB7_152;
	shl.b32 	%r466, %r516, 8;
	add.s32 	%r467, %r466, %r432;
	mul.wide.u32 	%rd131, %r467, 8;
	add.s64 	%rd132, %rd2, %rd131;
	cvt.u64.u32 	%rd133, %r173;
	atom.global.add.u64 	%rd134, [%rd132+1024], %rd133;
$L__BB7_152:
	bar.sync 	0;
	add.s64 	%rd135, %rd135, 1;
	setp.ne.s64 	%p122, %rd135, %rd6;
	@%p122 bra 	$L__BB7_2;
$L__BB7_153:
	ret;

}
	// .globl	_ZN3cub18CUB_300001_SM_10006detail10radix_sort33DeviceRadixSortExclusiveSumKernelINS1_5radix10policy_hubIf4PathyE10Policy1000EyEEvPT0_
.visible .entry _ZN3cub18CUB_300001_SM_10006detail10radix_sort33DeviceRadixSortExclusiveSumKernelINS1_5radix10policy_hubIf4PathyE10Policy1000EyEEvPT0_(
	.param .u64 .ptr .align 1 _ZN3cub18CUB_300001_SM_10006detail10radix_sort33DeviceRadixSortExclusiveSumKernelINS1_5radix10policy_hubIf4PathyE10Policy1000EyEEvPT0__param_0
)
{
	.reg .pred 	%p<4>;
	.reg .b32 	%r<28>;
	.reg .b64 	%rd<54>;
	// demoted variable
	.shared .align 16 .b8 _ZZN3cub18CUB_300001_SM_10006detail10radix_sort33DeviceRadixSortExclusiveSumKernelINS1_5radix10policy_hubIf4PathyE10Policy1000EyEEvPT0_E12temp_storage[2336];
	ld.param.u64 	%rd5, [_ZN3cub18CUB_300001_SM_10006detail10radix_sort33DeviceRadixSortExclusiveSumKernelINS1_5radix10policy_hubIf4PathyE10Policy1000EyEEvPT0__param_0];
	cvta.to.global.u64 	%rd6, %rd5;
	mov.u32 	%r3, %ctaid.x;
	shl.b32 	%r4, %r3, 8;
	mov.u32 	%r1, %tid.x;
	setp.gt.u32 	%p1, %r1, 255;
	add.s32 	%r5, %r4, %r1;
	mul.wide.s32 	%rd7, %r5, 8;
	add.s64 	%rd1, %rd6, %rd7;
	@%p1 bra 	$L__BB8_2;
	ld.global.u64 	%rd53, [%rd1];
$L__BB8_2:
	shr.u32 	%r6, %r1, 3;
	add.s32 	%r7, %r6, %r1;
	shl.b32 	%r8, %r7, 3;
	mov.u32 	%r9, _ZZN3cub18CUB_300001_SM_10006detail10radix_sort33DeviceRadixSortExclusiveSumKernelINS1_5radix10policy_hubIf4PathyE10Policy1000EyEEvPT0_E12temp_storage;
	add.s32 	%r10, %r9, %r8;
	add.s32 	%r2, %r10, 16;
	st.shared.u64 	[%r10+16], %rd53;
	bar.sync 	0;
	setp.gt.u32 	%p2, %r1, 31;
	@%p2 bra 	$L__BB8_4;
	mad.lo.s32 	%r27, %r1, 72, %r9;
	ld.shared.u64 	%rd23, [%r27+16];
	ld.shared.u64 	%rd24, [%r27+24];
	ld.shared.u64 	%rd25, [%r27+32];
	ld.shared.u64 	%rd26, [%r27+40];
	ld.shared.u64 	%rd27, [%r27+48];
	ld.shared.u64 	%rd28, [%r27+56];
	ld.shared.u64 	%rd29, [%r27+64];
	ld.shared.u64 	%rd30, [%r27+72];
	add.s64 	%rd31, %rd24, %rd23;
	add.s64 	%rd32, %rd31, %rd25;
	add.s64 	%rd33, %rd32, %rd26;
	add.s64 	%rd34, %rd33, %rd27;
	add.s64 	%rd35, %rd34, %rd28;
	add.s64 	%rd36, %rd35, %rd29;
	add.s64 	%rd10, %rd36, %rd30;
	mov.b32 	%r11, 1;
	mov.b32 	%r24, 0;
	mov.b32 	%r25, -1;
	// begin inline asm
	{  .reg .u64 r0;  .reg .u32 lo;  .reg .u32 hi;  .reg .pred p;  mov.b64 {lo, hi}, %rd10;  shfl.sync.up.b32 lo|p, lo, %r11, %r24, %r25;  shfl.sync.up.b32 hi|p, hi, %r11, %r24, %r25;  mov.b64 r0, {lo, hi};  @p add.u64 r0, r0, %rd10;  mov.u64 %rd8, r0;}
	// end inline asm
	mov.b32 	%r14, 2;
	// begin inline asm
	{  .reg .u64 r0;  .reg .u32 lo;  .reg .u32 hi;  .reg .pred p;  mov.b64 {lo, hi}, %rd8;  shfl.sync.up.b32 lo|p, lo, %r14, %r24, %r25;  shfl.sync.up.b32 hi|p, hi, %r14, %r24, %r25;  mov.b64 r0, {lo, hi};  @p add.u64 r0, r0, %rd8;  mov.u64 %rd11, r0;}
	// end inline asm
	mov.b32 	%r17, 4;
	// begin inline asm
	{  .reg .u64 r0;  .reg .u32 lo;  .reg .u32 hi;  .reg .pred p;  mov.b64 {lo, hi}, %rd11;  shfl.sync.up.b32 lo|p, lo, %r17, %r24, %r25;  shfl.sync.up.b32 hi|p, hi, %r17, %r24, %r25;  mov.b64 r0, {lo, hi};  @p add.u64 r0, r0, %rd11;  mov.u64 %rd14, r0;}
	// end inline asm
	mov.b32 	%r20, 8;
	// begin inline asm
	{  .reg .u64 r0;  .reg .u32 lo;  .reg .u32 hi;  .reg .pred p;  mov.b64 {lo, hi}, %rd14;  shfl.sync.up.b32 lo|p, lo, %r20, %r24, %r25;  shfl.sync.up.b32 hi|p, hi, %r20, %r24, %r25;  mov.b64 r0, {lo, hi};  @p add.u64 r0, r0, %rd14;  mov.u64 %rd17, r0;}
	// end inline asm
	mov.b32 	%r23, 16;
	// begin inline asm
	{  .reg .u64 r0;  .reg .u32 lo;  .reg .u32 hi;  .reg .pred p;  mov.b64 {lo, hi}, %rd17;  shfl.sync.up.b32 lo|p, lo, %r23, %r24, %r25;  shfl.sync.up.b32 hi|p, hi, %r23, %r24, %r25;  mov.b64 r0, {lo, hi};  @p add.u64 r0, r0, %rd17;  mov.u64 %rd20, r0;}
	// end inline asm
	sub.s64 	%rd37, %rd20, %rd10;
	ld.shared.u64 	%rd38, [%r27+16];
	ld.shared.u64 	%rd39, [%r27+24];
	ld.shared.u64 	%rd40, [%r27+32];
	ld.shared.u64 	%rd41, [%r27+40];
	ld.shared.u64 	%rd42, [%r27+48];
	ld.shared.u64 	%rd43, [%r27+56];
	ld.shared.u64 	%rd44, [%r27+64];
	add.s64 	%rd45, %rd38, %rd37;
	add.s64 	%rd46, %rd39, %rd45;
	add.s64 	%rd47, %rd40, %rd46;
	add.s64 	%rd48, %rd41, %rd47;
	add.s64 	%rd49, %rd42, %rd48;
	add.s64 	%rd50, %rd43, %rd49;
	add.s64 	%rd51, %rd44, %rd50;
	st.shared.u64 	[%r27+16], %rd37;
	st.shared.u64 	[%r27+24], %rd45;
	st.shared.u64 	[%r27+32], %rd46;
	st.shared.u64 	[%r27+40], %rd47;
	st.shared.u64 	[%r27+48], %rd48;
	st.shared.u64 	[%r27+56], %rd49;
	st.shared.u64 	[%r27+64], %rd50;
	st.shared.u64 	[%r27+72], %rd51;
$L__BB8_4:
	setp.gt.u32 	%p3, %r1, 255;
	bar.sync 	0;
	@%p3 bra 	$L__BB8_6;
	ld.shared.u64 	%rd52, [%r2];
	st.global.u64 	[%rd1], %rd52;
$L__BB8_6:
	ret;

}
	// .globl	_ZN3cub18CUB_300001_SM_10006detail10radix_sort29DeviceRadixSortOnesweepKernelINS1_5radix10policy_hubIf4PathyE10Policy1000ELNS0_9SortOrderE1EfS6_yiiNS1_21identity_decomposer_tEEEvPT5_SC_PT3_PKSD_PT1_PKSH_PT2_PKSL_T4_iiT6_
.visible .entry _ZN3cub18CUB_300001_SM_10006detail10radix_sort29DeviceRadixSortOnesweepKernelINS1_5radix10policy_hubIf4PathyE10Policy1000ELNS0_9SortOrderE1EfS6_yiiNS1_21identity_decomposer_tEEEvPT5_SC_PT3_PKSD_PT1_PKSH_PT2_PKSL_T4_iiT6_(
	.param .u64 .ptr .align 1 _ZN3cub18CUB_300001_SM_10006detail10radix_sort29DeviceRadixSortOnesweepKernelINS1_5radix10policy_hubIf4PathyE10Policy1000ELNS0_9SortOrderE1EfS6_yiiNS1_21identity_decomposer_tEEEvPT5_SC_PT3_PKSD_PT1_PKSH_PT2_PKSL_T4_iiT6__param_0,
	.param .u64 .ptr .align 1 _ZN3cub18CUB_300001_SM_10006detail10radix_sort29DeviceRadixSortOnesweepKernelINS1_5radix10policy_hubIf4PathyE10Policy1000ELNS0_9SortOrderE1EfS6_yiiNS1_21identity_decomposer_tEEEvPT5_SC_PT3_PKSD_PT1_PKSH_PT2_PKSL_T4_iiT6__param_1,
	.param .u64 .ptr .align 1 _ZN3cub18CUB_300001_SM_10006detail10radix_sort29DeviceRadixSortOnesweepKernelINS1_5radix10policy_hubIf4PathyE10Policy1000ELNS0_9SortOrderE1EfS6_yiiNS1_21identity_decomposer_tEEEvPT5_SC_PT3_PKSD_PT1_PKSH_PT2_PKSL_T4_iiT6__param_2,
	.param .u64 .ptr .align 1 _ZN3cub18CUB_300001_SM_10006detail10radix_sort29DeviceRadixSortOnesweepKernelINS1_5radix10policy_hubIf4PathyE10Policy1000ELNS0_9SortOrderE1EfS6_yiiNS1_21identity_decomposer_tEEEvPT5_SC_PT3_PKSD_PT1_PKSH_PT2_PKSL_T4_iiT6__param_3,
	.param .u64 .ptr .align 1 _ZN3cub18CUB_300001_SM_10006detail10radix_sort29DeviceRadixSortOnesweepKernelINS1_5radix10policy_hubIf4PathyE10Policy1000ELNS0_9SortOrderE1EfS6_yiiNS1_21identity_decomposer_tEEEvPT5_SC_PT3_PKSD_PT1_PKSH_PT2_PKSL_T4_iiT6__param_4,
	.param .u64 .ptr .align 1 _ZN3cub18CUB_300001_SM_10006detail10radix_sort29DeviceRadixSortOnesweepKernelINS1_5radix10policy_hubIf4PathyE10Policy1000ELNS0_9SortOrderE1EfS6_yiiNS1_21identity_decomposer_tEEEvPT5_SC_PT3_PKSD_PT1_PKSH_PT2_PKSL_T4_iiT6__param_5,
	.param .u64 .ptr .align 1 _ZN3cub18CUB_300001_SM_10006detail10radix_sort29DeviceRadixSortOnesweepKernelINS1_5radix10policy_hubIf4PathyE10Policy1000ELNS0_9SortOrderE1EfS6_yiiNS1_21identity_decomposer_tEEEvPT5_SC_PT3_PKSD_PT1_PKSH_PT2_PKSL_T4_iiT6__param_6,
	.param .u64 .ptr .align 1 _ZN3cub18CUB_300001_SM_10006detail10radix_sort29DeviceRadixSortOnesweepKernelINS1_5radix10policy_hubIf4PathyE10Policy1000ELNS0_9SortOrderE1EfS6_yiiNS1_21identity_decomposer_tEEEvPT5_SC_PT3_PKSD_PT1_PKSH_PT2_PKSL_T4_iiT6__param_7,
	.param .u32 _ZN3cub18CUB_300001_SM_10006detail10radix_sort29DeviceRadixSortOnesweepKernelINS1_5radix10policy_hubIf4PathyE10Policy1000ELNS0_9SortOrderE1EfS6_yiiNS1_21identity_decomposer_tEEEvPT5_SC_PT3_PKSD_PT1_PKSH_PT2_PKSL_T4_iiT6__param_8,
	.param .u32 _ZN3cub18CUB_300001_SM_10006detail10radix_sort29DeviceRadixSortOnesweepKernelINS1_5radix10policy_hubIf4PathyE10Policy1000ELNS0_9SortOrderE1EfS6_yiiNS1_21identity_decomposer_tEEEvPT5_SC_PT3_PKSD_PT1_PKSH_PT2_PKSL_T4_iiT6__param_9,
	.param .u32 _ZN3cub18CUB_300001_SM_10006detail10radix_sort29DeviceRadixSortOnesweepKernelINS1_5radix10policy_hubIf4PathyE10Policy1000ELNS0_9SortOrderE1EfS6_yiiNS1_21identity_decomposer_tEEEvPT5_SC_PT3_PKSD_PT1_PKSH_PT2_PKSL_T4_iiT6__param_10,
	.param .align 1 .b8 _ZN3cub18CUB_300001_SM_10006detail10radix_sort29DeviceRadixSortOnesweepKernelINS1_5radix10policy_hubIf4PathyE10Policy1000ELNS0_9SortOrderE1EfS6_yiiNS1_21identity_decomposer_tEEEvPT5_SC_PT3_PKSD_PT1_PKSH_PT2_PKSL_T4_iiT6__param_11[1]
)
.maxntid 384
{
	.reg .pred 	%p<68>;
	.reg .b16 	%rs<35>;
	.reg .b32 	%r<571>;
	.reg .b32 	%f<23>;
	.reg .b64 	%rd<97>;
	// demoted variable
	.shared .align 16 .b8 _ZZN3cub18CUB_300001_SM_10006detail10radix_sort29DeviceRadixSortOnesweepKernelINS1_5radix10policy_hubIf4PathyE10Policy1000ELNS0_9SortOrderE1EfS6_yiiNS1_21identity_decomposer_tEEEvPT5_SC_PT3_PKSD_PT1_PKSH_PT2_PKSL_T4_iiT6_E1s[31232];
	ld.param.u64 	%rd30, [_ZN3cub18CUB_300001_SM_10006detail10radix_sort29DeviceRadixSortOnesweepKernelINS1_5radix10policy_hubIf4PathyE10Policy1000ELNS0_9SortOrderE1EfS6_yiiNS1_21identity_decomposer_tEEEvPT5_SC_PT3_PKSD_PT1_PKSH_PT2_PKSL_T4_iiT6__param_0];
	ld.param.u64 	%rd26, [_ZN3cub18CUB_300001_SM_10006detail10radix_sort29DeviceRadixSortOnesweepKernelINS1_5radix10policy_hubIf4PathyE10Policy1000ELNS0_9SortOrderE1EfS6_yiiNS1_21identity_decomposer_tEEEvPT5_SC_PT3_PKSD_PT1_PKSH_PT2_PKSL_T4_iiT6__param_1];
	ld.param.u64 	%rd28, [_ZN3cub18CUB_300001_SM_10006detail10radix_sort29DeviceRadixSortOnesweepKernelINS1_5radix10policy_hubIf4PathyE10Policy1000ELNS0_9SortOrderE1EfS6_yiiNS1_21identity_decomposer_tEEEvPT5_SC_PT3_PKSD_PT1_PKSH_PT2_PKSL_T4_iiT6__param_3];
	ld.param.u64 	%rd31, [_ZN3cub18CUB_300001_SM_10006detail10radix_sort29DeviceRadixSortOnesweepKernelINS1_5radix10policy_hubIf4PathyE10Policy1000ELNS0_9SortOrderE1EfS6_yiiNS1_21identity_decomposer_tEEEvPT5_SC_PT3_PKSD_PT1_PKSH_PT2_PKSL_T4_iiT6__param_4];
	ld.param.u64 	%rd32, [_ZN3cub18CUB_300001_SM_10006detail10radix_sort29DeviceRadixSortOnesweepKernelINS1_5radix10policy_hubIf4PathyE10Policy1000ELNS0_9SortOrderE1EfS6_yiiNS1_21identity_decomposer_tEEEvPT5_SC_PT3_PKSD_PT1_PKSH_PT2_PKSL_T4_iiT6__param_5];
	ld.param.u64 	%rd33, [_ZN3cub18CUB_300001_SM_10006detail10radix_sort29DeviceRadixSortOnesweepKernelINS1_5radix10policy_hubIf4PathyE10Policy1000ELNS0_9SortOrderE1EfS6_yiiNS1_21identity_decomposer_tEEEvPT5_SC_PT3_PKSD_PT1_PKSH_PT2_PKSL_T4_iiT6__param_6];
	ld.param.u64 	%rd29, [_ZN3cub18CUB_300001_SM_10006detail10radix_sort29DeviceRadixSortOnesweepKernelINS1_5radix10policy_hubIf4PathyE10Policy1000ELNS0_9SortOrderE1EfS6_yiiNS1_21identity_decomposer_tEEEvPT5_SC_PT3_PKSD_PT1_PKSH_PT2_PKSL_T4_iiT6__param_7];
	ld.param.u32 	%r165, [_ZN3cub18CUB_300001_SM_10006detail10radix_sort29DeviceRadixSortOnesweepKernelINS1_5radix10policy_hubIf4PathyE10Policy1000ELNS0_9SortOrderE1EfS6_yiiNS1_21identity_decomposer_tEEEvPT5_SC_PT3_PKSD_PT1_PKSH_PT2_PKSL_T4_iiT6__param_8];
	ld.param.u32 	%r166, [_ZN3cub18CUB_300001_SM_10006detail10radix_sort29DeviceRadixSortOnesweepKernelINS1_5radix10policy_hubIf4PathyE10Policy1000ELNS0_9SortOrderE1EfS6_yiiNS1_21identity_decomposer_tEEEvPT5_SC_PT3_PKSD_PT1_PKSH_PT2_PKSL_T4_iiT6__param_9];
	ld.param.u32 	%r167, [_ZN3cub18CUB_300001_SM_10006detail10radix_sort29DeviceRadixSortOnesweepKernelINS1_5radix10policy_hubIf4PathyE10Policy1000ELNS0_9SortOrderE1EfS6_yiiNS1_21identity_decomposer_tEEEvPT5_SC_PT3_PKSD_PT1_PKSH_PT2_PKSL_T4_iiT6__param_10];
	cvta.to.global.u64 	%rd1, %rd33;
	cvta.to.global.u64 	%rd2, %rd31;
	cvta.to.global.u64 	%rd3, %rd30;
	cvta.to.global.u64 	%rd4, %rd32;
	mov.u32 	%r1, %tid.x;
	shr.u32 	%r2, %r1, 5;
	// begin inline asm
	mov.u32 %r168, %laneid;
	// end inline asm
	setp.ne.s32 	%p1, %r1, 0;
	@%p1 bra 	$L__BB9_2;
	cvta.to.global.u64 	%rd34, %rd26;
	atom.global.add.u32 	%r169, [%rd34], 1;
	st.shared.u32 	[_ZZN3cub18CUB_300001_SM_10006detail10radix_sort29DeviceRadixSortOnesweepKernelINS1_5radix10policy_hubIf4PathyE10Policy1000ELNS0_9SortOrderE1EfS6_yiiNS1_21identity_decomposer_tEEEvPT5_SC_PT3_PKSD_PT1_PKSH_PT2_PKSL_T4_iiT6_E1s+29184], %r169;
$L__BB9_2:
	bar.sync 	0;
	ld.shared.u32 	%r4, [_ZZN3cub18CUB_300001_SM_10006detail10radix_sort29DeviceRadixSortOnesweepKernelINS1_5radix10policy_hubIf4PathyE10Policy1000ELNS0_9SortOrderE1EfS6_yiiNS1_21identity_decomposer_tEEEvPT5_SC_PT3_PKSD_PT1_PKSH_PT2_PKSL_T4_iiT6_E1s+29184];
	mul.lo.s32 	%r170, %r4, 384;
	add.s32 	%r5, %r170, 384;
	setp.gt.s32 	%p2, %r5, %r165;
	cvt.s64.s32 	%rd5, %r170;
	@%p2 bra 	$L__BB9_4;
	cvt.u64.u32 	%rd35, %r1;
	add.s64 	%rd36, %rd5, %rd35;
	shl.b64 	%rd37, %rd36, 2;
	add.s64 	%rd38, %rd4, %rd37;
	ld.global.u32 	%r519, [%rd38];
	bra.uni 	$L__BB9_6;
$L__BB9_4:
	cvt.u32.u64 	%r172, %rd5;
	sub.s32 	%r173, %r165, %r172;
	setp.ge.s32 	%p3, %r1, %r173;
	mov.b32 	%r519, -1;
	@%p3 bra 	$L__BB9_6;
	cvt.u64.u32 	%rd39, %r1;
	add.s64 	%rd40, %rd5, %rd39;
	shl.b64 	%rd41, %rd40, 2;
	add.s64 	%rd42, %rd4, %rd41;
	ld.global.u32 	%r519, [%rd42];
$L__BB9_6:
	setp.lt.s32 	%p4, %r519, 0;
	selp.b32 	%r174, 0, 2147483647, %p4;
	xor.b32  	%r549, %r174, %r519;
	mov.b32 	%r175, -1;
	shl.b32 	%r176, %r175, %r167;
	not.b32 	%r11, %r176;
	shl.b32 	%r177, %r2, 10;
	mov.u32 	%r178, _ZZN3cub18CUB_300001_SM_10006detail10radix_sort29DeviceRadixSortOnesweepKernelINS1_5radix10policy_hubIf4PathyE10Policy1000ELNS0_9SortOrderE1EfS6_yiiNS1_21identity_decomposer_tEEEvPT5_SC_PT3_PKSD_PT1_PKSH_PT2_PKSL_T4_iiT6_E1s;
	add.s32 	%r12, %r178, %r177;
	setp.gt.s32 	%p5, %r168, 255;
	@%p5 bra 	$L__BB9_19;
	max.s32 	%r179, %r168, 224;
	sub.s32 	%r180, %r179, %r168;
	add.s32 	%r181, %r180, 31;
	shr.u32 	%r182, %r181, 5;
	add.s32 	%r13, %r182, 1;
	and.b32  	%r14, %r13, 15;
	setp.lt.u32 	%p6, %r181, 480;
	mov.u32 	%r523, %r168;
	@%p6 bra 	$L__BB9_10;
	and.b32  	%r183, %r13, 268435440;
	neg.s32 	%r521, %r183;
	shl.b32 	%r185, %r168, 2;
	add.s32 	%r186, %r177, %r185;
	add.s32 	%r188, %r186, %r178;
	add.s32 	%r520, %r188, 1024;
	mov.u32 	%r523, %r168;
$L__BB9_9:
	.pragma "nounroll";
	mov.b32 	%r189, 0;
	st.shared.u32 	[%r520+-1024], %r189;
	st.shared.u32 	[%r520+-896], %r189;
	st.shared.u32 	[%r520+-768], %r189;
	st.shared.u32 	[%r520+-640], %r189;
	st.shared.u32 	[%r520+-512], %r189;
	st.shared.u32 	[%r520+-384], %r189;
	st.shared.u32 	[%r520+-256], %r189;
	st.shared.u32 	[%r520+-128], %r189;
	st.shared.u32 	[%r520], %r189;
	st.shared.u32 	[%r520+128], %r189;
	st.shared.u32 	[%r520+256], %r189;
	st.shared.u32 	[%r520+384], %r189;
	st.shared.u32 	[%r520+512], %r189;
	st.shared.u32 	[%r520+640], %r189;
	st.shared.u32 	[%r520+768], %r189;
	st.shared.u32 	[%r520+896], %r189;
	add.s32 	%r523, %r523, 512;
	add.s32 	%r521, %r521, 16;
	add.s32 	%r520, %r520, 2048;
	setp.ne.s32 	%p7, %r521, 0;
	@%p7 bra 	$L__BB9_9;
$L__BB9_10:
	setp.eq.s32 	%p8, %r14, 0;
	@%p8 bra 	$L__BB9_19;
	and.b32  	%r24, %r13, 7;
	setp.lt.u32 	%p9, %r14, 8;
	@%p9 bra 	$L__BB9_13;
	shl.b32 	%r190, %r523, 2;
	add.s32 	%r191, %r12, %r190;
	mov.b32 	%r192, 0;
	st.shared.u32 	[%r191], %r192;
	st.shared.u32 	[%r191+128], %r192;
	st.shared.u32 	[%r191+256], %r192;
	st.shared.u32 	[%r191+384], %r192;
	st.shared.u32 	[%r191+512], %r192;
	st.shared.u32 	[%r191+640], %r192;
	st.shared.u32 	[%r191+768], %r192;
	st.shared.u32 	[%r191+896], %r192;
	add.s32 	%r523, %r523, 256;
$L__BB9_13:
	setp.eq.s32 	%p10, %r24, 0;
	@%p10 bra 	$L__BB9_19;
	and.b32  	%r27, %r13, 3;
	setp.lt.u32 	%p11, %r24, 4;
	@%p11 bra 	$L__BB9_16;
	shl.b32 	%r193, %r523, 2;
	add.s32 	%r194, %r12, %r193;
	mov.b32 	%r195, 0;
	st.shared.u32 	[%r194], %r195;
	st.shared.u32 	[%r194+128], %r195;
	st.shared.u32 	[%r194+256], %r195;
	st.shared.u32 	[%r194+384], %r195;
	add.s32 	%r523, %r523, 128;
$L__BB9_16:
	setp.eq.s32 	%p12, %r27, 0;
	@%p12 bra 	$L__BB9_19;
	shl.b32 	%r197, %r523, 2;
	add.s32 	%r198, %r177, %r197;
	add.s32 	%r527, %r178, %r198;
	neg.s32 	%r526, %r27;
$L__BB9_18:
	.pragma "nounroll";
	mov.b32 	%r200, 0;
	st.shared.u32 	[%r527], %r200;
	add.s32 	%r527, %r527, 128;
	add.s32 	%r526, %r526, 1;
	setp.ne.s32 	%p13, %r526, 0;
	@%p13 bra 	$L__BB9_18;
$L__BB9_19:
	bar.warp.sync 	-1;
	setp.eq.s32 	%p14, %r549, 2147483647;
	selp.b32 	%r202, -2147483648, %r549, %p14;
	shr.u32 	%r203, %r202, %r166;
	and.b32  	%r36, %r203, %r11;
	shl.b32 	%r204, %r36, 2;
	add.s32 	%r205, %r12, %r204;
	atom.shared.add.u32 	%r206, [%r205], 1;
	bar.sync 	0;
	setp.gt.u32 	%p15, %r1, 255;
	shl.b32 	%r207, %r1, 2;
	add.s32 	%r37, %r178, %r207;
	mov.b32 	%r528, 0;
	@%p15 bra 	$L__BB9_21;
	ld.shared.u32 	%r209, [%r37];
	mov.b32 	%r210, 0;
	st.shared.u32 	[%r37], %r210;
	ld.shared.u32 	%r211, [%r37+1024];
	st.shared.u32 	[%r37+1024], %r209;
	add.s32 	%r212, %r211, %r209;
	ld.shared.u32 	%r213, [%r37+2048];
	st.shared.u32 	[%r37+2048], %r212;
	add.s32 	%r214, %r213, %r212;
	ld.shared.u32 	%r215, [%r37+3072];
	st.shared.u32 	[%r37+3072], %r214;
	add.s32 	%r216, %r215, %r214;
	ld.shared.u32 	%r217, [%r37+4096];
	st.shared.u32 	[%r37+4096], %r216;
	add.s32 	%r218, %r217, %r216;
	ld.shared.u32 	%r219, [%r37+5120];
	st.shared.u32 	[%r37+5120], %r218;
	add.s32 	%r220, %r219, %r218;
	ld.shared.u32 	%r221, [%r37+6144];
	st.shared.u32 	[%r37+6144], %r220;
	add.s32 	%r222, %r221, %r220;
	ld.shared.u32 	%r223, [%r37+7168];
	st.shared.u32 	[%r37+7168], %r222;
	add.s32 	%r224, %r223, %r222;
	ld.shared.u32 	%r225, [%r37+8192];
	st.shared.u32 	[%r37+8192], %r224;
	add.s32 	%r226, %r225, %r224;
	ld.shared.u32 	%r227, [%r37+9216];
	st.shared.u32 	[%r37+9216], %r226;
	add.s32 	%r228, %r227, %r226;
	ld.shared.u32 	%r229, [%r37+10240];
	st.shared.u32 	[%r37+10240], %r228;
	add.s32 	%r230, %r229, %r228;
	ld.shared.u32 	%r231, [%r37+11264];
	st.shared.u32 	[%r37+11264], %r230;
	add.s32 	%r528, %r231, %r230;
$L__BB9_21:
	setp.gt.u32 	%p16, %r1, 255;
	shl.b32 	%r232, %r4, 8;
	add.s32 	%r233, %r232, %r1;
	mul.wide.s32 	%rd43, %r233, 4;
	add.s64 	%rd6, %rd3, %rd43;
	@%p16 bra 	$L__BB9_23;
	or.b32  	%r234, %r528, 1073741824;
	st.volatile.global.u32 	[%rd6], %r234;
$L__BB9_23:
	ld.param.u64 	%rd91, [_ZN3cub18CUB_300001_SM_10006detail10radix_sort29DeviceRadixSortOnesweepKernelINS1_5radix10policy_hubIf4PathyE10Policy1000ELNS0_9SortOrderE1EfS6_yiiNS1_21identity_decomposer_tEEEvPT5_SC_PT3_PKSD_PT1_PKSH_PT2_PKSL_T4_iiT6__param_2];
	setp.lt.u32 	%p17, %r1, 256;
	setp.eq.s32 	%p18, %r528, 384;
	and.pred  	%p19, %p17, %p18;
	selp.u32 	%r235, 1, 0, %p19;
	{ 
	.reg .pred 	%p1; 
	.reg .pred 	%p2; 
	setp.ne.u32 	%p1, %r235, 0; 
	bar.red.or.pred 	%p2, 0, %p1; 
	selp.u32 	%r236, 1, 0, %p2; 
	}
	setp.eq.s32 	%p20, %r236, 0;
	cvt.u64.u32 	%rd7, %r1;
	add.s64 	%rd44, %rd5, %rd7;
	cvta.to.global.u64 	%rd45, %rd29;
	mad.lo.s64 	%rd8, %rd44, 76, %rd45;
	cvta.to.global.u64 	%rd46, %rd91;
	mul.wide.u32 	%rd47, %r1, 8;
	add.s64 	%rd10, %rd46, %rd47;
	cvta.to.global.u64 	%rd48, %rd28;
	add.s64 	%rd11, %rd48, %rd47;
	@%p20 bra 	$L__BB9_47;
	setp.gt.u32 	%p21, %r1, 255;
	setp.gt.u32 	%p22, %r1, %r36;
	selp.b32 	%r40, 384, 0, %p22;
	shl.b32 	%r237, %r1, 3;
	add.s32 	%r239, %r178, %r237;
	add.s32 	%r41, %r239, 29184;
	@%p21 bra 	$L__BB9_32;
	ld.global.u64 	%rd49, [%rd11];
	cvt.u64.u32 	%rd50, %r40;
	sub.s64 	%rd95, %rd49, %rd50;
	st.shared.u64 	[%r41], %rd95;
	setp.lt.s32 	%p23, %r4, 1;
	mov.u32 	%r532, %r528;
	@%p23 bra 	$L__BB9_31;
	mov.b32 	%r530, -1;
	mov.u32 	%r529, %r4;
	mov.u32 	%r532, %r528;
$L__BB9_27:
	add.s32 	%r45, %r529, -1;
	shl.b32 	%r241, %r45, 8;
	add.s32 	%r242, %r241, %r1;
	mul.wide.s32 	%rd51, %r242, 4;
	add.s64 	%rd13, %rd3, %rd51;
$L__BB9_28:
	membar.cta;
	ld.volatile.global.u32 	%r46, [%rd13];
	setp.eq.s32 	%p24, %r46, 0;
	@%p24 bra 	$L__BB9_28;
	and.b32  	%r243, %r46, 1073741823;
	add.s32 	%r532, %r243, %r532;
	setp.gt.s32 	%p25, %r46, -1;
	vote.sync.ballot.b32 	%r530, %p25, %r530;
	setp.gt.u32 	%p27, %r529, 1;
	and.pred  	%p28, %p25, %p27;
	mov.u32 	%r529, %r45;
	@%p28 bra 	$L__BB9_27;
	ld.shared.u64 	%rd95, [%r41];
$L__BB9_31:
	or.b32  	%r244, %r532, -2147483648;
	st.volatile.global.u32 	[%rd6], %r244;
	sub.s32 	%r245, %r532, %r528;
	cvt.s64.s32 	%rd52, %r245;
	add.s64 	%rd53, %rd95, %rd52;
	st.shared.u64 	[%r41], %rd53;
$L__BB9_32:
	ld.param.u64 	%rd92, [_ZN3cub18CUB_300001_SM_10006detail10radix_sort29DeviceRadixSortOnesweepKernelINS1_5radix10policy_hubIf4PathyE10Policy1000ELNS0_9SortOrderE1EfS6_yiiNS1_21identity_decomposer_tEEEvPT5_SC_PT3_PKSD_PT1_PKSH_PT2_PKSL_T4_iiT6__param_2];
	setp.lt.s32 	%p30, %r5, %r165;
	setp.eq.s64 	%p31, %rd92, 0;
	or.pred  	%p32, %p31, %p30;
	or.pred  	%p33, %p21, %p32;
	@%p33 bra 	$L__BB9_34;
	ld.shared.u64 	%rd54, [%r41];
	cvt.u64.u32 	%rd55, %r40;
	cvt.s64.s32 	%rd56, %r528;
	add.s64 	%rd57, %rd56, %rd55;
	add.s64 	%rd58, %rd57, %rd54;
	st.global.u64 	[%rd10], %rd58;
$L__BB9_34:
	setp.gt.s32 	%p34, %r5, %r165;
	bar.sync 	0;
	shl.b32 	%r246, %r36, 3;
	add.s32 	%r248, %r178, %r246;
	ld.shared.u64 	%rd16, [%r248+29184];
	@%p34 bra 	$L__BB9_36;
	add.s64 	%rd59, %rd16, %rd7;
	shl.b64 	%rd60, %rd59, 2;
	add.s64 	%rd61, %rd2, %rd60;
	st.global.u32 	[%rd61], %r519;
	bra.uni 	$L__BB9_38;
$L__BB9_36:
	cvt.u32.u64 	%r249, %rd7;
	mad.lo.s32 	%r250, %r4, -384, %r165;
	add.s64 	%rd62, %rd16, %rd7;
	shl.b64 	%rd63, %rd62, 2;
	add.s64 	%rd17, %rd2, %rd63;
	setp.ge.s32 	%p35, %r249, %r250;
	@%p35 bra 	$L__BB9_38;
	st.global.u32 	[%rd17], %r519;
$L__BB9_38:
	setp.gt.s32 	%p36, %r5, %r165;
	@%p36 bra 	$L__BB9_40;
	ld.global.u32 	%r548, [%rd8];
	ld.global.u32 	%r547, [%rd8+4];
	ld.global.u32 	%r546, [%rd8+8];
	ld.global.u32 	%r545, [%rd8+12];
	ld.global.u32 	%r544, [%rd8+16];
	ld.global.u32 	%r543, [%rd8+20];
	ld.global.u32 	%r542, [%rd8+24];
	ld.global.u32 	%r541, [%rd8+28];
	ld.global.u32 	%r540, [%rd8+32];
	ld.global.u32 	%r539, [%rd8+36];
	ld.global.u32 	%r538, [%rd8+40];
	ld.global.u32 	%r537, [%rd8+44];
	ld.global.u32 	%r536, [%rd8+48];
	ld.global.u32 	%r535, [%rd8+52];
	ld.global.u32 	%r534, [%rd8+56];
	ld.global.u32 	%r533, [%rd8+60];
	ld.global.f32 	%f20, [%rd8+64];
	ld.global.f32 	%f19, [%rd8+68];
	ld.global.u32 	%r251, [%rd8+72];
	bfe.u32 	%r252, %r251, 0, 8;
	cvt.u16.u32 	%rs30, %r252;
	bfe.u32 	%r253, %r251, 8, 8;
	cvt.u16.u32 	%rs29, %r253;
	bfe.u32 	%r254, %r251, 16, 8;
	cvt.u16.u32 	%rs28, %r254;
	bfe.u32 	%r255, %r251, 24, 8;
	cvt.u16.u32 	%rs27, %r255;
	bra.uni 	$L__BB9_42;
$L__BB9_40:
	cvt.u32.u64 	%r257, %rd7;
	cvt.u32.u64 	%r258, %rd5;
	sub.s32 	%r259, %r165, %r258;
	setp.ge.s32 	%p37, %r257, %r259;
	@%p37 bra 	$L__BB9_42;
	ld.global.u32 	%r548, [%rd8];
	ld.global.u32 	%r547, [%rd8+4];
	ld.global.u32 	%r546, [%rd8+8];
	ld.global.u32 	%r545, [%rd8+12];
	ld.global.u32 	%r544, [%rd8+16];
	ld.global.u32 	%r543, [%rd8+20];
	ld.global.u32 	%r542, [%rd8+24];
	ld.global.u32 	%r541, [%rd8+28];
	ld.global.u32 	%r540, [%rd8+32];
	ld.global.u32 	%r539, [%rd8+36];
	ld.global.u32 	%r538, [%rd8+40];
	ld.global.u32 	%r537, [%rd8+44];
	ld.global.u32 	%r536, [%rd8+48];
	ld.global.u32 	%r535, [%rd8+52];
	ld.global.u32 	%r534, [%rd8+56];
	ld.global.u32 	%r533, [%rd8+60];
	ld.global.f32 	%f20, [%rd8+64];
	ld.global.f32 	%f19, [%rd8+68];
	ld.global.u32 	%r260, [%rd8+72];
	bfe.u32 	%r261, %r260, 0, 8;
	cvt.u16.u32 	%rs30, %r261;
	bfe.u32 	%r262, %r260, 8, 8;
	cvt.u16.u32 	%rs29, %r262;
	bfe.u32 	%r263, %r260, 16, 8;
	cvt.u16.u32 	%rs28, %r263;
	bfe.u32 	%r264, %r260, 24, 8;
	cvt.u16.u32 	%rs27, %r264;
$L__BB9_42:
	setp.gt.s32 	%p38, %r5, %r165;
	@%p38 bra 	$L__BB9_44;
	add.s64 	%rd64, %rd16, %rd7;
	mad.lo.s64 	%rd65, %rd64, 76, %rd1;
	st.global.u32 	[%rd65], %r548;
	st.global.u32 	[%rd65+4], %r547;
	st.global.u32 	[%rd65+8], %r546;
	st.global.u32 	[%rd65+12], %r545;
	st.global.u32 	[%rd65+16], %r544;
	st.global.u32 	[%rd65+20], %r543;
	st.global.u32 	[%rd65+24], %r542;
	st.global.u32 	[%rd65+28], %r541;
	st.global.u32 	[%rd65+32], %r540;
	st.global.u32 	[%rd65+36], %r539;
	st.global.u32 	[%rd65+40], %r538;
	st.global.u32 	[%rd65+44], %r537;
	st.global.u32 	[%rd65+48], %r536;
	st.global.u32 	[%rd65+52], %r535;
	st.global.u32 	[%rd65+56], %r534;
	st.global.u32 	[%rd65+60], %r533;
	st.global.f32 	[%rd65+64], %f20;
	st.global.f32 	[%rd65+68], %f19;
	cvt.u32.u16 	%r265, %rs27;
	cvt.u32.u16 	%r266, %rs28;
	prmt.b32 	%r267, %r266, %r265, 0x3340U;
	cvt.u32.u16 	%r268, %rs29;
	cvt.u32.u16 	%r269, %rs30;
	prmt.b32 	%r270, %r269, %r268, 0x3340U;
	prmt.b32 	%r271, %r270, %r267, 0x5410U;
	st.global.u32 	[%rd65+72], %r271;
	bra.uni 	$L__BB9_46;
$L__BB9_44:
	cvt.u32.u64 	%r272, %rd7;
	mad.lo.s32 	%r273, %r4, -384, %r165;
	add.s64 	%rd18, %rd16, %rd7;
	setp.ge.s32 	%p39, %r272, %r273;
	@%p39 bra 	$L__BB9_46;
	mad.lo.s64 	%rd66, %rd18, 76, %rd1;
	st.global.u32 	[%rd66], %r548;
	st.global.u32 	[%rd66+4], %r547;
	st.global.u32 	[%rd66+8], %r546;
	st.global.u32 	[%rd66+12], %r545;
	st.global.u32 	[%rd66+16], %r544;
	st.global.u32 	[%rd66+20], %r543;
	st.global.u32 	[%rd66+24], %r542;
	st.global.u32 	[%rd66+28], %r541;
	st.global.u32 	[%rd66+32], %r540;
	st.global.u32 	[%rd66+36], %r539;
	st.global.u32 	[%rd66+40], %r538;
	st.global.u32 	[%rd66+44], %r537;
	st.global.u32 	[%rd66+48], %r536;
	st.global.u32 	[%rd66+52], %r535;
	st.global.u32 	[%rd66+56], %r534;
	st.global.u32 	[%rd66+60], %r533;
	st.global.f32 	[%rd66+64], %f20;
	st.global.f32 	[%rd66+68], %f19;
	cvt.u32.u16 	%r274, %rs27;
	cvt.u32.u16 	%r275, %rs28;
	prmt.b32 	%r276, %r275, %r274, 0x3340U;
	cvt.u32.u16 	%r277, %rs29;
	cvt.u32.u16 	%r278, %rs30;
	prmt.b32 	%r279, %r278, %r277, 0x3340U;
	prmt.b32 	%r280, %r279, %r276, 0x5410U;
	st.global.u32 	[%rd66+72], %r280;
$L__BB9_46:
	// begin inline asm
	exit;
	// end inline asm
	mov.u32 	%r549, %r519;
$L__BB9_47:
	mul.hi.u32 	%r281, %r1, 357913942;
	add.s32 	%r282, %r281, %r1;
	shl.b32 	%r283, %r282, 2;
	mov.u32 	%r284, _ZZN3cub18CUB_300001_SM_10006detail10radix_sort29DeviceRadixSortOnesweepKernelINS1_5radix10policy_hubIf4PathyE10Policy1000ELNS0_9SortOrderE1EfS6_yiiNS1_21identity_decomposer_tEEEvPT5_SC_PT3_PKSD_PT1_PKSH_PT2_PKSL_T4_iiT6_E1s;
	add.s32 	%r285, %r284, %r283;
	add.s32 	%r99, %r285, 13328;
	st.shared.u32 	[%r285+13328], %r528;
	bar.sync 	0;
	setp.gt.u32 	%p40, %r1, 31;
	@%p40 bra 	$L__BB9_49;
	mov.u32 	%r316, _ZZN3cub18CUB_300001_SM_10006detail10radix_sort29DeviceRadixSortOnesweepKernelINS1_5radix10policy_hubIf4PathyE10Policy1000ELNS0_9SortOrderE1EfS6_yiiNS1_21identity_decomposer_tEEEvPT5_SC_PT3_PKSD_PT1_PKSH_PT2_PKSL_T4_iiT6_E1s;
	mad.lo.s32 	%r317, %r1, 52, %r316;
	ld.shared.u32 	%r318, [%r317+13328];
	ld.shared.u32 	%r319, [%r317+13332];
	ld.shared.u32 	%r320, [%r317+13336];
	ld.shared.u32 	%r321, [%r317+13340];
	ld.shared.u32 	%r322, [%r317+13344];
	ld.shared.u32 	%r323, [%r317+13348];
	ld.shared.u32 	%r324, [%r317+13352];
	ld.shared.u32 	%r325, [%r317+13356];
	ld.shared.u32 	%r326, [%r317+13360];
	ld.shared.u32 	%r327, [%r317+13364];
	ld.shared.u32 	%r328, [%r317+13368];
	ld.shared.u32 	%r329, [%r317+13372];
	add.s32 	%r330, %r319, %r318;
	add.s32 	%r331, %r330, %r320;
	add.s32 	%r332, %r331, %r321;
	add.s32 	%r333, %r332, %r322;
	add.s32 	%r334, %r333, %r323;
	add.s32 	%r335, %r334, %r324;
	add.s32 	%r336, %r335, %r325;
	add.s32 	%r337, %r336, %r326;
	add.s32 	%r338, %r337, %r327;
	add.s32 	%r339, %r338, %r328;
	add.s32 	%r290, %r339, %r329;
	mov.b32 	%r288, 1;
	mov.b32 	%r313, 0;
	mov.b32 	%r315, -1;
	// begin inline asm
	{  .reg .s32 r0;  .reg .pred p;  shfl.sync.up.b32 r0|p, %r290, %r288, %r313, %r315;  @p add.s32 r0, r0, %r290;  mov.s32 %r286, r0;}
	// end inline asm
	mov.b32 	%r294, 2;
	// begin inline asm
	{  .reg .s32 r0;  .reg .pred p;  shfl.sync.up.b32 r0|p, %r286, %r294, %r313, %r315;  @p add.s32 r0, r0, %r286;  mov.s32 %r292, r0;}
	// end inline asm
	mov.b32 	%r300, 4;
	// begin inline asm
	{  .reg .s32 r0;  .reg .pred p;  shfl.sync.up.b32 r0|p, %r292, %r300, %r313, %r315;  @p add.s32 r0, r0, %r292;  mov.s32 %r298, r0;}
	// end inline asm
	mov.b32 	%r306, 8;
	// begin inline asm
	{  .reg .s32 r0;  .reg .pred p;  shfl.sync.up.b32 r0|p, %r298, %r306, %r313, %r315;  @p add.s32 r0, r0, %r298;  mov.s32 %r304, r0;}
	// end inline asm
	mov.b32 	%r312, 16;
	// begin inline asm
	{  .reg .s32 r0;  .reg .pred p;  shfl.sync.up.b32 r0|p, %r304, %r312, %r313, %r315;  @p add.s32 r0, r0, %r304;  mov.s32 %r310, r0;}
	// end inline asm
	sub.s32 	%r340, %r310, %r290;
	add.s32 	%r341, %r318, %r340;
	add.s32 	%r342, %r319, %r341;
	add.s32 	%r343, %r320, %r342;
	add.s32 	%r344, %r321, %r343;
	add.s32 	%r345, %r322, %r344;
	add.s32 	%r346, %r323, %r345;
	add.s32 	%r347, %r324, %r346;
	add.s32 	%r348, %r325, %r347;
	add.s32 	%r349, %r326, %r348;
	add.s32 	%r350, %r327, %r349;
	add.s32 	%r351, %r328, %r350;
	st.shared.u32 	[%r317+13328], %r340;
	st.shared.u32 	[%r317+13332], %r341;
	st.shared.u32 	[%r317+13336], %r342;
	st.shared.u32 	[%r317+13340], %r343;
	st.shared.u32 	[%r317+13344], %r344;
	st.shared.u32 	[%r317+13348], %r345;
	st.shared.u32 	[%r317+13352], %r346;
	st.shared.u32 	[%r317+13356], %r347;
	st.shared.u32 	[%r317+13360], %r348;
	st.shared.u32 	[%r317+13364], %r349;
	st.shared.u32 	[%r317+13368], %r350;
	st.shared.u32 	[%r317+13372], %r351;
$L__BB9_49:
	setp.gt.u32 	%p41, %r1, 255;
	bar.sync 	0;
	ld.shared.s32 	%rd20, [%r99];
	@%p41 bra 	$L__BB9_51;
	cvt.u32.u64 	%r352, %rd20;
	ld.shared.u32 	%r354, [%r37];
	add.s32 	%r355, %r354, %r352;
	st.shared.u32 	[%r37], %r355;
	ld.shared.u32 	%r356, [%r37+1024];
	add.s32 	%r357, %r356, %r352;
	st.shared.u32 	[%r37+1024], %r357;
	ld.shared.u32 	%r358, [%r37+2048];
	add.s32 	%r359, %r358, %r352;
	st.shared.u32 	[%r37+2048], %r359;
	ld.shared.u32 	%r360, [%r37+3072];
	add.s32 	%r361, %r360, %r352;
	st.shared.u32 	[%r37+3072], %r361;
	ld.shared.u32 	%r362, [%r37+4096];
	add.s32 	%r363, %r362, %r352;
	st.shared.u32 	[%r37+4096], %r363;
	ld.shared.u32 	%r364, [%r37+5120];
	add.s32 	%r365, %r364, %r352;
	st.shared.u32 	[%r37+5120], %r365;
	ld.shared.u32 	%r366, [%r37+6144];
	add.s32 	%r367, %r366, %r352;
	st.shared.u32 	[%r37+6144], %r367;
	ld.shared.u32 	%r368, [%r37+7168];
	add.s32 	%r369, %r368, %r352;
	st.shared.u32 	[%r37+7168], %r369;
	ld.shared.u32 	%r370, [%r37+8192];
	add.s32 	%r371, %r370, %r352;
	st.shared.u32 	[%r37+8192], %r371;
	ld.shared.u32 	%r372, [%r37+9216];
	add.s32 	%r373, %r372, %r352;
	st.shared.u32 	[%r37+9216], %r373;
	ld.shared.u32 	%r374, [%r37+10240];
	add.s32 	%r375, %r374, %r352;
	st.shared.u32 	[%r37+10240], %r375;
	ld.shared.u32 	%r376, [%r37+11264];
	add.s32 	%r377, %r376, %r352;
	st.shared.u32 	[%r37+11264], %r377;
$L__BB9_51:
	bar.sync 	0;
	setp.eq.s32 	%p42, %r549, 2147483647;
	selp.b32 	%r404, -2147483648, %r549, %p42;
	shr.u32 	%r405, %r404, %r166;
	and.b32  	%r400, %r405, %r11;
	mov.b32 	%r380, 1;
	// begin inline asm
	{
    .reg .pred p;
    and.b32 %r378, %r400, %r380;    setp.ne.u32 p, %r378, 0;
    vote.ballot.sync.b32 %r378, p, 0xffffffff;
    @!p not.b32 %r378, %r378;
}

	// end inline asm
	mov.b32 	%r383, 2;
	// begin inline asm
	{
    .reg .pred p;
    and.b32 %r381, %r400, %r383;    setp.ne.u32 p, %r381, 0;
    vote.ballot.sync.b32 %r381, p, 0xffffffff;
    @!p not.b32 %r381, %r381;
}

	// end inline asm
	and.b32  	%r406, %r381, %r378;
	mov.b32 	%r386, 4;
	// begin inline asm
	{
    .reg .pred p;
    and.b32 %r384, %r400, %r386;    setp.ne.u32 p, %r384, 0;
    vote.ballot.sync.b32 %r384, p, 0xffffffff;
    @!p not.b32 %r384, %r384;
}

	// end inline asm
	and.b32  	%r407, %r384, %r406;
	mov.b32 	%r389, 8;
	// begin inline asm
	{
    .reg .pred p;
    and.b32 %r387, %r400, %r389;    setp.ne.u32 p, %r387, 0;
    vote.ballot.sync.b32 %r387, p, 0xffffffff;
    @!p not.b32 %r387, %r387;
}

	// end inline asm
	and.b32  	%r408, %r387, %r407;
	mov.b32 	%r392, 16;
	// begin inline asm
	{
    .reg .pred p;
    and.b32 %r390, %r400, %r392;    setp.ne.u32 p, %r390, 0;
    vote.ballot.sync.b32 %r390, p, 0xffffffff;
    @!p not.b32 %r390, %r390;
}

	// end inline asm
	and.b32  	%r409, %r390, %r408;
	mov.b32 	%r395, 32;
	// begin inline asm
	{
    .reg .pred p;
    and.b32 %r393, %r400, %r395;    setp.ne.u32 p, %r393, 0;
    vote.ballot.sync.b32 %r393, p, 0xffffffff;
    @!p not.b32 %r393, %r393;
}

	// end inline asm
	and.b32  	%r410, %r393, %r409;
	mov.b32 	%r398, 64;
	// begin inline asm
	{
    .reg .pred p;
    and.b32 %r396, %r400, %r398;    setp.ne.u32 p, %r396, 0;
    vote.ballot.sync.b32 %r396, p, 0xffffffff;
    @!p not.b32 %r396, %r396;
}

	// end inline asm
	and.b32  	%r411, %r396, %r410;
	mov.b32 	%r401, 128;
	// begin inline asm
	{
    .reg .pred p;
    and.b32 %r399, %r400, %r401;    setp.ne.u32 p, %r399, 0;
    vote.ballot.sync.b32 %r399, p, 0xffffffff;
    @!p not.b32 %r399, %r399;
}

	// end inline asm
	and.b32  	%r412, %r399, %r411;
	clz.b32 	%r413, %r412;
	sub.s32 	%r101, 31, %r413;
	// begin inline asm
	mov.u32 %r402, %lanemask_le;
	// end inline asm
	and.b32  	%r414, %r402, %r412;
	popc.b32 	%r102, %r414;
	setp.ne.s32 	%p43, %r168, %r101;
	mov.b32 	%r550, 0;
	@%p43 bra 	$L__BB9_53;
	shl.b32 	%r415, %r1, 5;
	and.b32  	%r416, %r415, 31744;
	mov.u32 	%r417, _ZZN3cub18CUB_300001_SM_10006detail10radix_sort29DeviceRadixSortOnesweepKernelINS1_5radix10policy_hubIf4PathyE10Policy1000ELNS0_9SortOrderE1EfS6_yiiNS1_21identity_decomposer_tEEEvPT5_SC_PT3_PKSD_PT1_PKSH_PT2_PKSL_T4_iiT6_E1s;
	add.s32 	%r418, %r417, %r416;
	shl.b32 	%r419, %r400, 2;
	add.s32 	%r420, %r418, %r419;
	atom.shared.add.u32 	%r550, [%r420], %r102;
$L__BB9_53:
	setp.gt.u32 	%p44, %r1, 255;
	shfl.sync.idx.b32	%r421|%p45, %r550, %r101, 31, -1;
	add.s32 	%r105, %r102, %r421;
	bar.sync 	0;
	shl.b32 	%r422, %r105, 2;
	mov.u32 	%r423, _ZZN3cub18CUB_300001_SM_10006detail10radix_sort29DeviceRadixSortOnesweepKernelINS1_5radix10policy_hubIf4PathyE10Policy1000ELNS0_9SortOrderE1EfS6_yiiNS1_21identity_decomposer_tEEEvPT5_SC_PT3_PKSD_PT1_PKSH_PT2_PKSL_T4_iiT6_E1s;
	add.s32 	%r106, %r423, %r422;
	st.shared.u32 	[%r106+-4], %r549;
	shl.b32 	%r424, %r1, 3;
	add.s32 	%r425, %r423, %r424;
	add.s32 	%r107, %r425, 29184;
	@%p44 bra 	$L__BB9_61;
	ld.global.u64 	%rd67, [%rd11];
	sub.s64 	%rd96, %rd67, %rd20;
	st.shared.u64 	[%r107], %rd96;
	setp.lt.s32 	%p46, %r4, 1;
	mov.u32 	%r554, %r528;
	@%p46 bra 	$L__BB9_60;
	mov.b32 	%r552, -1;
	mov.u32 	%r551, %r4;
	mov.u32 	%r554, %r528;
$L__BB9_56:
	add.s32 	%r111, %r551, -1;
	shl.b32 	%r427, %r111, 8;
	add.s32 	%r428, %r427, %r1;
	mul.wide.s32 	%rd68, %r428, 4;
	add.s64 	%rd22, %rd3, %rd68;
$L__BB9_57:
	membar.cta;
	ld.volatile.global.u32 	%r112, [%rd22];
	setp.eq.s32 	%p47, %r112, 0;
	@%p47 bra 	$L__BB9_57;
	and.b32  	%r429, %r112, 1073741823;
	add.s32 	%r554, %r429, %r554;
	setp.gt.s32 	%p48, %r112, -1;
	vote.sync.ballot.b32 	%r552, %p48, %r552;
	setp.gt.u32 	%p50, %r551, 1;
	and.pred  	%p51, %p48, %p50;
	mov.u32 	%r551, %r111;
	@%p51 bra 	$L__BB9_56;
	ld.shared.u64 	%rd96, [%r107];
$L__BB9_60:
	or.b32  	%r430, %r554, -2147483648;
	st.volatile.global.u32 	[%rd6], %r430;
	sub.s32 	%r431, %r554, %r528;
	cvt.s64.s32 	%rd69, %r431;
	add.s64 	%rd70, %rd96, %rd69;
	st.shared.u64 	[%r107], %rd70;
$L__BB9_61:
	ld.param.u64 	%rd93, [_ZN3cub18CUB_300001_SM_10006detail10radix_sort29DeviceRadixSortOnesweepKernelINS1_5radix10policy_hubIf4PathyE10Policy1000ELNS0_9SortOrderE1EfS6_yiiNS1_21identity_decomposer_tEEEvPT5_SC_PT3_PKSD_PT1_PKSH_PT2_PKSL_T4_iiT6__param_2];
	setp.gt.u32 	%p52, %r1, 255;
	setp.lt.s32 	%p53, %r5, %r165;
	setp.eq.s64 	%p54, %rd93, 0;
	or.pred  	%p55, %p54, %p53;
	or.pred  	%p56, %p52, %p55;
	@%p56 bra 	$L__BB9_63;
	ld.param.u64 	%rd94, [_ZN3cub18CUB_300001_SM_10006detail10radix_sort29DeviceRadixSortOnesweepKernelINS1_5radix10policy_hubIf4PathyE10Policy1000ELNS0_9SortOrderE1EfS6_yiiNS1_21identity_decomposer_tEEEvPT5_SC_PT3_PKSD_PT1_PKSH_PT2_PKSL_T4_iiT6__param_2];
	ld.shared.u64 	%rd71, [%r107];
	cvt.s64.s32 	%rd72, %r528;
	add.s64 	%rd73, %rd20, %rd72;
	add.s64 	%rd74, %rd73, %rd71;
	cvta.to.global.u64 	%rd75, %rd94;
	shl.b64 	%rd76, %rd7, 3;
	add.s64 	%rd77, %rd75, %rd76;
	st.global.u64 	[%rd77], %rd74;
$L__BB9_63:
	setp.gt.s32 	%p57, %r5, %r165;
	bar.sync 	0;
	@%p57 bra 	$L__BB9_65;
	ld.shared.u32 	%r432, [%r37];
	setp.eq.s32 	%p58, %r432, 2147483647;
	selp.b32 	%r433, -2147483648, %r432, %p58;
	shr.u32 	%r434, %r433, %r166;
	and.b32  	%r435, %r434, %r11;
	shl.b32 	%r436, %r435, 3;
	add.s32 	%r438, %r423, %r436;
	ld.shared.u64 	%rd78, [%r438+29184];
	add.s64 	%rd79, %rd78, %rd7;
	setp.lt.s32 	%p59, %r432, 0;
	selp.b32 	%r439, 0, 2147483647, %p59;
	xor.b32  	%r440, %r439, %r432;
	shl.b64 	%rd80, %rd79, 2;
	add.s64 	%rd81, %rd2, %rd80;
	st.global.u32 	[%rd81], %r440;
	bar.warp.sync 	-1;
	bra.uni 	$L__BB9_68;
$L__BB9_65:
	mad.lo.s32 	%r441, %r4, -384, %r165;
	setp.ge.s32 	%p60, %r1, %r441;
	@%p60 bra 	$L__BB9_67;
	ld.shared.u32 	%r442, [%r37];
	setp.eq.s32 	%p61, %r442, 2147483647;
	selp.b32 	%r443, -2147483648, %r442, %p61;
	shr.u32 	%r444, %r443, %r166;
	and.b32  	%r445, %r444, %r11;
	shl.b32 	%r446, %r445, 3;
	add.s32 	%r448, %r423, %r446;
	ld.shared.u64 	%rd82, [%r448+29184];
	setp.lt.s32 	%p62, %r442, 0;
	selp.b32 	%r449, 0, 2147483647, %p62;
	xor.b32  	%r450, %r449, %r442;
	add.s64 	%rd83, %rd82, %rd7;
	shl.b64 	%rd84, %rd83, 2;
	add.s64 	%rd85, %rd2, %rd84;
	st.global.u32 	[%rd85], %r450;
$L__BB9_67:
	bar.warp.sync 	-1;
$L__BB9_68:
	setp.gt.s32 	%p63, %r5, %r165;
	ld.shared.u32 	%r451, [%r37];
	setp.eq.s32 	%p64, %r451, 2147483647;
	selp.b32 	%r452, -2147483648, %r451, %p64;
	shr.u32 	%r453, %r452, %r166;
	and.b32  	%r116, %r453, %r11;
	@%p63 bra 	$L__BB9_70;
	ld.global.u32 	%r556, [%rd8];
	ld.global.u32 	%r555, [%rd8+4];
	ld.global.u32 	%r557, [%rd8+8];
	ld.global.u32 	%r558, [%rd8+12];
	ld.global.u32 	%r559, [%rd8+16];
	ld.global.u32 	%r560, [%rd8+20];
	ld.global.u32 	%r561, [%rd8+24];
	ld.global.u32 	%r562, [%rd8+28];
	ld.global.u32 	%r563, [%rd8+32];
	ld.global.u32 	%r564, [%rd8+36];
	ld.global.u32 	%r565, [%rd8+40];
	ld.global.u32 	%r566, [%rd8+44];
	ld.global.u32 	%r567, [%rd8+48];
	ld.global.u32 	%r568, [%rd8+52];
	ld.global.u32 	%r569, [%rd8+56];
	ld.global.u32 	%r570, [%rd8+60];
	ld.global.f32 	%f21, [%rd8+64];
	ld.global.f32 	%f22, [%rd8+68];
	ld.global.u32 	%r454, [%rd8+72];
	bfe.u32 	%r455, %r454, 0, 8;
	cvt.u16.u32 	%rs31, %r455;
	bfe.u32 	%r456, %r454, 8, 8;
	cvt.u16.u32 	%rs32, %r456;
	bfe.u32 	%r457, %r454, 16, 8;
	cvt.u16.u32 	%rs33, %r457;
	bfe.u32 	%r458, %r454, 24, 8;
	cvt.u16.u32 	%rs34, %r458;
	bra.uni 	$L__BB9_72;
$L__BB9_70:
	cvt.u32.u64 	%r460, %rd7;
	mul.lo.s32 	%r461, %r4, 384;
	sub.s32 	%r462, %r165, %r461;
	setp.ge.s32 	%p65, %r460, %r462;
	@%p65 bra 	$L__BB9_72;
	ld.global.u32 	%r556, [%rd8];
	ld.global.u32 	%r555, [%rd8+4];
	ld.global.u32 	%r557, [%rd8+8];
	ld.global.u32 	%r558, [%rd8+12];
	ld.global.u32 	%r559, [%rd8+16];
	ld.global.u32 	%r560, [%rd8+20];
	ld.global.u32 	%r561, [%rd8+24];
	ld.global.u32 	%r562, [%rd8+28];
	ld.global.u32 	%r563, [%rd8+32];
	ld.global.u32 	%r564, [%rd8+36];
	ld.global.u32 	%r565, [%rd8+40];
	ld.global.u32 	%r566, [%rd8+44];
	ld.global.u32 	%r567, [%rd8+48];
	ld.global.u32 	%r568, [%rd8+52];
	ld.global.u32 	%r569, [%rd8+56];
	ld.global.u32 	%r570, [%rd8+60];
	ld.global.f32 	%f21, [%rd8+64];
	ld.global.f32 	%f22, [%rd8+68];
	ld.global.u32 	%r463, [%rd8+72];
	bfe.u32 	%r464, %r463, 0, 8;
	cvt.u16.u32 	%rs31, %r464;
	bfe.u32 	%r465, %r463, 8, 8;
	cvt.u16.u32 	%rs32, %r465;
	bfe.u32 	%r466, %r463, 16, 8;
	cvt.u16.u32 	%rs33, %r466;
	bfe.u32 	%r467, %r463, 24, 8;
	cvt.u16.u32 	%rs34, %r467;
$L__BB9_72:
	setp.gt.s32 	%p66, %r5, %r165;
	bar.sync 	0;
	mad.lo.s32 	%r468, %r105, 72, %r106;
	st.shared.u32 	[%r468+-76], %r556;
	st.shared.u32 	[%r468+-72], %r555;
	st.shared.u32 	[%r468+-68], %r557;
	st.shared.u32 	[%r468+-64], %r558;
	st.shared.u32 	[%r468+-60], %r559;
	st.shared.u32 	[%r468+-56], %r560;
	st.shared.u32 	[%r468+-52], %r561;
	st.shared.u32 	[%r468+-48], %r562;
	st.shared.u32 	[%r468+-44], %r563;
	st.shared.u32 	[%r468+-40], %r564;
	st.shared.u32 	[%r468+-36], %r565;
	st.shared.u32 	[%r468+-32], %r566;
	st.shared.u32 	[%r468+-28], %r567;
	st.shared.u32 	[%r468+-24], %r568;
	st.shared.u32 	[%r468+-20], %r569;
	st.shared.u32 	[%r468+-16], %r570;
	st.shared.f32 	[%r468+-12], %f21;
	st.shared.f32 	[%r468+-8], %f22;
	cvt.u32.u16 	%r469, %rs34;
	cvt.u32.u16 	%r470, %rs33;
	prmt.b32 	%r471, %r470, %r469, 0x3340U;
	cvt.u32.u16 	%r472, %rs32;
	cvt.u32.u16 	%r473, %rs31;
	prmt.b32 	%r474, %r473, %r472, 0x3340U;
	prmt.b32 	%r475, %r474, %r471, 0x5410U;
	st.shared.u32 	[%r468+-4], %r475;
	bar.sync 	0;
	@%p66 bra 	$L__BB9_74;
	mad.lo.s32 	%r476, %r1, 72, %r37;
	ld.shared.u32 	%r477, [%r476];
	ld.shared.u32 	%r478, [%r476+4];
	ld.shared.u32 	%r479, [%r476+8];
	ld.shared.u32 	%r480, [%r476+12];
	ld.shared.u32 	%r481, [%r476+16];
	ld.shared.u32 	%r482, [%r476+20];
	ld.shared.u32 	%r483, [%r476+24];
	ld.shared.u32 	%r484, [%r476+28];
	ld.shared.u32 	%r485, [%r476+32];
	ld.shared.u32 	%r486, [%r476+36];
	ld.shared.u32 	%r487, [%r476+40];
	ld.shared.u32 	%r488, [%r476+44];
	ld.shared.u32 	%r489, [%r476+48];
	ld.shared.u32 	%r490, [%r476+52];
	ld.shared.u32 	%r491, [%r476+56];
	ld.shared.u32 	%r492, [%r476+60];
	ld.shared.f32 	%f15, [%r476+64];
	ld.shared.f32 	%f16, [%r476+68];
	ld.shared.u32 	%r493, [%r476+72];
	shl.b32 	%r494, %r116, 3;
	add.s32 	%r496, %r423, %r494;
	ld.shared.u64 	%rd86, [%r496+29184];
	add.s64 	%rd87, %rd86, %rd7;
	mad.lo.s64 	%rd88, %rd87, 76, %rd1;
	st.global.u32 	[%rd88], %r477;
	st.global.u32 	[%rd88+4], %r478;
	st.global.u32 	[%rd88+8], %r479;
	st.global.u32 	[%rd88+12], %r480;
	st.global.u32 	[%rd88+16], %r481;
	st.global.u32 	[%rd88+20], %r482;
	st.global.u32 	[%rd88+24], %r483;
	st.global.u32 	[%rd88+28], %r484;
	st.global.u32 	[%rd88+32], %r485;
	st.global.u32 	[%rd88+36], %r486;
	st.global.u32 	[%rd88+40], %r487;
	st.global.u32 	[%rd88+44], %r488;
	st.global.u32 	[%rd88+48], %r489;
	st.global.u32 	[%rd88+52], %r490;
	st.global.u32 	[%rd88+56], %r491;
	st.global.u32 	[%rd88+60], %r492;
	st.global.f32 	[%rd88+64], %f15;
	st.global.f32 	[%rd88+68], %f16;
	st.global.u32 	[%rd88+72], %r493;
	bar.warp.sync 	-1;
	bra.uni 	$L__BB9_77;
$L__BB9_74:
	mad.lo.s32 	%r497, %r4, -384, %r165;
	shl.b32 	%r498, %r116, 3;
	add.s32 	%r500, %r423, %r498;
	ld.shared.u64 	%rd89, [%r500+29184];
	add.s64 	%rd25, %rd89, %rd7;
	setp.ge.s32 	%p67, %r1, %r497;
	@%p67 bra 	$L__BB9_76;
	mad.lo.s32 	%r501, %r1, 72, %r37;
	ld.shared.u32 	%r502, [%r501];
	ld.shared.u32 	%r503, [%r501+4];
	ld.shared.u32 	%r504, [%r501+8];
	ld.shared.u32 	%r505, [%r501+12];
	ld.shared.u32 	%r506, [%r501+16];
	ld.shared.u32 	%r507, [%r501+20];
	ld.shared.u32 	%r508, [%r501+24];
	ld.shared.u32 	%r509, [%r501+28];
	ld.shared.u32 	%r510, [%r501+32];
	ld.shared.u32 	%r511, [%r501+36];
	ld.shared.u32 	%r512, [%r501+40];
	ld.shared.u32 	%r513, [%r501+44];
	ld.shared.u32 	%r514, [%r501+48];
	ld.shared.u32 	%r515, [%r501+52];
	ld.shared.u32 	%r516, [%r501+56];
	ld.shared.u32 	%r517, [%r501+60];
	ld.shared.f32 	%f17, [%r501+64];
	ld.shared.f32 	%f18, [%r501+68];
	ld.shared.u32 	%r518, [%r501+72];
	mad.lo.s64 	%rd90, %rd25, 76, %rd1;
	st.global.u32 	[%rd90], %r502;
	st.global.u32 	[%rd90+4], %r503;
	st.global.u32 	[%rd90+8], %r504;
	st.global.u32 	[%rd90+12], %r505;
	st.global.u32 	[%rd90+16], %r506;
	st.global.u32 	[%rd90+20], %r507;
	st.global.u32 	[%rd90+24], %r508;
	st.global.u32 	[%rd90+28], %r509;
	st.global.u32 	[%rd90+32], %r510;
	st.global.u32 	[%rd90+36], %r511;
	st.global.u32 	[%rd90+40], %r512;
	st.global.u32 	[%rd90+44], %r513;
	st.global.u32 	[%rd90+48], %r514;
	st.global.u32 	[%rd90+52], %r515;
	st.global.u32 	[%rd90+56], %r516;
	st.global.u32 	[%rd90+60], %r517;
	st.global.f32 	[%rd90+64], %f17;
	st.global.f32 	[%rd90+68], %f18;
	st.global.u32 	[%rd90+72], %r518;
$L__BB9_76:
	bar.warp.sync 	-1;
$L__BB9_77:
	ret;

}
	// .globl	_ZN3cub18CUB_300001_SM_10006detail10radix_sort31DeviceRadixSortSingleTileKernelINS1_5radix10policy_hubIffyE10Policy1000ELNS0_9SortOrderE1EffyNS1_21identity_decomposer_tEEEvPKT1_PSA_PKT2_PSE_T3_iiT4_
.visible .entry _ZN3cub18CUB_300001_SM_10006detail10radix_sort31DeviceRadixSortSingleTileKernelINS1_5radix10policy_hubIffyE10Policy1000ELNS0_9SortOrderE1EffyNS1_21identity_decomposer_tEEEvPKT1_PSA_PKT2_PSE_T3_iiT4_(
	.param .u64 .ptr .align 1 _ZN3cub18CUB_300001_SM_10006detail10radix_sort31DeviceRadixSortSingleTileKernelINS1_5radix10policy_hubIffyE10Policy1000ELNS0_9SortOrderE1EffyNS1_21identity_decomposer_tEEEvPKT1_PSA_PKT2_PSE_T3_iiT4__param_0,
	.param .u64 .ptr .align 1 _ZN3cub18CUB_300001_SM_10006detail10radix_sort31DeviceRadixSortSingleTileKernelINS1_5radix10policy_hubIffyE10Policy1000ELNS0_9SortOrderE1EffyNS1_21identity_decomposer_tEEEvPKT1_PSA_PKT2_PSE_T3_iiT4__param_1,
	.param .u64 .ptr .align 1 _ZN3cub18CUB_300001_SM_10006detail10radix_sort31DeviceRadixSortSingleTileKernelINS1_5radix10policy_hubIffyE10Policy1000ELNS0_9SortOrderE1EffyNS1_21identity_decomposer_tEEEvPKT1_PSA_PKT2_PSE_T3_iiT4__param_2,
	.param .u64 .ptr .align 1 _ZN3cub18CUB_300001_SM_10006detail10radix_sort31DeviceRadixSortSingleTileKernelINS1_5radix10policy_hubIffyE10Policy1000ELNS0_9SortOrderE1EffyNS1_21identity_decomposer_tEEEvPKT1_PSA_PKT2_PSE_T3_iiT4__param_3,
	.param .u64 _ZN3cub18CUB_300001_SM_10006detail10radix_sort31DeviceRadixSortSingleTileKernelINS1_5radix10policy_hubIffyE10Policy1000ELNS0_9SortOrderE1EffyNS1_21identity_decomposer_tEEEvPKT1_PSA_PKT2_PSE_T3_iiT4__param_4,
	.param .u32 _ZN3cub18CUB_300001_SM_10006detail10radix_sort31DeviceRadixSortSingleTileKernelINS1_5radix10policy_hubIffyE10Policy1000ELNS0_9SortOrderE1EffyNS1_21identity_decomposer_tEEEvPKT1_PSA_PKT2_PSE_T3_iiT4__param_5,
	.param .u32 _ZN3cub18CUB_300001_SM_10006detail10radix_sort31DeviceRadixSortSingleTileKernelINS1_5radix10policy_hubIffyE10Policy1000ELNS0_9SortOrderE1EffyNS1_21identity_decomposer_tEEEvPKT1_PSA_PKT2_PSE_T3_iiT4__param_6,
	.param .align 1 .b8 _ZN3cub18CUB_300001_SM_10006detail10radix_sort31DeviceRadixSortSingleTileKernelINS1_5radix10policy_hubIffyE10Policy1000ELNS0_9SortOrderE1EffyNS1_21identity_decomposer_tEEEvPKT1_PSA_PKT2_PSE_T3_iiT4__param_7[1]
)
.maxntid 256
.minnctapersm 1
{
	.reg .pred 	%p<130>;
	.reg .b16 	%rs<39>;
	.reg .b32 	%r<805>;
	.reg .b32 	%f<153>;
	.reg .b64 	%rd<37>;
	// demoted variable
	.shared .align 16 .b8 _ZZN3cub18CUB_300001_SM_10006detail10radix_sort31DeviceRadixSortSingleTileKernelINS1_5radix10policy_hubIffyE10Policy1000ELNS0_9SortOrderE1EffyNS1_21identity_decomposer_tEEEvPKT1_PSA_PKT2_PSE_T3_iiT4_E12temp_storage[33856];
	ld.param.u64 	%rd10, [_ZN3cub18CUB_300001_SM_10006detail10radix_sort31DeviceRadixSortSingleTileKernelINS1_5radix10policy_hubIffyE10Policy1000ELNS0_9SortOrderE1EffyNS1_21identity_decomposer_tEEEvPKT1_PSA_PKT2_PSE_T3_iiT4__param_0];
	ld.param.u64 	%rd6, [_ZN3cub18CUB_300001_SM_10006detail10radix_sort31DeviceRadixSortSingleTileKernelINS1_5radix10policy_hubIffyE10Policy1000ELNS0_9SortOrderE1EffyNS1_21identity_decomposer_tEEEvPKT1_PSA_PKT2_PSE_T3_iiT4__param_1];
	ld.param.u64 	%rd7, [_ZN3cub18CUB_300001_SM_10006detail10radix_sort31DeviceRadixSortSingleTileKernelINS1_5radix10policy_hubIffyE10Policy1000ELNS0_9SortOrderE1EffyNS1_21identity_decomposer_tEEEvPKT1_PSA_PKT2_PSE_T3_iiT4__param_2];
	ld.param.u64 	%rd8, [_ZN3cub18CUB_300001_SM_10006detail10radix_sort31DeviceRadixSortSingleTileKernelINS1_5radix10policy_hubIffyE10Policy1000ELNS0_9SortOrderE1EffyNS1_21identity_decomposer_tEEEvPKT1_PSA_PKT2_PSE_T3_iiT4__param_3];
	ld.param.u64 	%rd9, [_ZN3cub18CUB_300001_SM_10006detail10radix_sort31DeviceRadixSortSingleTileKernelINS1_5radix10policy_hubIffyE10Policy1000ELNS0_9SortOrderE1EffyNS1_21identity_decomposer_tEEEvPKT1_PSA_PKT2_PSE_T3_iiT4__param_4];
	ld.param.u32 	%r228, [_ZN3cub18CUB_300001_SM_10006detail10radix_sort31DeviceRadixSortSingleTileKernelINS1_5radix10policy_hubIffyE10Policy1000ELNS0_9SortOrderE1EffyNS1_21identity_decomposer_tEEEvPKT1_PSA_PKT2_PSE_T3_iiT4__param_5];
	ld.param.u32 	%r229, [_ZN3cub18CUB_300001_SM_10006detail10radix_sort31DeviceRadixSortSingleTileKernelINS1_5radix10policy_hubIffyE10Policy1000ELNS0_9SortOrderE1EffyNS1_21identity_decomposer_tEEEvPKT1_PSA_PKT2_PSE_T3_iiT4__param_6];
	cvta.to.global.u64 	%rd11, %rd10;
	cvt.u32.u64 	%r1, %rd9;
	mov.u32 	%r2, %tid.x;
	mul.lo.s32 	%r3, %r2, 19;
	setp.ge.s32 	%p1, %r3, %r1;
	mul.wide.u32 	%rd12, %r3, 4;
	add.s64 	%rd1, %rd11, %rd12;
	mov.b32 	%r763, -1;
	@%p1 bra 	$L__BB10_2;
	ld.global.u32 	%r763, [%rd1];
$L__BB10_2:
	add.s32 	%r6, %r3, 1;
	setp.ge.s32 	%p2, %r6, %r1;
	mov.b32 	%r764, -1;
	@%p2 bra 	$L__BB10_4;
	ld.global.u32 	%r764, [%rd1+4];
$L__BB10_4:
	add.s32 	%r9, %r3, 2;
	setp.ge.s32 	%p3, %r9, %r1;
	mov.b32 	%r765, -1;
	@%p3 bra 	$L__BB10_6;
	ld.global.u32 	%r765, [%rd1+8];
$L__BB10_6:
	add.s32 	%r12, %r3, 3;
	setp.ge.s32 	%p4, %r12, %r1;
	mov.b32 	%r766, -1;
	@%p4 bra 	$L__BB10_8;
	ld.global.u32 	%r766, [%rd1+12];
$L__BB10_8:
	add.s32 	%r15, %r3, 4;
	setp.ge.s32 	%p5, %r15, %r1;
	mov.b32 	%r767, -1;
	@%p5 bra 	$L__BB10_10;
	ld.global.u32 	%r767, [%rd1+16];
$L__BB10_10:
	add.s32 	%r18, %r3, 5;
	setp.ge.s32 	%p6, %r18, %r1;
	mov.b32 	%r768, -1;
	@%p6 bra 	$L__BB10_12;
	ld.global.u32 	%r768, [%rd1+20];
$L__BB10_12:
	add.s32 	%r21, %r3, 6;
	setp.ge.s32 	%p7, %r21, %r1;
	mov.b32 	%r769, -1;
	@%p7 bra 	$L__BB10_14;
	ld.global.u32 	%r769, [%rd1+24];
$L__BB10_14:
	add.s32 	%r24, %r3, 7;
	setp.ge.s32 	%p8, %r24, %r1;
	mov.b32 	%r770, -1;
	@%p8 bra 	$L__BB10_16;
	ld.global.u32 	%r770, [%rd1+28];
$L__BB10_16:
	add.s32 	%r27, %r3, 8;
	setp.ge.s32 	%p9, %r27, %r1;
	mov.b32 	%r771, -1;
	@%p9 bra 	$L__BB10_18;
	ld.global.u32 	%r771, [%rd1+32];
$L__BB10_18:
	add.s32 	%r30, %r3, 9;
	setp.ge.s32 	%p10, %r30, %r1;
	mov.b32 	%r772, -1;
	@%p10 bra 	$L__BB10_20;
	ld.global.u32 	%r772, [%rd1+36];
$L__BB10_20:
	add.s32 	%r33, %r3, 10;
	setp.ge.s32 	%p11, %r33, %r1;
	mov.b32 	%r773, -1;
	@%p11 bra 	$L__BB10_22;
	ld.global.u32 	%r773, [%rd1+40];
$L__BB10_22:
	add.s32 	%r36, %r3, 11;
	setp.ge.s32 	%p12, %r36, %r1;
	mov.b32 	%r774, -1;
	@%p12 bra 	$L__BB10_24;
	ld.global.u32 	%r774, [%rd1+44];
$L__BB10_24:
	add.s32 	%r39, %r3, 12;
	setp.ge.s32 	%p13, %r39, %r1;
	mov.b32 	%r775, -1;
	@%p13 bra 	$L__BB10_26;
	ld.global.u32 	%r775, [%rd1+48];
$L__BB10_26:
	add.s32 	%r42, %r3, 13;
	setp.ge.s32 	%p14, %r42, %r1;
	mov.b32 	%r776, -1;
	@%p14 bra 	$L__BB10_28;
	ld.global.u32 	%r776, [%rd1+52];
$L__BB10_28:
	add.s32 	%r45, %r3, 14;
	setp.ge.s32 	%p15, %r45, %r1;
	mov.b32 	%r777, -1;
	@%p15 bra 	$L__BB10_30;
	ld.global.u32 	%r777, [%rd1+56];
$L__BB10_30:
	add.s32 	%r48, %r3, 15;
	setp.ge.s32 	%p16, %r48, %r1;
	mov.b32 	%r778, -1;
	@%p16 bra 	$L__BB10_32;
	ld.global.u32 	%r778, [%rd1+60];
$L__BB10_32:
	add.s32 	%r51, %r3, 16;
	setp.ge.s32 	%p17, %r51, %r1;
	mov.b32 	%r779, -1;
	@%p17 bra 	$L__BB10_34;
	ld.global.u32 	%r779, [%rd1+64];
$L__BB10_34:
	add.s32 	%r54, %r3, 17;
	setp.ge.s32 	%p18, %r54, %r1;
	mov.b32 	%r780, -1;
	@%p18 bra 	$L__BB10_36;
	ld.global.u32 	%r780, [%rd1+68];
$L__BB10_36:
	add.s32 	%r57, %r3, 18;
	setp.ge.s32 	%p19, %r57, %r1;
	mov.b32 	%r781, -1;
	@%p19 bra 	$L__BB10_38;
	ld.global.u32 	%r781, [%rd1+72];
$L__BB10_38:
	bar.sync 	0;
	mov.b64 	{%r249, %r250}, %rd9;
	shfl.sync.idx.b32	%r60|%p20, %r249, 0, 31, -1;
	shfl.sync.idx.b32	%r251|%p21, %r250, 0, 31, -1;
	mov.b64 	%rd2, {%r60, %r251};
	setp.ge.s32 	%p22, %r3, %r60;
	cvta.to.global.u64 	%rd13, %rd7;
	add.s64 	%rd3, %rd13, %rd12;
	@%p22 bra 	$L__BB10_40;
	ld.global.f32 	%f152, [%rd3];
$L__BB10_40:
	setp.ge.s32 	%p23, %r6, %r60;
	@%p23 bra 	$L__BB10_42;
	ld.global.f32 	%f151, [%rd3+4];
$L__BB10_42:
	setp.ge.s32 	%p24, %r9, %r60;
	@%p24 bra 	$L__BB10_44;
	ld.global.f32 	%f150, [%rd3+8];
$L__BB10_44:
	setp.ge.s32 	%p25, %r12, %r60;
	@%p25 bra 	$L__BB10_46;
	ld.global.f32 	%f149, [%rd3+12];
$L__BB10_46:
	setp.ge.s32 	%p26, %r15, %r60;
	@%p26 bra 	$L__BB10_48;
	ld.global.f32 	%f148, [%rd3+16];
$L__BB10_48:
	setp.ge.s32 	%p27, %r18, %r60;
	@%p27 bra 	$L__BB10_50;
	ld.global.f32 	%f147, [%rd3+20];
$L__BB10_50:
	setp.ge.s32 	%p28, %r21, %r60;
	@%p28 bra 	$L__BB10_52;
	ld.global.f32 	%f146, [%rd3+24];
$L__BB10_52:
	setp.ge.s32 	%p29, %r24, %r60;
	@%p29 bra 	$L__BB10_54;
	ld.global.f32 	%f145, [%rd3+28];
$L__BB10_54:
	setp.ge.s32 	%p30, %r27, %r60;
	@%p30 bra 	$L__BB10_56;
	ld.global.f32 	%f144, [%rd3+32];
$L__BB10_56:
	setp.ge.s32 	%p31, %r30, %r60;
	@%p31 bra 	$L__BB10_58;
	ld.global.f32 	%f143, [%rd3+36];
$L__BB10_58:
	setp.ge.s32 	%p32, %r33, %r60;
	@%p32 bra 	$L__BB10_60;
	ld.global.f32 	%f142, [%rd3+40];
$L__BB10_60:
	setp.ge.s32 	%p33, %r36, %r60;
	@%p33 bra 	$L__BB10_62;
	ld.global.f32 	%f141, [%rd3+44];
$L__BB10_62:
	setp.ge.s32 	%p34, %r39, %r60;
	@%p34 bra 	$L__BB10_64;
	ld.global.f32 	%f140, [%rd3+48];
$L__BB10_64:
	setp.ge.s32 	%p35, %r42, %r60;
	@%p35 bra 	$L__BB10_66;
	ld.global.f32 	%f139, [%rd3+52];
$L__BB10_66:
	setp.ge.s32 	%p36, %r45, %r60;
	@%p36 bra 	$L__BB10_68;
	ld.global.f32 	%f138, [%rd3+56];
$L__BB10_68:
	setp.ge.s32 	%p37, %r48, %r60;
	@%p37 bra 	$L__BB10_70;
	ld.global.f32 	%f137, [%rd3+60];
$L__BB10_70:
	setp.ge.s32 	%p38, %r51, %r60;
	@%p38 bra 	$L__BB10_72;
	ld.global.f32 	%f136, [%rd3+64];
$L__BB10_72:
	setp.ge.s32 	%p39, %r54, %r60;
	@%p39 bra 	$L__BB10_74;
	ld.global.f32 	%f135, [%rd3+68];
$L__BB10_74:
	setp.ge.s32 	%p40, %r57, %r60;
	@%p40 bra 	$L__BB10_76;
	ld.global.f32 	%f134, [%rd3+72];
$L__BB10_76:
	bar.sync 	0;
	setp.gt.s32 	%p41, %r763, -1;
	selp.b32 	%r253, -2147483648, -1, %p41;
	xor.b32  	%r802, %r253, %r763;
	setp.gt.s32 	%p42, %r764, -1;
	selp.b32 	%r254, -2147483648, -1, %p42;
	xor.b32  	%r801, %r254, %r764;
	setp.gt.s32 	%p43, %r765, -1;
	selp.b32 	%r255, -2147483648, -1, %p43;
	xor.b32  	%r800, %r255, %r765;
	setp.gt.s32 	%p44, %r766, -1;
	selp.b32 	%r256, -2147483648, -1, %p44;
	xor.b32  	%r799, %r256, %r766;
	setp.gt.s32 	%p45, %r767, -1;
	selp.b32 	%r257, -2147483648, -1, %p45;
	xor.b32  	%r798, %r257, %r767;
	setp.gt.s32 	%p46, %r768, -1;
	selp.b32 	%r258, -2147483648, -1, %p46;
	xor.b32  	%r797, %r258, %r768;
	setp.gt.s32 	%p47, %r769, -1;
	selp.b32 	%r259, -2147483648, -1, %p47;
	xor.b32  	%r796, %r259, %r769;
	setp.gt.s32 	%p48, %r770, -1;
	selp.b32 	%r260, -2147483648, -1, %p48;
	xor.b32  	%r795, %r260, %r770;
	setp.gt.s32 	%p49, %r771, -1;
	selp.b32 	%r261, -2147483648, -1, %p49;
	xor.b32  	%r794, %r261, %r771;
	setp.gt.s32 	%p50, %r772, -1;
	selp.b32 	%r262, -2147483648, -1, %p50;
	xor.b32  	%r793, %r262, %r772;
	setp.gt.s32 	%p51, %r773, -1;
	selp.b32 	%r263, -2147483648, -1, %p51;
	xor.b32  	%r792, %r263, %r773;
	setp.gt.s32 	%p52, %r774, -1;
	selp.b32 	%r264, -2147483648, -1, %p52;
	xor.b32  	%r791, %r264, %r774;
	setp.gt.s32 	%p53, %r775, -1;
	selp.b32 	%r265, -2147483648, -1, %p53;
	xor.b32  	%r790, %r265, %r775;
	setp.gt.s32 	%p54, %r776, -1;
	selp.b32 	%r266, -2147483648, -1, %p54;
	xor.b32  	%r789, %r266, %r776;
	setp.gt.s32 	%p55, %r777, -1;
	selp.b32 	%r267, -2147483648, -1, %p55;
	xor.b32  	%r788, %r267, %r777;
	setp.gt.s32 	%p56, %r778, -1;
	selp.b32 	%r268, -2147483648, -1, %p56;
	xor.b32  	%r787, %r268, %r778;
	setp.gt.s32 	%p57, %r779, -1;
	selp.b32 	%r269, -2147483648, -1, %p57;
	xor.b32  	%r786, %r269, %r779;
	setp.gt.s32 	%p58, %r780, -1;
	selp.b32 	%r270, -2147483648, -1, %p58;
	xor.b32  	%r785, %r270, %r780;
	setp.gt.s32 	%p59, %r781, -1;
	selp.b32 	%r271, -2147483648, -1, %p59;
	xor.b32  	%r784, %r271, %r781;
	shr.u32 	%r80, %r2, 5;
	shl.b32 	%r272, %r2, 2;
	mov.u32 	%r273, _ZZN3cub18CUB_300001_SM_10006detail10radix_sort31DeviceRadixSortSingleTileKernelINS1_5radix10policy_hubIffyE10Policy1000ELNS0_9SortOrderE1EffyNS1_21identity_decomposer_tEEEvPKT1_PSA_PKT2_PSE_T3_iiT4_E12temp_storage;
	add.s32 	%r81, %r273, %r272;
	shl.b32 	%r274, %r2, 7;
	add.s32 	%r82, %r81, %r274;
	shl.b32 	%r275, %r80, 2;
	add.s32 	%r276, %r273, %r275;
	add.s32 	%r83, %r276, 33792;
	mad.lo.s32 	%r84, %r2, -56, %r82;
	add.s32 	%r783, %r228, 6;
	sub.s32 	%r782, %r229, %r228;
$L__BB10_77:
	add.s32 	%r336, %r783, -6;
	min.s32 	%r279, %r782, 6;
	mov.b32 	%r365, 0;
	st.shared.u32 	[%r81], %r365;
	st.shared.u32 	[%r81+1024], %r365;
	st.shared.u32 	[%r81+2048], %r365;
	st.shared.u32 	[%r81+3072], %r365;
	st.shared.u32 	[%r81+4096], %r365;
	st.shared.u32 	[%r81+5120], %r365;
	st.shared.u32 	[%r81+6144], %r365;
	st.shared.u32 	[%r81+7168], %r365;
	st.shared.u32 	[%r81+8192], %r365;
	st.shared.u32 	[%r81+9216], %r365;
	st.shared.u32 	[%r81+10240], %r365;
	st.shared.u32 	[%r81+11264], %r365;
	st.shared.u32 	[%r81+12288], %r365;
	st.shared.u32 	[%r81+13312], %r365;
	st.shared.u32 	[%r81+14336], %r365;
	st.shared.u32 	[%r81+15360], %r365;
	st.shared.u32 	[%r81+16384], %r365;
	st.shared.u32 	[%r81+17408], %r365;
	st.shared.u32 	[%r81+18432], %r365;
	st.shared.u32 	[%r81+19456], %r365;
	st.shared.u32 	[%r81+20480], %r365;
	st.shared.u32 	[%r81+21504], %r365;
	st.shared.u32 	[%r81+22528], %r365;
	st.shared.u32 	[%r81+23552], %r365;
	st.shared.u32 	[%r81+24576], %r365;
	st.shared.u32 	[%r81+25600], %r365;
	st.shared.u32 	[%r81+26624], %r365;
	st.shared.u32 	[%r81+27648], %r365;
	st.shared.u32 	[%r81+28672], %r365;
	st.shared.u32 	[%r81+29696], %r365;
	st.shared.u32 	[%r81+30720], %r365;
	st.shared.u32 	[%r81+31744], %r365;
	st.shared.u32 	[%r81+32768], %r365;
	// begin inline asm
	bmsk.clamp.b32 %r277, %r365, %r279;
	// end inline asm
	setp.eq.s32 	%p60, %r802, 2147483647;
	selp.b32 	%r281, -2147483648, %r802, %p60;
	// begin inline asm
	shr.b32 %r280, %r281, %r336;
	// end inline asm
	and.b32  	%r368, %r277, %r280;
	shl.b32 	%r369, %r368, 10;
	not.b32 	%r370, %r369;
	and.b32  	%r371, %r370, 31744;
	add.s32 	%r372, %r81, %r371;
	shr.u32 	%r373, %r368, 4;
	and.b32  	%r374, %r373, 268435454;
	sub.s32 	%r109, %r372, %r374;
	ld.shared.u16 	%rs1, [%r109+2];
	add.s16 	%rs20, %rs1, 1;
	st.shared.u16 	[%r109+2], %rs20;
	setp.eq.s32 	%p61, %r801, 2147483647;
	selp.b32 	%r284, -2147483648, %r801, %p61;
	// begin inline asm
	shr.b32 %r283, %r284, %r336;
	// end inline asm
	and.b32  	%r375, %r277, %r283;
	shl.b32 	%r376, %r375, 10;
	not.b32 	%r377, %r376;
	and.b32  	%r378, %r377, 31744;
	add.s32 	%r379, %r81, %r378;
	shr.u32 	%r380, %r375, 4;
	and.b32  	%r381, %r380, 268435454;
	sub.s32 	%r110, %r379, %r381;
	ld.shared.u16 	%rs2, [%r110+2];
	add.s16 	%rs21, %rs2, 1;
	st.shared.u16 	[%r110+2], %rs21;
	setp.eq.s32 	%p62, %r800, 2147483647;
	selp.b32 	%r287, -2147483648, %r800, %p62;
	// begin inline asm
	shr.b32 %r286, %r287, %r336;
	// end inline asm
	and.b32  	%r382, %r277, %r286;
	shl.b32 	%r383, %r382, 10;
	not.b32 	%r384, %r383;
	and.b32  	%r385, %r384, 31744;
	add.s32 	%r386, %r81, %r385;
	shr.u32 	%r387, %r382, 4;
	and.b32  	%r388, %r387, 268435454;
	sub.s32 	%r111, %r386, %r388;
	ld.shared.u16 	%rs3, [%r111+2];
	add.s16 	%rs22, %rs3, 1;
	st.shared.u16 	[%r111+2], %rs22;
	setp.eq.s32 	%p63, %r799, 2147483647;
	selp.b32 	%r290, -2147483648, %r799, %p63;
	// begin inline asm
	shr.b32 %r289, %r290, %r336;
	// end inline asm
	and.b32  	%r389, %r277, %r289;
	shl.b32 	%r390, %r389, 10;
	not.b32 	%r391, %r390;
	and.b32  	%r392, %r391, 31744;
	add.s32 	%r393, %r81, %r392;
	shr.u32 	%r394, %r389, 4;
	and.b32  	%r395, %r394, 268435454;
	sub.s32 	%r112, %r393, %r395;
	ld.shared.u16 	%rs4, [%r112+2];
	add.s16 	%rs23, %rs4, 1;
	st.shared.u16 	[%r112+2], %rs23;
	setp.eq.s32 	%p64, %r798, 2147483647;
	selp.b32 	%r293, -2147483648, %r798, %p64;
	// begin inline asm
	shr.b32 %r292, %r293, %r336;
	// end inline asm
	and.b32  	%r396, %r277, %r292;
	shl.b32 	%r397, %r396, 10;
	not.b32 	%r398, %r397;
	and.b32  	%r399, %r398, 31744;
	add.s32 	%r400, %r81, %r399;
	shr.u32 	%r401, %r396, 4;
	and.b32  	%r402, %r401, 268435454;
	sub.s32 	%r113, %r400, %r402;
	ld.shared.u16 	%rs5, [%r113+2];
	add.s16 	%rs24, %rs5, 1;
	st.shared.u16 	[%r113+2], %rs24;
	setp.eq.s32 	%p65, %r797, 2147483647;
	selp.b32 	%r296, -2147483648, %r797, %p65;
	// begin inline asm
	shr.b32 %r295, %r296, %r336;
	// end inline asm
	and.b32  	%r403, %r277, %r295;
	shl.b32 	%r404, %r403, 10;
	not.b32 	%r405, %r404;
	and.b32  	%r406, %r405, 31744;
	add.s32 	%r407, %r81, %r406;
	shr.u32 	%r408, %r403, 4;
	and.b32  	%r409, %r408, 268435454;
	sub.s32 	%r114, %r407, %r409;
	ld.shared.u16 	%rs6, [%r114+2];
	add.s16 	%rs25, %rs6, 1;
	st.shared.u16 	[%r114+2], %rs25;
	setp.eq.s32 	%p66, %r796, 2147483647;
	selp.b32 	%r299, -2147483648, %r796, %p66;
	// begin inline asm
	shr.b32 %r298, %r299, %r336;
	// end inline asm
	and.b32  	%r410, %r277, %r298;
	shl.b32 	%r411, %r410, 10;
	not.b32 	%r412, %r411;
	and.b32  	%r413, %r412, 31744;
	add.s32 	%r414, %r81, %r413;
	shr.u32 	%r415, %r410, 4;
	and.b32  	%r416, %r415, 268435454;
	sub.s32 	%r115, %r414, %r416;
	ld.shared.u16 	%rs7, [%r115+2];
	add.s16 	%rs26, %rs7, 1;
	st.shared.u16 	[%r115+2], %rs26;
	setp.eq.s32 	%p67, %r795, 2147483647;
	selp.b32 	%r302, -2147483648, %r795, %p67;
	// begin inline asm
	shr.b32 %r301, %r302, %r336;
	// end inline asm
	and.b32  	%r417, %r277, %r301;
	shl.b32 	%r418, %r417, 10;
	not.b32 	%r419, %r418;
	and.b32  	%r420, %r419, 31744;
	add.s32 	%r421, %r81, %r420;
	shr.u32 	%r422, %r417, 4;
	and.b32  	%r423, %r422, 268435454;
	sub.s32 	%r116, %r421, %r423;
	ld.shared.u16 	%rs8, [%r116+2];
	add.s16 	%rs27, %rs8, 1;
	st.shared.u16 	[%r116+2], %rs27;
	setp.eq.s32 	%p68, %r794, 2147483647;
	selp.b32 	%r305, -2147483648, %r794, %p68;
	// begin inline asm
	shr.b32 %r304, %r305, %r336;
	// end inline asm
	and.b32  	%r424, %r277, %r304;
	shl.b32 	%r425, %r424, 10;
	not.b32 	%r426, %r425;
	and.b32  	%r427, %r426, 31744;
	add.s32 	%r428, %r81, %r427;
	shr.u32 	%r429, %r424, 4;
	and.b32  	%r430, %r429, 268435454;
	sub.s32 	%r117, %r428, %r430;
	ld.shared.u16 	%rs9, [%r117+2];
	add.s16 	%rs28, %rs9, 1;
	st.shared.u16 	[%r117+2], %rs28;
	setp.eq.s32 	%p69, %r793, 2147483647;
	selp.b32 	%r308, -2147483648, %r793, %p69;
	// begin inline asm
	shr.b32 %r307, %r308, %r336;
	// end inline asm
	and.b32  	%r431, %r277, %r307;
	shl.b32 	%r432, %r431, 10;
	not.b32 	%r433, %r432;
	and.b32  	%r434, %r433, 31744;
	add.s32 	%r435, %r81, %r434;
	shr.u32 	%r436, %r431, 4;
	and.b32  	%r437, %r436, 268435454;
	sub.s32 	%r118, %r435, %r437;
	ld.shared.u16 	%rs10, [%r118+2];
	add.s16 	%rs29, %rs10, 1;
	st.shared.u16 	[%r118+2], %rs29;
	setp.eq.s32 	%p70, %r792, 2147483647;
	selp.b32 	%r311, -2147483648, %r792, %p70;
	// begin inline asm
	shr.b32 %r310, %r311, %r336;
	// end inline asm
	and.b32  	%r438, %r277, %r310;
	shl.b32 	%r439, %r438, 10;
	not.b32 	%r440, %r439;
	and.b32  	%r441, %r440, 31744;
	add.s32 	%r442, %r81, %r441;
	shr.u32 	%r443, %r438, 4;
	and.b32  	%r444, %r443, 268435454;
	sub.s32 	%r119, %r442, %r444;
	ld.shared.u16 	%rs11, [%r119+2];
	add.s16 	%rs30, %rs11, 1;
	st.shared.u16 	[%r119+2], %rs30;
	setp.eq.s32 	%p71, %r791, 2147483647;
	selp.b32 	%r314, -2147483648, %r791, %p71;
	// begin inline asm
	shr.b32 %r313, %r314, %r336;
	// end inline asm
	and.b32  	%r445, %r277, %r313;
	shl.b32 	%r446, %r445, 10;
	not.b32 	%r447, %r446;
	and.b32  	%r448, %r447, 31744;
	add.s32 	%r449, %r81, %r448;
	shr.u32 	%r450, %r445, 4;
	and.b32  	%r451, %r450, 268435454;
	sub.s32 	%r120, %r449, %r451;
	ld.shared.u16 	%rs12, [%r120+2];
	add.s16 	%rs31, %rs12, 1;
	st.shared.u16 	[%r120+2], %rs31;
	setp.eq.s32 	%p72, %r790, 2147483647;
	selp.b32 	%r317, -2147483648, %r790, %p72;
	// begin inline asm
	shr.b32 %r316, %r317, %r336;
	// end inline asm
	and.b32  	%r452, %r277, %r316;
	shl.b32 	%r453, %r452, 10;
	not.b32 	%r454, %r453;
	and.b32  	%r455, %r454, 31744;
	add.s32 	%r456, %r81, %r455;
	shr.u32 	%r457, %r452, 4;
	and.b32  	%r458, %r457, 268435454;
	sub.s32 	%r121, %r456, %r458;
	ld.shared.u16 	%rs13, [%r121+2];
	add.s16 	%rs32, %rs13, 1;
	st.shared.u16 	[%r121+2], %rs32;
	setp.eq.s32 	%p73, %r789, 2147483647;
	selp.b32 	%r320, -2147483648, %r789, %p73;
	// begin inline asm
	shr.b32 %r319, %r320, %r336;
	// end inline asm
	and.b32  	%r459, %r277, %r319;
	shl.b32 	%r460, %r459, 10;
	not.b32 	%r461, %r460;
	and.b32  	%r462, %r461, 31744;
	add.s32 	%r463, %r81, %r462;
	shr.u32 	%r464, %r459, 4;
	and.b32  	%r465, %r464, 268435454;
	sub.s32 	%r122, %r463, %r465;
	ld.shared.u16 	%rs14, [%r122+2];
	add.s16 	%rs33, %rs14, 1;
	st.shared.u16 	[%r122+2], %rs33;
	setp.eq.s32 	%p74, %r788, 2147483647;
	selp.b32 	%r323, -2147483648, %r788, %p74;
	// begin inline asm
	shr.b32 %r322, %r323, %r336;
	// end inline asm
	and.b32  	%r466, %r277, %r322;
	shl.b32 	%r467, %r466, 10;
	not.b32 	%r468, %r467;
	and.b32  	%r469, %r468, 31744;
	add.s32 	%r470, %r81, %r469;
	shr.u32 	%r471, %r466, 4;
	and.b32  	%r472, %r471, 268435454;
	sub.s32 	%r123, %r470, %r472;
	ld.shared.u16 	%rs15, [%r123+2];
	add.s16 	%rs34, %rs15, 1;
	st.shared.u16 	[%r123+2], %rs34;
	setp.eq.s32 	%p75, %r787, 2147483647;
	selp.b32 	%r326, -2147483648, %r787, %p75;
	// begin inline asm
	shr.b32 %r325, %r326, %r336;
	// end inline asm
	and.b32  	%r473, %r277, %r325;
	shl.b32 	%r474, %r473, 10;
	not.b32 	%r475, %r474;
	and.b32  	%r476, %r475, 31744;
	add.s32 	%r477, %r81, %r476;
	shr.u32 	%r478, %r473, 4;
	and.b32  	%r479, %r478, 268435454;
	sub.s32 	%r124, %r477, %r479;
	ld.shared.u16 	%rs16, [%r124+2];
	add.s16 	%rs35, %rs16, 1;
	st.shared.u16 	[%r124+2], %rs35;
	setp.eq.s32 	%p76, %r786, 2147483647;
	selp.b32 	%r329, -2147483648, %r786, %p76;
	// begin inline asm
	shr.b32 %r328, %r329, %r336;
	// end inline asm
	and.b32  	%r480, %r277, %r328;
	shl.b32 	%r481, %r480, 10;
	not.b32 	%r482, %r481;
	and.b32  	%r483, %r482, 31744;
	add.s32 	%r484, %r81, %r483;
	shr.u32 	%r485, %r480, 4;
	and.b32  	%r486, %r485, 268435454;
	sub.s32 	%r125, %r484, %r486;
	ld.shared.u16 	%rs17, [%r125+2];
	add.s16 	%rs36, %rs17, 1;
	st.shared.u16 	[%r125+2], %rs36;
	setp.eq.s32 	%p77, %r785, 2147483647;
	selp.b32 	%r332, -2147483648, %r785, %p77;
	// begin inline asm
	shr.b32 %r331, %r332, %r336;
	// end inline asm
	and.b32  	%r487, %r277, %r331;
	shl.b32 	%r488, %r487, 10;
	not.b32 	%r489, %r488;
	and.b32  	%r490, %r489, 31744;
	add.s32 	%r491, %r81, %r490;
	shr.u32 	%r492, %r487, 4;
	and.b32  	%r493, %r492, 268435454;
	sub.s32 	%r126, %r491, %r493;
	ld.shared.u16 	%rs18, [%r126+2];
	add.s16 	%rs37, %rs18, 1;
	st.shared.u16 	[%r126+2], %rs37;
	setp.eq.s32 	%p78, %r784, 2147483647;
	selp.b32 	%r335, -2147483648, %r784, %p78;
	// begin inline asm
	shr.b32 %r334, %r335, %r336;
	// end inline asm
	and.b32  	%r494, %r277, %r334;
	shl.b32 	%r495, %r494, 10;
	not.b32 	%r496, %r495;
	and.b32  	%r497, %r496, 31744;
	add.s32 	%r498, %r81, %r497;
	shr.u32 	%r499, %r494, 4;
	and.b32  	%r500, %r499, 268435454;
	sub.s32 	%r127, %r498, %r500;
	ld.shared.u16 	%rs19, [%r127+2];
	add.s16 	%rs38, %rs19, 1;
	st.shared.u16 	[%r127+2], %rs38;
	bar.sync 	0;
	ld.shared.u32 	%r128, [%r82];
	ld.shared.u32 	%r501, [%r82+4];
	ld.shared.u32 	%r502, [%r82+8];
	ld.shared.u32 	%r503, [%r82+12];
	ld.shared.u32 	%r504, [%r82+16];
	ld.shared.u32 	%r505, [%r82+20];
	ld.shared.u32 	%r506, [%r82+24];
	ld.shared.u32 	%r507, [%r82+28];
	ld.shared.u32 	%r508, [%r82+32];
	ld.shared.u32 	%r509, [%r82+36];
	ld.shared.u32 	%r510, [%r82+40];
	ld.shared.u32 	%r511, [%r82+44];
	ld.shared.u32 	%r512, [%r82+48];
	ld.shared.u32 	%r513, [%r82+52];
	ld.shared.u32 	%r514, [%r82+56];
	ld.shared.u32 	%r515, [%r82+60];
	ld.shared.u32 	%r516, [%r82+64];
	ld.shared.u32 	%r517, [%r82+68];
	ld.shared.u32 	%r518, [%r82+72];
	ld.shared.u32 	%r519, [%r82+76];
	ld.shared.u32 	%r520, [%r82+80];
	ld.shared.u32 	%r521, [%r82+84];
	ld.shared.u32 	%r522, [%r82+88];
	ld.shared.u32 	%r523, [%r82+92];
	ld.shared.u32 	%r524, [%r82+96];
	ld.shared.u32 	%r525, [%r82+100];
	ld.shared.u32 	%r526, [%r82+104];
	ld.shared.u32 	%r527, [%r82+108];
	ld.shared.u32 	%r528, [%r82+112];
	ld.shared.u32 	%r529, [%r82+116];
	ld.shared.u32 	%r530, [%r82+120];
	ld.shared.u32 	%r531, [%r82+124];
	ld.shared.u32 	%r532, [%r82+128];
	add.s32 	%r129, %r501, %r128;
	add.s32 	%r130, %r502, %r129;
	add.s32 	%r131, %r503, %r130;
	add.s32 	%r132, %r504, %r131;
	add.s32 	%r133, %r505, %r132;
	add.s32 	%r134, %r506, %r133;
	add.s32 	%r135, %r507, %r134;
	add.s32 	%r136, %r508, %r135;
	add.s32 	%r137, %r509, %r136;
	add.s32 	%r138, %r510, %r137;
	add.s32 	%r139, %r511, %r138;
	add.s32 	%r140, %r512, %r139;
	add.s32 	%r141, %r513, %r140;
	add.s32 	%r142, %r514, %r141;
	add.s32 	%r143, %r515, %r142;
	add.s32 	%r144, %r516, %r143;
	add.s32 	%r145, %r517, %r144;
	add.s32 	%r146, %r518, %r145;
	add.s32 	%r147, %r519, %r146;
	add.s32 	%r148, %r520, %r147;
	add.s32 	%r149, %r521, %r148;
	add.s32 	%r150, %r522, %r149;
	add.s32 	%r151, %r523, %r150;
	add.s32 	%r152, %r524, %r151;
	add.s32 	%r153, %r525, %r152;
	add.s32 	%r154, %r526, %r153;
	add.s32 	%r155, %r527, %r154;
	add.s32 	%r156, %r528, %r155;
	add.s32 	%r157, %r529, %r156;
	add.s32 	%r158, %r530, %r157;
	add.s32 	%r159, %r531, %r158;
	add.s32 	%r342, %r532, %r159;
	// begin inline asm
	mov.u32 %r337, %laneid;
	// end inline asm
	mov.b32 	%r340, 1;
	mov.b32 	%r367, -1;
	// begin inline asm
	{  .reg .u32 r0;  .reg .pred p;  shfl.sync.up.b32 r0|p, %r342, %r340, %r365, %r367;  @p add.u32 r0, r0, %r342;  mov.u32 %r338, r0;}
	// end inline asm
	mov.b32 	%r346, 2;
	// begin inline asm
	{  .reg .u32 r0;  .reg .pred p;  shfl.sync.up.b32 r0|p, %r338, %r346, %r365, %r367;  @p add.u32 r0, r0, %r338;  mov.u32 %r344, r0;}
	// end inline asm
	mov.b32 	%r352, 4;
	// begin inline asm
	{  .reg .u32 r0;  .reg .pred p;  shfl.sync.up.b32 r0|p, %r344, %r352, %r365, %r367;  @p add.u32 r0, r0, %r344;  mov.u32 %r350, r0;}
	// end inline asm
	mov.b32 	%r358, 8;
	// begin inline asm
	{  .reg .u32 r0;  .reg .pred p;  shfl.sync.up.b32 r0|p, %r350, %r358, %r365, %r367;  @p add.u32 r0, r0, %r350;  mov.u32 %r356, r0;}
	// end inline asm
	mov.b32 	%r364, 16;
	// begin inline asm
	{  .reg .u32 r0;  .reg .pred p;  shfl.sync.up.b32 r0|p, %r356, %r364, %r365, %r367;  @p add.u32 r0, r0, %r356;  mov.u32 %r362, r0;}
	// end inline asm
	setp.ne.s32 	%p79, %r337, 31;
	@%p79 bra 	$L__BB10_79;
	st.shared.u32 	[%r83], %r362;
$L__BB10_79:
	sub.s32 	%r533, %r362, %r342;
	setp.gt.u32 	%p80, %r2, 31;
	setp.eq.s32 	%p81, %r80, 7;
	setp.eq.s32 	%p82, %r80, 6;
	setp.eq.s32 	%p83, %r80, 5;
	setp.eq.s32 	%p84, %r80, 4;
	setp.eq.s32 	%p85, %r80, 3;
	setp.eq.s32 	%p86, %r80, 2;
	setp.eq.s32 	%p87, %r80, 1;
	bar.sync 	0;
	ld.shared.v4.u32 	{%r534, %r535, %r536, %r537}, [_ZZN3cub18CUB_300001_SM_10006detail10radix_sort31DeviceRadixSortSingleTileKernelINS1_5radix10policy_hubIffyE10Policy1000ELNS0_9SortOrderE1EffyNS1_21identity_decomposer_tEEEvPKT1_PSA_PKT2_PSE_T3_iiT4_E12temp_storage+33792];
	selp.b32 	%r538, %r534, %r803, %p87;
	add.s32 	%r539, %r535, %r534;
	selp.b32 	%r540, %r539, %r538, %p86;
	add.s32 	%r541, %r539, %r536;
	selp.b32 	%r542, %r541, %r540, %p85;
	add.s32 	%r543, %r541, %r537;
	selp.b32 	%r544, %r543, %r542, %p84;
	ld.shared.v4.u32 	{%r545, %r546, %r547, %r548}, [_ZZN3cub18CUB_300001_SM_10006detail10radix_sort31DeviceRadixSortSingleTileKernelINS1_5radix10policy_hubIffyE10Policy1000ELNS0_9SortOrderE1EffyNS1_21identity_decomposer_tEEEvPKT1_PSA_PKT2_PSE_T3_iiT4_E12temp_storage+33808];
	add.s32 	%r549, %r543, %r545;
	selp.b32 	%r550, %r549, %r544, %p83;
	add.s32 	%r551, %r549, %r546;
	selp.b32 	%r552, %r551, %r550, %p82;
	add.s32 	%r553, %r551, %r547;
	selp.b32 	%r803, %r553, %r552, %p81;
	add.s32 	%r164, %r553, %r548;
	setp.ne.s32 	%p88, %r337, 0;
	selp.b32 	%r554, %r533, 0, %p88;
	add.s32 	%r555, %r803, %r554;
	or.pred  	%p89, %p80, %p88;
	selp.b32 	%r804, %r555, %r533, %p80;
	@%p89 bra 	$L__BB10_81;
	shl.b32 	%r804, %r164, 16;
	st.shared.u32 	[_ZZN3cub18CUB_300001_SM_10006detail10radix_sort31DeviceRadixSortSingleTileKernelINS1_5radix10policy_hubIffyE10Policy1000ELNS0_9SortOrderE1EffyNS1_21identity_decomposer_tEEEvPKT1_PSA_PKT2_PSE_T3_iiT4_E12temp_storage+33832], %r804;
$L__BB10_81:
	setp.eq.s32 	%p90, %r2, 0;
	bar.sync 	0;
	ld.shared.u32 	%r556, [_ZZN3cub18CUB_300001_SM_10006detail10radix_sort31DeviceRadixSortSingleTileKernelINS1_5radix10policy_hubIffyE10Policy1000ELNS0_9SortOrderE1EffyNS1_21identity_decomposer_tEEEvPKT1_PSA_PKT2_PSE_T3_iiT4_E12temp_storage+33832];
	selp.b32 	%r557, 0, %r556, %p90;
	add.s32 	%r558, %r804, %r557;
	add.s32 	%r559, %r128, %r558;
	add.s32 	%r560, %r129, %r558;
	add.s32 	%r561, %r130, %r558;
	add.s32 	%r562, %r131, %r558;
	add.s32 	%r563, %r132, %r558;
	add.s32 	%r564, %r133, %r558;
	add.s32 	%r565, %r134, %r558;
	add.s32 	%r566, %r135, %r558;
	add.s32 	%r567, %r136, %r558;
	add.s32 	%r568, %r137, %r558;
	add.s32 	%r569, %r138, %r558;
	add.s32 	%r570, %r139, %r558;
	add.s32 	%r571, %r140, %r558;
	add.s32 	%r572, %r141, %r558;
	add.s32 	%r573, %r142, %r558;
	add.s32 	%r574, %r143, %r558;
	add.s32 	%r575, %r144, %r558;
	add.s32 	%r576, %r145, %r558;
	add.s32 	%r577, %r146, %r558;
	add.s32 	%r578, %r147, %r558;
	add.s32 	%r579, %r148, %r558;
	add.s32 	%r580, %r149, %r558;
	add.s32 	%r581, %r150, %r558;
	add.s32 	%r582, %r151, %r558;
	add.s32 	%r583, %r152, %r558;
	add.s32 	%r584, %r153, %r558;
	add.s32 	%r585, %r154, %r558;
	add.s32 	%r586, %r155, %r558;
	add.s32 	%r587, %r156, %r558;
	add.s32 	%r588, %r157, %r558;
	add.s32 	%r589, %r158, %r558;
	add.s32 	%r590, %r159, %r558;
	st.shared.u32 	[%r82], %r558;
	st.shared.u32 	[%r82+4], %r559;
	st.shared.u32 	[%r82+8], %r560;
	st.shared.u32 	[%r82+12], %r561;
	st.shared.u32 	[%r82+16], %r562;
	st.shared.u32 	[%r82+20], %r563;
	st.shared.u32 	[%r82+24], %r564;
	st.shared.u32 	[%r82+28], %r565;
	st.shared.u32 	[%r82+32], %r566;
	st.shared.u32 	[%r82+36], %r567;
	st.shared.u32 	[%r82+40], %r568;
	st.shared.u32 	[%r82+44], %r569;
	st.shared.u32 	[%r82+48], %r570;
	st.shared.u32 	[%r82+52], %r571;
	st.shared.u32 	[%r82+56], %r572;
	st.shared.u32 	[%r82+60], %r573;
	st.shared.u32 	[%r82+64], %r574;
	st.shared.u32 	[%r82+68], %r575;
	st.shared.u32 	[%r82+72], %r576;
	st.shared.u32 	[%r82+76], %r577;
	st.shared.u32 	[%r82+80], %r578;
	st.shared.u32 	[%r82+84], %r579;
	st.shared.u32 	[%r82+88], %r580;
	st.shared.u32 	[%r82+92], %r581;
	st.shared.u32 	[%r82+96], %r582;
	st.shared.u32 	[%r82+100], %r583;
	st.shared.u32 	[%r82+104], %r584;
	st.shared.u32 	[%r82+108], %r585;
	st.shared.u32 	[%r82+112], %r586;
	st.shared.u32 	[%r82+116], %r587;
	st.shared.u32 	[%r82+120], %r588;
	st.shared.u32 	[%r82+124], %r589;
	st.shared.u32 	[%r82+128], %r590;
	bar.sync 	0;
	cvt.u32.u16 	%r591, %rs1;
	ld.shared.u16 	%r592, [%r109+2];
	add.s32 	%r168, %r592, %r591;
	cvt.u32.u16 	%r593, %rs2;
	ld.shared.u16 	%r594, [%r110+2];
	add.s32 	%r169, %r594, %r593;
	cvt.u32.u16 	%r595, %rs3;
	ld.shared.u16 	%r596, [%r111+2];
	add.s32 	%r170, %r596, %r595;
	cvt.u32.u16 	%r597, %rs4;
	ld.shared.u16 	%r598, [%r112+2];
	add.s32 	%r171, %r598, %r597;
	cvt.u32.u16 	%r599, %rs5;
	ld.shared.u16 	%r600, [%r113+2];
	add.s32 	%r172, %r600, %r599;
	cvt.u32.u16 	%r601, %rs6;
	ld.shared.u16 	%r602, [%r114+2];
	add.s32 	%r173, %r602, %r601;
	cvt.u32.u16 	%r603, %rs7;
	ld.shared.u16 	%r604, [%r115+2];
	add.s32 	%r174, %r604, %r603;
	cvt.u32.u16 	%r605, %rs8;
	ld.shared.u16 	%r606, [%r116+2];
	add.s32 	%r175, %r606, %r605;
	cvt.u32.u16 	%r607, %rs9;
	ld.shared.u16 	%r608, [%r117+2];
	add.s32 	%r176, %r608, %r607;
	cvt.u32.u16 	%r609, %rs10;
	ld.shared.u16 	%r610, [%r118+2];
	add.s32 	%r177, %r610, %r609;
	cvt.u32.u16 	%r611, %rs11;
	ld.shared.u16 	%r612, [%r119+2];
	add.s32 	%r178, %r612, %r611;
	cvt.u32.u16 	%r613, %rs12;
	ld.shared.u16 	%r614, [%r120+2];
	add.s32 	%r179, %r614, %r613;
	cvt.u32.u16 	%r615, %rs13;
	ld.shared.u16 	%r616, [%r121+2];
	add.s32 	%r180, %r616, %r615;
	cvt.u32.u16 	%r617, %rs14;
	ld.shared.u16 	%r618, [%r122+2];
	add.s32 	%r181, %r618, %r617;
	cvt.u32.u16 	%r619, %rs15;
	ld.shared.u16 	%r620, [%r123+2];
	add.s32 	%r182, %r620, %r619;
	cvt.u32.u16 	%r621, %rs16;
	ld.shared.u16 	%r622, [%r124+2];
	add.s32 	%r183, %r622, %r621;
	cvt.u32.u16 	%r623, %rs17;
	ld.shared.u16 	%r624, [%r125+2];
	add.s32 	%r184, %r624, %r623;
	cvt.u32.u16 	%r625, %rs18;
	ld.shared.u16 	%r626, [%r126+2];
	add.s32 	%r185, %r626, %r625;
	cvt.u32.u16 	%r627, %rs19;
	ld.shared.u16 	%r628, [%r127+2];
	add.s32 	%r186, %r628, %r627;
	bar.sync 	0;
	setp.lt.s32 	%p91, %r783, %r229;
	@%p91 bra 	$L__BB10_121;
	cvt.u64.u32 	%rd15, %r2;
	shl.b32 	%r629, %r168, 2;
	mov.u32 	%r630, _ZZN3cub18CUB_300001_SM_10006detail10radix_sort31DeviceRadixSortSingleTileKernelINS1_5radix10policy_hubIffyE10Policy1000ELNS0_9SortOrderE1EffyNS1_21identity_decomposer_tEEEvPKT1_PSA_PKT2_PSE_T3_iiT4_E12temp_storage;
	add.s32 	%r631, %r630, %r629;
	st.shared.u32 	[%r631], %r802;
	shl.b32 	%r632, %r169, 2;
	add.s32 	%r633, %r630, %r632;
	st.shared.u32 	[%r633], %r801;
	shl.b32 	%r634, %r170, 2;
	add.s32 	%r635, %r630, %r634;
	st.shared.u32 	[%r635], %r800;
	shl.b32 	%r636, %r171, 2;
	add.s32 	%r637, %r630, %r636;
	st.shared.u32 	[%r637], %r799;
	shl.b32 	%r638, %r172, 2;
	add.s32 	%r639, %r630, %r638;
	st.shared.u32 	[%r639], %r798;
	shl.b32 	%r640, %r173, 2;
	add.s32 	%r641, %r630, %r640;
	st.shared.u32 	[%r641], %r797;
	shl.b32 	%r642, %r174, 2;
	add.s32 	%r643, %r630, %r642;
	st.shared.u32 	[%r643], %r796;
	shl.b32 	%r644, %r175, 2;
	add.s32 	%r645, %r630, %r644;
	st.shared.u32 	[%r645], %r795;
	shl.b32 	%r646, %r176, 2;
	add.s32 	%r647, %r630, %r646;
	st.shared.u32 	[%r647], %r794;
	shl.b32 	%r648, %r177, 2;
	add.s32 	%r649, %r630, %r648;
	st.shared.u32 	[%r649], %r793;
	shl.b32 	%r650, %r178, 2;
	add.s32 	%r651, %r630, %r650;
	st.shared.u32 	[%r651], %r792;
	shl.b32 	%r652, %r179, 2;
	add.s32 	%r653, %r630, %r652;
	st.shared.u32 	[%r653], %r791;
	shl.b32 	%r654, %r180, 2;
	add.s32 	%r655, %r630, %r654;
	st.shared.u32 	[%r655], %r790;
	shl.b32 	%r656, %r181, 2;
	add.s32 	%r657, %r630, %r656;
	st.shared.u32 	[%r657], %r789;
	shl.b32 	%r658, %r182, 2;
	add.s32 	%r659, %r630, %r658;
	st.shared.u32 	[%r659], %r788;
	shl.b32 	%r660, %r183, 2;
	add.s32 	%r661, %r630, %r660;
	st.shared.u32 	[%r661], %r787;
	shl.b32 	%r662, %r184, 2;
	add.s32 	%r663, %r630, %r662;
	st.shared.u32 	[%r663], %r786;
	shl.b32 	%r664, %r185, 2;
	add.s32 	%r665, %r630, %r664;
	st.shared.u32 	[%r665], %r785;
	shl.b32 	%r666, %r186, 2;
	add.s32 	%r667, %r630, %r666;
	st.shared.u32 	[%r667], %r784;
	bar.sync 	0;
	mad.lo.s32 	%r187, %r2, -72, %r84;
	ld.shared.u32 	%r188, [%r187];
	ld.shared.u32 	%r189, [%r187+1024];
	ld.shared.u32 	%r190, [%r187+2048];
	ld.shared.u32 	%r191, [%r187+3072];
	ld.shared.u32 	%r192, [%r187+4096];
	ld.shared.u32 	%r193, [%r187+5120];
	ld.shared.u32 	%r194, [%r187+6144];
	ld.shared.u32 	%r195, [%r187+7168];
	ld.shared.u32 	%r196, [%r187+8192];
	ld.shared.u32 	%r197, [%r187+9216];
	ld.shared.u32 	%r198, [%r187+10240];
	ld.shared.u32 	%r199, [%r187+11264];
	ld.shared.u32 	%r200, [%r187+12288];
	ld.shared.u32 	%r201, [%r187+13312];
	ld.shared.u32 	%r202, [%r187+14336];
	ld.shared.u32 	%r203, [%r187+15360];
	ld.shared.u32 	%r204, [%r187+16384];
	ld.shared.u32 	%r205, [%r187+17408];
	ld.shared.u32 	%r206, [%r187+18432];
	bar.sync 	0;
	st.shared.f32 	[%r631], %f152;
	st.shared.f32 	[%r633], %f151;
	st.shared.f32 	[%r635], %f150;
	st.shared.f32 	[%r637], %f149;
	st.shared.f32 	[%r639], %f148;
	st.shared.f32 	[%r641], %f147;
	st.shared.f32 	[%r643], %f146;
	st.shared.f32 	[%r645], %f145;
	st.shared.f32 	[%r647], %f144;
	st.shared.f32 	[%r649], %f143;
	st.shared.f32 	[%r651], %f142;
	st.shared.f32 	[%r653], %f141;
	st.shared.f32 	[%r655], %f140;
	st.shared.f32 	[%r657], %f139;
	st.shared.f32 	[%r659], %f138;
	st.shared.f32 	[%r661], %f137;
	st.shared.f32 	[%r663], %f136;
	st.shared.f32 	[%r665], %f135;
	st.shared.f32 	[%r667], %f134;
	bar.sync 	0;
	ld.shared.f32 	%f58, [%r187+1024];
	ld.shared.f32 	%f59, [%r187+2048];
	ld.shared.f32 	%f60, [%r187+3072];
	ld.shared.f32 	%f61, [%r187+4096];
	ld.shared.f32 	%f62, [%r187+5120];
	ld.shared.f32 	%f63, [%r187+6144];
	ld.shared.f32 	%f64, [%r187+7168];
	ld.shared.f32 	%f65, [%r187+8192];
	ld.shared.f32 	%f66, [%r187+9216];
	ld.shared.f32 	%f67, [%r187+10240];
	ld.shared.f32 	%f68, [%r187+11264];
	ld.shared.f32 	%f69, [%r187+12288];
	ld.shared.f32 	%f70, [%r187+13312];
	ld.shared.f32 	%f71, [%r187+14336];
	ld.shared.f32 	%f72, [%r187+15360];
	ld.shared.f32 	%f73, [%r187+16384];
	ld.shared.f32 	%f74, [%r187+17408];
	ld.shared.f32 	%f75, [%r187+18432];
	setp.gt.u64 	%p92, %rd2, %rd15;
	cvta.to.global.u64 	%rd16, %rd6;
	mul.wide.u32 	%rd17, %r2, 4;
	add.s64 	%rd4, %rd16, %rd17;
	cvta.to.global.u64 	%rd18, %rd8;
	add.s64 	%rd5, %rd18, %rd17;
	@%p92 bra 	$L__BB10_83;
	bra.uni 	$L__BB10_84;
$L__BB10_83:
	ld.shared.f32 	%f114, [%r187];
	setp.gt.s32 	%p93, %r188, -1;
	selp.b32 	%r668, -1, -2147483648, %p93;
	xor.b32  	%r669, %r668, %r188;
	st.global.u32 	[%rd4], %r669;
	st.global.f32 	[%rd5], %f114;
$L__BB10_84:
	add.s32 	%r670, %r2, 256;
	cvt.u64.u32 	%rd19, %r670;
	setp.le.u64 	%p94, %rd2, %rd19;
	@%p94 bra 	$L__BB10_86;
	setp.gt.s32 	%p95, %r189, -1;
	selp.b32 	%r671, -1, -2147483648, %p95;
	xor.b32  	%r672, %r671, %r189;
	st.global.u32 	[%rd4+1024], %r672;
	st.global.f32 	[%rd5+1024], %f58;
$L__BB10_86:
	add.s32 	%r673, %r2, 512;
	cvt.u64.u32 	%rd20, %r673;
	setp.le.u64 	%p96, %rd2, %rd20;
	@%p96 bra 	$L__BB10_88;
	setp.gt.s32 	%p97, %r190, -1;
	selp.b32 	%r674, -1, -2147483648, %p97;
	xor.b32  	%r675, %r674, %r190;
	st.global.u32 	[%rd4+2048], %r675;
	st.global.f32 	[%rd5+2048], %f59;
$L__BB10_88:
	add.s32 	%r676, %r2, 768;
	cvt.u64.u32 	%rd21, %r676;
	setp.le.u64 	%p98, %rd2, %rd21;
	@%p98 bra 	$L__BB10_90;
	setp.gt.s32 	%p99, %r191, -1;
	selp.b32 	%r677, -1, -2147483648, %p99;
	xor.b32  	%r678, %r677, %r191;
	st.global.u32 	[%rd4+3072], %r678;
	st.global.f32 	[%rd5+3072], %f60;
$L__BB10_90:
	or.b32  	%r679, %r2, 1024;
	cvt.u64.u32 	%rd22, %r679;
	setp.le.u64 	%p100, %rd2, %rd22;
	@%p100 bra 	$L__BB10_92;
	setp.gt.s32 	%p101, %r192, -1;
	selp.b32 	%r680, -1, -2147483648, %p101;
	xor.b32  	%r681, %r680, %r192;
	st.global.u32 	[%rd4+4096], %r681;
	st.global.f32 	[%rd5+4096], %f61;
$L__BB10_92:
	add.s32 	%r682, %r2, 1280;
	cvt.u64.u32 	%rd23, %r682;
	setp.le.u64 	%p102, %rd2, %rd23;
	@%p102 bra 	$L__BB10_94;
	setp.gt.s32 	%p103, %r193, -1;
	selp.b32 	%r683, -1, -2147483648, %p103;
	xor.b32  	%r684, %r683, %r193;
	st.global.u32 	[%rd4+5120], %r684;
	st.global.f32 	[%rd5+5120], %f62;
$L__BB10_94:
	add.s32 	%r685, %r2, 1536;
	cvt.u64.u32 	%rd24, %r685;
	setp.le.u64 	%p104, %rd2, %rd24;
	@%p104 bra 	$L__BB10_96;
	setp.gt.s32 	%p105, %r194, -1;
	selp.b32 	%r686, -1, -2147483648, %p105;
	xor.b32  	%r687, %r686, %r194;
	st.global.u32 	[%rd4+6144], %r687;
	st.global.f32 	[%rd5+6144], %f63;
$L__BB10_96:
	add.s32 	%r688, %r2, 1792;
	cvt.u64.u32 	%rd25, %r688;
	setp.le.u64 	%p106, %rd2, %rd25;
	@%p106 bra 	$L__BB10_98;
	setp.gt.s32 	%p107, %r195, -1;
	selp.b32 	%r689, -1, -2147483648, %p107;
	xor.b32  	%r690, %r689, %r195;
	st.global.u32 	[%rd4+7168], %r690;
	st.global.f32 	[%rd5+7168], %f64;
$L__BB10_98:
	or.b32  	%r691, %r2, 2048;
	cvt.u64.u32 	%rd26, %r691;
	setp.le.u64 	%p108, %rd2, %rd26;
	@%p108 bra 	$L__BB10_100;
	setp.gt.s32 	%p109, %r196, -1;
	selp.b32 	%r692, -1, -2147483648, %p109;
	xor.b32  	%r693, %r692, %r196;
	st.global.u32 	[%rd4+8192], %r693;
	st.global.f32 	[%rd5+8192], %f65;
$L__BB10_100:
	add.s32 	%r694, %r2, 2304;
	cvt.u64.u32 	%rd27, %r694;
	setp.le.u64 	%p110, %rd2, %rd27;
	@%p110 bra 	$L__BB10_102;
	setp.gt.s32 	%p111, %r197, -1;
	selp.b32 	%r695, -1, -2147483648, %p111;
	xor.b32  	%r696, %r695, %r197;
	st.global.u32 	[%rd4+9216], %r696;
	st.global.f32 	[%rd5+9216], %f66;
$L__BB10_102:
	add.s32 	%r697, %r2, 2560;
	cvt.u64.u32 	%rd28, %r697;
	setp.le.u64 	%p112, %rd2, %rd28;
	@%p112 bra 	$L__BB10_104;
	setp.gt.s32 	%p113, %r198, -1;
	selp.b32 	%r698, -1, -2147483648, %p113;
	xor.b32  	%r699, %r698, %r198;
	st.global.u32 	[%rd4+10240], %r699;
	st.global.f32 	[%rd5+10240], %f67;
$L__BB10_104:
	add.s32 	%r700, %r2, 2816;
	cvt.u64.u32 	%rd29, %r700;
	setp.le.u64 	%p114, %rd2, %rd29;
	@%p114 bra 	$L__BB10_106;
	setp.gt.s32 	%p115, %r199, -1;
	selp.b32 	%r701, -1, -2147483648, %p115;
	xor.b32  	%r702, %r701, %r199;
	st.global.u32 	[%rd4+11264], %r702;
	st.global.f32 	[%rd5+11264], %f68;
$L__BB10_106:
	or.b32  	%r703, %r2, 3072;
	cvt.u64.u32 	%rd30, %r703;
	setp.le.u64 	%p116, %rd2, %rd30;
	@%p116 bra 	$L__BB10_108;
	setp.gt.s32 	%p117, %r200, -1;
	selp.b32 	%r704, -1, -2147483648, %p117;
	xor.b32  	%r705, %r704, %r200;
	st.global.u32 	[%rd4+12288], %r705;
	st.global.f32 	[%rd5+12288], %f69;
$L__BB10_108:
	add.s32 	%r706, %r2, 3328;
	cvt.u64.u32 	%rd31, %r706;
	setp.le.u64 	%p118, %rd2, %rd31;
	@%p118 bra 	$L__BB10_110;
	setp.gt.s32 	%p119, %r201, -1;
	selp.b32 	%r707, -1, -2147483648, %p119;
	xor.b32  	%r708, %r707, %r201;
	st.global.u32 	[%rd4+13312], %r708;
	st.global.f32 	[%rd5+13312], %f70;
$L__BB10_110:
	add.s32 	%r709, %r2, 3584;
	cvt.u64.u32 	%rd32, %r709;
	setp.le.u64 	%p120, %rd2, %rd32;
	@%p120 bra 	$L__BB10_112;
	setp.gt.s32 	%p121, %r202, -1;
	selp.b32 	%r710, -1, -2147483648, %p121;
	xor.b32  	%r711, %r710, %r202;
	st.global.u32 	[%rd4+14336], %r711;
	st.global.f32 	[%rd5+14336], %f71;
$L__BB10_112:
	add.s32 	%r712, %r2, 3840;
	cvt.u64.u32 	%rd33, %r712;
	setp.le.u64 	%p122, %rd2, %rd33;
	@%p122 bra 	$L__BB10_114;
	setp.gt.s32 	%p123, %r203, -1;
	selp.b32 	%r713, -1, -2147483648, %p123;
	xor.b32  	%r714, %r713, %r203;
	st.global.u32 	[%rd4+15360], %r714;
	st.global.f32 	[%rd5+15360], %f72;
$L__BB10_114:
	or.b32  	%r715, %r2, 4096;
	cvt.u64.u32 	%rd34, %r715;
	setp.le.u64 	%p124, %rd2, %rd34;
	@%p124 bra 	$L__BB10_116;
	setp.gt.s32 	%p125, %r204, -1;
	selp.b32 	%r716, -1, -2147483648, %p125;
	xor.b32  	%r717, %r716, %r204;
	st.global.u32 	[%rd4+16384], %r717;
	st.global.f32 	[%rd5+16384], %f73;
$L__BB10_116:
	add.s32 	%r718, %r2, 4352;
	cvt.u64.u32 	%rd35, %r718;
	setp.le.u64 	%p126, %rd2, %rd35;
	@%p126 bra 	$L__BB10_118;
	setp.gt.s32 	%p127, %r205, -1;
	selp.b32 	%r719, -1, -2147483648, %p127;
	xor.b32  	%r720, %r719, %r205;
	st.global.u32 	[%rd4+17408], %r720;
	st.global.f32 	[%rd5+17408], %f74;
$L__BB10_118:
	add.s32 	%r721, %r2, 4608;
	cvt.u64.u32 	%rd36, %r721;
	setp.le.u64 	%p128, %rd2, %rd36;
	@%p128 bra 	$L__BB10_120;
	setp.gt.s32 	%p129, %r206, -1;
	selp.b32 	%r722, -1, -2147483648, %p129;
	xor.b32  	%r723, %r722, %r206;
	st.global.u32 	[%rd4+18432], %r723;
	st.global.f32 	[%rd5+18432], %f75;
$L__BB10_120:
	ret;
$L__BB10_121:
	shl.b32 	%r724, %r168, 2;
	mov.u32 	%r725, _ZZN3cub18CUB_300001_SM_10006detail10radix_sort31DeviceRadixSortSingleTileKernelINS1_5radix10policy_hubIffyE10Policy1000ELNS0_9SortOrderE1EffyNS1_21identity_decomposer_tEEEvPKT1_PSA_PKT2_PSE_T3_iiT4_E12temp_storage;
	add.s32 	%r726, %r725, %r724;
	st.shared.u32 	[%r726], %r802;
	shl.b32 	%r727, %r169, 2;
	add.s32 	%r728, %r725, %r727;
	st.shared.u32 	[%r728], %r801;
	shl.b32 	%r729, %r170, 2;
	add.s32 	%r730, %r725, %r729;
	st.shared.u32 	[%r730], %r800;
	shl.b32 	%r731, %r171, 2;
	add.s32 	%r732, %r725, %r731;
	st.shared.u32 	[%r732], %r799;
	shl.b32 	%r733, %r172, 2;
	add.s32 	%r734, %r725, %r733;
	st.shared.u32 	[%r734], %r798;
	shl.b32 	%r735, %r173, 2;
	add.s32 	%r736, %r725, %r735;
	st.shared.u32 	[%r736], %r797;
	shl.b32 	%r737, %r174, 2;
	add.s32 	%r738, %r725, %r737;
	st.shared.u32 	[%r738], %r796;
	shl.b32 	%r739, %r175, 2;
	add.s32 	%r740, %r725, %r739;
	st.shared.u32 	[%r740], %r795;
	shl.b32 	%r741, %r176, 2;
	add.s32 	%r742, %r725, %r741;
	st.shared.u32 	[%r742], %r794;
	shl.b32 	%r743, %r177, 2;
	add.s32 	%r744, %r725, %r743;
	st.shared.u32 	[%r744], %r793;
	shl.b32 	%r745, %r178, 2;
	add.s32 	%r746, %r725, %r745;
	st.shared.u32 	[%r746], %r792;
	shl.b32 	%r747, %r179, 2;
	add.s32 	%r748, %r725, %r747;
	st.shared.u32 	[%r748], %r791;
	shl.b32 	%r749, %r180, 2;
	add.s32 	%r750, %r725, %r749;
	st.shared.u32 	[%r750], %r790;
	shl.b32 	%r751, %r181, 2;
	add.s32 	%r752, %r725, %r751;
	st.shared.u32 	[%r752], %r789;
	shl.b32 	%r753, %r182, 2;
	add.s32 	%r754, %r725, %r753;
	st.shared.u32 	[%r754], %r788;
	shl.b32 	%r755, %r183, 2;
	add.s32 	%r756, %r725, %r755;
	st.shared.u32 	[%r756], %r787;
	shl.b32 	%r757, %r184, 2;
	add.s32 	%r758, %r725, %r757;
	st.shared.u32 	[%r758], %r786;
	shl.b32 	%r759, %r185, 2;
	add.s32 	%r760, %r725, %r759;
	st.shared.u32 	[%r760], %r785;
	shl.b32 	%r761, %r186, 2;
	add.s32 	%r762, %r725, %r761;
	st.shared.u32 	[%r762], %r784;
	bar.sync 	0;
	ld.shared.u32 	%r802, [%r84];
	ld.shared.u32 	%r801, [%r84+4];
	ld.shared.u32 	%r800, [%r84+8];
	ld.shared.u32 	%r799, [%r84+12];
	ld.shared.u32 	%r798, [%r84+16];
	ld.shared.u32 	%r797, [%r84+20];
	ld.shared.u32 	%r796, [%r84+24];
	ld.shared.u32 	%r795, [%r84+28];
	ld.shared.u32 	%r794, [%r84+32];
	ld.shared.u32 	%r793, [%r84+36];
	ld.shared.u32 	%r792, [%r84+40];
	ld.shared.u32 	%r791, [%r84+44];
	ld.shared.u32 	%r790, [%r84+48];
	ld.shared.u32 	%r789, [%r84+52];
	ld.shared.u32 	%r788, [%r84+56];
	ld.shared.u32 	%r787, [%r84+60];
	ld.shared.u32 	%r786, [%r84+64];
	ld.shared.u32 	%r785, [%r84+68];
	ld.shared.u32 	%r784, [%r84+72];
	bar.sync 	0;
	st.shared.f32 	[%r726], %f152;
	st.shared.f32 	[%r728], %f151;
	st.shared.f32 	[%r730], %f150;
	st.shared.f32 	[%r732], %f149;
	st.shared.f32 	[%r734], %f148;
	st.shared.f32 	[%r736], %f147;
	st.shared.f32 	[%r738], %f146;
	st.shared.f32 	[%r740], %f145;
	st.shared.f32 	[%r742], %f144;
	st.shared.f32 	[%r744], %f143;
	st.shared.f32 	[%r746], %f142;
	st.shared.f32 	[%r748], %f141;
	st.shared.f32 	[%r750], %f140;
	st.shared.f32 	[%r752], %f139;
	st.shared.f32 	[%r754], %f138;
	st.shared.f32 	[%r756], %f137;
	st.shared.f32 	[%r758], %f136;
	st.shared.f32 	[%r760], %f135;
	st.shared.f32 	[%r762], %f134;
	bar.sync 	0;
	ld.shared.f32 	%f152, [%r84];
	ld.shared.f32 	%f151, [%r84+4];
	ld.shared.f32 	%f150, [%r84+8];
	ld.shared.f32 	%f149, [%r84+12];
	ld.shared.f32 	%f148, [%r84+16];
	ld.shared.f32 	%f147, [%r84+20];
	ld.shared.f32 	%f146, [%r84+24];
	ld.shared.f32 	%f145, [%r84+28];
	ld.shared.f32 	%f144, [%r84+32];
	ld.shared.f32 	%f143, [%r84+36];
	ld.shared.f32 	%f142, [%r84+40];
	ld.shared.f32 	%f141, [%r84+44];
	ld.shared.f32 	%f140, [%r84+48];
	ld.shared.f32 	%f139, [%r84+52];
	ld.shared.f32 	%f138, [%r84+56];
	ld.shared.f32 	%f137, [%r84+60];
	ld.shared.f32 	%f136, [%r84+64];
	ld.shared.f32 	%f135, [%r84+68];
	ld.shared.f32 	%f134, [%r84+72];
	bar.sync 	0;
	add.s32 	%r783, %r783, 6;
	add.s32 	%r782, %r782, -6;
	bra.uni 	$L__BB10_77;

}
	// .globl	_ZN3cub18CUB_300001_SM_10006detail10radix_sort30DeviceRadixSortHistogramKernelINS1_5radix10policy_hubIffyE10Policy1000ELNS0_9SortOrderE1EfyNS1_21identity_decomposer_tEEEvPT2_PKT1_SA_iiT3_
.visible .entry _ZN3cub18CUB_300001_SM_10006detail10radix_sort30DeviceRadixSortHistogramKernelINS1_5radix10policy_hubIffyE10Policy1000ELNS0_9SortOrderE1EfyNS1_21identity_decomposer_tEEEvPT2_PKT1_SA_iiT3_(
	.param .u64 .ptr .align 1 _ZN3cub18CUB_300001_SM_10006detail10radix_sort30DeviceRadixSortHistogramKernelINS1_5radix10policy_hubIffyE10Policy1000ELNS0_9SortOrderE1EfyNS1_21identity_decomposer_tEEEvPT2_PKT1_SA_iiT3__param_0,
	.param .u64 .ptr .align 1 _ZN3cub18CUB_300001_SM_10006detail10radix_sort30DeviceRadixSortHistogramKernelINS1_5radix10policy_hubIffyE10Policy1000ELNS0_9SortOrderE1EfyNS1_21identity_decomposer_tEEEvPT2_PKT1_SA_iiT3__param_1,
	.param .u64 _ZN3cub18CUB_300001_SM_10006detail10radix_sort30DeviceRadixSortHistogramKernelINS1_5radix10policy_hubIffyE10Policy1000ELNS0_9SortOrderE1EfyNS1_21identity_decomposer_tEEEvPT2_PKT1_SA_iiT3__param_2,
	.param .u32 _ZN3cub18CUB_300001_SM_10006detail10radix_sort30DeviceRadixSortHistogramKernelINS1_5radix10policy_hubIffyE10Policy1000ELNS0_9SortOrderE1EfyNS1_21identity_decomposer_tEEEvPT2_PKT1_SA_iiT3__param_3,
	.param .u32 _ZN3cub18CUB_300001_SM_10006detail10radix_sort30DeviceRadixSortHistogramKernelINS1_5radix10policy_hubIffyE10Policy1000ELNS0_9SortOrderE1EfyNS1_21identity_decomposer_tEEEvPT2_PKT1_SA_iiT3__param_4,
	.param .align 1 .b8 _ZN3cub18CUB_300001_SM_10006detail10radix_sort30DeviceRadixSortHistogramKernelINS1_5radix10policy_hubIffyE10Policy1000ELNS0_9SortOrderE1EfyNS1_21identity_decomposer_tEEEvPT2_PKT1_SA_iiT3__param_5[1]
)
.maxntid 128
{
	.reg .pred 	%p<123>;
	.reg .b32 	%r<518>;
	.reg .b64 	%rd<137>;
	// demoted variable
	.shared .align 4 .b8 _ZZN3cub18CUB_300001_SM_10006detail10radix_sort30DeviceRadixSortHistogramKernelINS1_5radix10policy_hubIffyE10Policy1000ELNS0_9SortOrderE1EfyNS1_21identity_decomposer_tEEEvPT2_PKT1_SA_iiT3_E12temp_storage[4096];
	ld.param.u64 	%rd18, [_ZN3cub18CUB_300001_SM_10006detail10radix_sort30DeviceRadixSortHistogramKernelINS1_5radix10policy_hubIffyE10Policy1000ELNS0_9SortOrderE1EfyNS1_21identity_decomposer_tEEEvPT2_PKT1_SA_iiT3__param_0];
	ld.param.u64 	%rd19, [_ZN3cub18CUB_300001_SM_10006detail10radix_sort30DeviceRadixSortHistogramKernelINS1_5radix10policy_hubIffyE10Policy1000ELNS0_9SortOrderE1EfyNS1_21identity_decomposer_tEEEvPT2_PKT1_SA_iiT3__param_1];
	ld.param.u64 	%rd17, [_ZN3cub18CUB_300001_SM_10006detail10radix_sort30DeviceRadixSortHistogramKernelINS1_5radix10policy_hubIffyE10Policy1000ELNS0_9SortOrderE1EfyNS1_21identity_decomposer_tEEEvPT2_PKT1_SA_iiT3__param_2];
	ld.param.u32 	%r174, [_ZN3cub18CUB_300001_SM_10006detail10radix_sort30DeviceRadixSortHistogramKernelINS1_5radix10policy_hubIffyE10Policy1000ELNS0_9SortOrderE1EfyNS1_21identity_decomposer_tEEEvPT2_PKT1_SA_iiT3__param_3];
	ld.param.u32 	%r175, [_ZN3cub18CUB_300001_SM_10006detail10radix_sort30DeviceRadixSortHistogramKernelINS1_5radix10policy_hubIffyE10Policy1000ELNS0_9SortOrderE1EfyNS1_21identity_decomposer_tEEEvPT2_PKT1_SA_iiT3__param_4];
	cvta.to.global.u64 	%rd1, %rd19;
	cvta.to.global.u64 	%rd2, %rd18;
	setp.eq.s64 	%p2, %rd17, 0;
	@%p2 bra 	$L__BB11_153;
	sub.s32 	%r176, %r175, %r174;
	add.s32 	%r177, %r176, 7;
	shr.s32 	%r178, %r177, 31;
	shr.u32 	%r179, %r178, 29;
	add.s32 	%r180, %r177, %r179;
	shr.s32 	%r181, %r180, 3;
	mov.u32 	%r182, %tid.x;
	setp.gt.u32 	%p3, %r182, 255;
	setp.lt.s32 	%p4, %r177, 8;
	mov.u32 	%r183, %ctaid.x;
	shl.b32 	%r184, %r183, 11;
	cvt.u64.u32 	%rd3, %r184;
	mov.u32 	%r185, %nctaid.x;
	shl.b32 	%r186, %r185, 11;
	cvt.u64.u32 	%rd4, %r186;
	add.s32 	%r1, %r181, -1;
	and.b32  	%r2, %r181, 15;
	and.b32  	%r3, %r181, 7;
	add.s32 	%r4, %r3, -1;
	and.b32  	%r5, %r181, 3;
	or.pred  	%p1, %p3, %p4;
	shl.b32 	%r187, %r182, 2;
	mov.u32 	%r188, _ZZN3cub18CUB_300001_SM_10006detail10radix_sort30DeviceRadixSortHistogramKernelINS1_5radix10policy_hubIffyE10Policy1000ELNS0_9SortOrderE1EfyNS1_21identity_decomposer_tEEEvPT2_PKT1_SA_iiT3_E12temp_storage;
	add.s32 	%r6, %r188, %r187;
	and.b32  	%r7, %r181, 268435440;
	cvt.u64.u32 	%rd5, %r182;
	add.s32 	%r8, %r182, 128;
	add.s32 	%r9, %r182, 256;
	add.s32 	%r10, %r182, 384;
	add.s32 	%r11, %r182, 512;
	add.s32 	%r12, %r182, 640;
	add.s32 	%r13, %r182, 768;
	or.b32  	%r14, %r182, 1024;
	add.s32 	%r15, %r182, 1920;
	and.b32  	%r16, %r181, 268435448;
	and.b32  	%r17, %r181, 1;
	neg.s32 	%r18, %r7;
	add.s32 	%r19, %r6, 8192;
	add.s64 	%rd21, %rd17, -1;
	shr.u64 	%rd22, %rd21, 30;
	add.s64 	%rd23, %rd22, 1;
	min.u64 	%rd6, %rd23, %rd17;
	mov.b64 	%rd135, 0;
$L__BB11_2:
	@%p1 bra 	$L__BB11_30;
	setp.lt.u32 	%p5, %r1, 15;
	mov.b32 	%r471, 0;
	@%p5 bra 	$L__BB11_6;
	mov.u32 	%r468, %r19;
	mov.u32 	%r469, %r18;
$L__BB11_5:
	.pragma "nounroll";
	mov.b32 	%r190, 0;
	st.shared.u32 	[%r468+-8192], %r190;
	st.shared.u32 	[%r468+-7168], %r190;
	st.shared.u32 	[%r468+-6144], %r190;
	st.shared.u32 	[%r468+-5120], %r190;
	st.shared.u32 	[%r468+-4096], %r190;
	st.shared.u32 	[%r468+-3072], %r190;
	st.shared.u32 	[%r468+-2048], %r190;
	st.shared.u32 	[%r468+-1024], %r190;
	st.shared.u32 	[%r468], %r190;
	st.shared.u32 	[%r468+1024], %r190;
	st.shared.u32 	[%r468+2048], %r190;
	st.shared.u32 	[%r468+3072], %r190;
	st.shared.u32 	[%r468+4096], %r190;
	st.shared.u32 	[%r468+5120], %r190;
	st.shared.u32 	[%r468+6144], %r190;
	st.shared.u32 	[%r468+7168], %r190;
	add.s32 	%r469, %r469, 16;
	add.s32 	%r468, %r468, 16384;
	setp.ne.s32 	%p6, %r469, 0;
	mov.u32 	%r471, %r7;
	@%p6 bra 	$L__BB11_5;
$L__BB11_6:
	add.s32 	%r25, %r2, -1;
	setp.eq.s32 	%p7, %r2, 0;
	@%p7 bra 	$L__BB11_16;
	setp.lt.u32 	%p8, %r25, 7;
	@%p8 bra 	$L__BB11_9;
	shl.b32 	%r191, %r471, 10;
	add.s32 	%r192, %r6, %r191;
	mov.b32 	%r193, 0;
	st.shared.u32 	[%r192], %r193;
	st.shared.u32 	[%r192+1024], %r193;
	st.shared.u32 	[%r192+2048], %r193;
	st.shared.u32 	[%r192+3072], %r193;
	st.shared.u32 	[%r192+4096], %r193;
	st.shared.u32 	[%r192+5120], %r193;
	st.shared.u32 	[%r192+6144], %r193;
	st.shared.u32 	[%r192+7168], %r193;
	add.s32 	%r471, %r471, 8;
$L__BB11_9:
	setp.eq.s32 	%p9, %r3, 0;
	@%p9 bra 	$L__BB11_16;
	setp.lt.u32 	%p10, %r4, 3;
	@%p10 bra 	$L__BB11_12;
	shl.b32 	%r194, %r471, 10;
	add.s32 	%r195, %r6, %r194;
	mov.b32 	%r196, 0;
	st.shared.u32 	[%r195], %r196;
	st.shared.u32 	[%r195+1024], %r196;
	st.shared.u32 	[%r195+2048], %r196;
	st.shared.u32 	[%r195+3072], %r196;
	add.s32 	%r471, %r471, 4;
$L__BB11_12:
	setp.eq.s32 	%p11, %r5, 0;
	@%p11 bra 	$L__BB11_16;
	setp.eq.s32 	%p12, %r5, 1;
	shl.b32 	%r197, %r471, 10;
	add.s32 	%r30, %r6, %r197;
	mov.b32 	%r198, 0;
	st.shared.u32 	[%r30], %r198;
	@%p12 bra 	$L__BB11_16;
	setp.eq.s32 	%p13, %r5, 2;
	mov.b32 	%r199, 0;
	st.shared.u32 	[%r30+1024], %r199;
	@%p13 bra 	$L__BB11_16;
	mov.b32 	%r200, 0;
	st.shared.u32 	[%r30+2048], %r200;
$L__BB11_16:
	cvt.u32.u64 	%r201, %rd5;
	setp.gt.u32 	%p14, %r201, 127;
	@%p14 bra 	$L__BB11_30;
	setp.lt.u32 	%p15, %r1, 15;
	mov.b32 	%r475, 0;
	@%p15 bra 	$L__BB11_20;
	mov.b32 	%r473, 0;
$L__BB11_19:
	.pragma "nounroll";
	shl.b32 	%r204, %r473, 10;
	add.s32 	%r205, %r6, %r204;
	mov.b32 	%r206, 0;
	st.shared.u32 	[%r205+512], %r206;
	st.shared.u32 	[%r205+1536], %r206;
	st.shared.u32 	[%r205+2560], %r206;
	st.shared.u32 	[%r205+3584], %r206;
	st.shared.u32 	[%r205+4608], %r206;
	st.shared.u32 	[%r205+5632], %r206;
	st.shared.u32 	[%r205+6656], %r206;
	st.shared.u32 	[%r205+7680], %r206;
	st.shared.u32 	[%r205+8704], %r206;
	st.shared.u32 	[%r205+9728], %r206;
	st.shared.u32 	[%r205+10752], %r206;
	st.shared.u32 	[%r205+11776], %r206;
	st.shared.u32 	[%r205+12800], %r206;
	st.shared.u32 	[%r205+13824], %r206;
	st.shared.u32 	[%r205+14848], %r206;
	st.shared.u32 	[%r205+15872], %r206;
	add.s32 	%r473, %r473, 16;
	setp.ne.s32 	%p16, %r473, %r7;
	mov.u32 	%r475, %r7;
	@%p16 bra 	$L__BB11_19;
$L__BB11_20:
	setp.eq.s32 	%p17, %r2, 0;
	@%p17 bra 	$L__BB11_30;
	setp.lt.u32 	%p18, %r25, 7;
	@%p18 bra 	$L__BB11_23;
	shl.b32 	%r207, %r475, 10;
	add.s32 	%r208, %r6, %r207;
	mov.b32 	%r209, 0;
	st.shared.u32 	[%r208+512], %r209;
	st.shared.u32 	[%r208+1536], %r209;
	st.shared.u32 	[%r208+2560], %r209;
	st.shared.u32 	[%r208+3584], %r209;
	st.shared.u32 	[%r208+4608], %r209;
	st.shared.u32 	[%r208+5632], %r209;
	st.shared.u32 	[%r208+6656], %r209;
	st.shared.u32 	[%r208+7680], %r209;
	add.s32 	%r475, %r475, 8;
$L__BB11_23:
	setp.eq.s32 	%p19, %r3, 0;
	@%p19 bra 	$L__BB11_30;
	setp.lt.u32 	%p20, %r4, 3;
	@%p20 bra 	$L__BB11_26;
	shl.b32 	%r210, %r475, 10;
	add.s32 	%r211, %r6, %r210;
	mov.b32 	%r212, 0;
	st.shared.u32 	[%r211+512], %r212;
	st.shared.u32 	[%r211+1536], %r212;
	st.shared.u32 	[%r211+2560], %r212;
	st.shared.u32 	[%r211+3584], %r212;
	add.s32 	%r475, %r475, 4;
$L__BB11_26:
	setp.eq.s32 	%p21, %r5, 0;
	@%p21 bra 	$L__BB11_30;
	setp.eq.s32 	%p22, %r5, 1;
	shl.b32 	%r213, %r475, 10;
	add.s32 	%r38, %r6, %r213;
	mov.b32 	%r214, 0;
	st.shared.u32 	[%r38+512], %r214;
	@%p22 bra 	$L__BB11_30;
	setp.eq.s32 	%p23, %r5, 2;
	mov.b32 	%r215, 0;
	st.shared.u32 	[%r38+1536], %r215;
	@%p23 bra 	$L__BB11_30;
	mov.b32 	%r216, 0;
	st.shared.u32 	[%r38+2560], %r216;
$L__BB11_30:
	bar.sync 	0;
	bar.sync 	0;
	shl.b64 	%rd8, %rd135, 30;
	sub.s64 	%rd24, %rd17, %rd8;
	min.u64 	%rd9, %rd24, 1073741824;
	setp.le.u64 	%p24, %rd9, %rd3;
	@%p24 bra 	$L__BB11_70;
	mov.u64 	%rd136, %rd3;
$L__BB11_32:
	add.s64 	%rd11, %rd136, %rd8;
	sub.s64 	%rd12, %rd17, %rd11;
	setp.lt.u64 	%p25, %rd12, 2048;
	@%p25 bra 	$L__BB11_34;
	add.s64 	%rd27, %rd11, %rd5;
	shl.b64 	%rd28, %rd27, 2;
	add.s64 	%rd29, %rd1, %rd28;
	ld.global.u32 	%r507, [%rd29];
	ld.global.u32 	%r506, [%rd29+512];
	ld.global.u32 	%r505, [%rd29+1024];
	ld.global.u32 	%r504, [%rd29+1536];
	ld.global.u32 	%r503, [%rd29+2048];
	ld.global.u32 	%r502, [%rd29+2560];
	ld.global.u32 	%r501, [%rd29+3072];
	ld.global.u32 	%r500, [%rd29+3584];
	ld.global.u32 	%r499, [%rd29+4096];
	ld.global.u32 	%r498, [%rd29+4608];
	ld.global.u32 	%r497, [%rd29+5120];
	ld.global.u32 	%r496, [%rd29+5632];
	ld.global.u32 	%r495, [%rd29+6144];
	ld.global.u32 	%r494, [%rd29+6656];
	ld.global.u32 	%r493, [%rd29+7168];
	ld.global.u32 	%r492, [%rd29+7680];
	bra.uni 	$L__BB11_66;
$L__BB11_34:
	cvt.u32.u64 	%r218, %rd5;
	cvt.u32.u64 	%r55, %rd12;
	setp.ge.s32 	%p26, %r218, %r55;
	add.s64 	%rd25, %rd11, %rd5;
	shl.b64 	%rd26, %rd25, 2;
	add.s64 	%rd13, %rd1, %rd26;
	mov.b32 	%r507, -1;
	@%p26 bra 	$L__BB11_36;
	ld.global.u32 	%r507, [%rd13];
$L__BB11_36:
	setp.ge.s32 	%p27, %r8, %r55;
	mov.b32 	%r506, -1;
	@%p27 bra 	$L__BB11_38;
	ld.global.u32 	%r506, [%rd13+512];
$L__BB11_38:
	setp.ge.s32 	%p28, %r9, %r55;
	mov.b32 	%r505, -1;
	@%p28 bra 	$L__BB11_40;
	ld.global.u32 	%r505, [%rd13+1024];
$L__BB11_40:
	setp.ge.s32 	%p29, %r10, %r55;
	mov.b32 	%r504, -1;
	@%p29 bra 	$L__BB11_42;
	ld.global.u32 	%r504, [%rd13+1536];
$L__BB11_42:
	setp.ge.s32 	%p30, %r11, %r55;
	mov.b32 	%r503, -1;
	@%p30 bra 	$L__BB11_44;
	ld.global.u32 	%r503, [%rd13+2048];
$L__BB11_44:
	setp.ge.s32 	%p31, %r12, %r55;
	mov.b32 	%r502, -1;
	@%p31 bra 	$L__BB11_46;
	ld.global.u32 	%r502, [%rd13+2560];
$L__BB11_46:
	setp.ge.s32 	%p32, %r13, %r55;
	mov.b32 	%r501, -1;
	@%p32 bra 	$L__BB11_48;
	ld.global.u32 	%r501, [%rd13+3072];
$L__BB11_48:
	mov.u32 	%r226, %tid.x;
	add.s32 	%r227, %r226, 896;
	setp.ge.s32 	%p33, %r227, %r55;
	mov.b32 	%r500, -1;
	@%p33 bra 	$L__BB11_50;
	ld.global.u32 	%r500, [%rd13+3584];
$L__BB11_50:
	setp.ge.s32 	%p34, %r14, %r55;
	mov.b32 	%r499, -1;
	@%p34 bra 	$L__BB11_52;
	ld.global.u32 	%r499, [%rd13+4096];
$L__BB11_52:
	add.s32 	%r231, %r226, 1152;
	setp.ge.s32 	%p35, %r231, %r55;
	mov.b32 	%r498, -1;
	@%p35 bra 	$L__BB11_54;
	ld.global.u32 	%r498, [%rd13+4608];
$L__BB11_54:
	add.s32 	%r234, %r226, 1280;
	setp.ge.s32 	%p36, %r234, %r55;
	mov.b32 	%r497, -1;
	@%p36 bra 	$L__BB11_56;
	ld.global.u32 	%r497, [%rd13+5120];
$L__BB11_56:
	add.s32 	%r237, %r226, 1408;
	setp.ge.s32 	%p37, %r237, %r55;
	mov.b32 	%r496, -1;
	@%p37 bra 	$L__BB11_58;
	ld.global.u32 	%r496, [%rd13+5632];
$L__BB11_58:
	add.s32 	%r240, %r226, 1536;
	setp.ge.s32 	%p38, %r240, %r55;
	mov.b32 	%r495, -1;
	@%p38 bra 	$L__BB11_60;
	ld.global.u32 	%r495, [%rd13+6144];
$L__BB11_60:
	add.s32 	%r243, %r226, 1664;
	setp.ge.s32 	%p39, %r243, %r55;
	mov.b32 	%r494, -1;
	@%p39 bra 	$L__BB11_62;
	ld.global.u32 	%r494, [%rd13+6656];
$L__BB11_62:
	add.s32 	%r246, %r226, 1792;
	setp.ge.s32 	%p40, %r246, %r55;
	mov.b32 	%r493, -1;
	@%p40 bra 	$L__BB11_64;
	ld.global.u32 	%r493, [%rd13+7168];
$L__BB11_64:
	setp.ge.s32 	%p41, %r15, %r55;
	mov.b32 	%r492, -1;
	@%p41 bra 	$L__BB11_66;
	ld.global.u32 	%r492, [%rd13+7680];
$L__BB11_66:
	setp.le.s32 	%p42, %r175, %r174;
	@%p42 bra 	$L__BB11_69;
	setp.lt.s32 	%p43, %r507, 0;
	selp.b32 	%r249, 0, 2147483647, %p43;
	xor.b32  	%r250, %r249, %r507;
	setp.lt.s32 	%p44, %r506, 0;
	selp.b32 	%r251, 0, 2147483647, %p44;
	xor.b32  	%r252, %r251, %r506;
	setp.lt.s32 	%p45, %r505, 0;
	selp.b32 	%r253, 0, 2147483647, %p45;
	xor.b32  	%r254, %r253, %r505;
	setp.lt.s32 	%p46, %r504, 0;
	selp.b32 	%r255, 0, 2147483647, %p46;
	xor.b32  	%r256, %r255, %r504;
	setp.lt.s32 	%p47, %r503, 0;
	selp.b32 	%r257, 0, 2147483647, %p47;
	xor.b32  	%r258, %r257, %r503;
	setp.lt.s32 	%p48, %r502, 0;
	selp.b32 	%r259, 0, 2147483647, %p48;
	xor.b32  	%r260, %r259, %r502;
	setp.lt.s32 	%p49, %r501, 0;
	selp.b32 	%r261, 0, 2147483647, %p49;
	xor.b32  	%r262, %r261, %r501;
	setp.lt.s32 	%p50, %r500, 0;
	selp.b32 	%r263, 0, 2147483647, %p50;
	xor.b32  	%r264, %r263, %r500;
	setp.lt.s32 	%p51, %r499, 0;
	selp.b32 	%r265, 0, 2147483647, %p51;
	xor.b32  	%r266, %r265, %r499;
	setp.lt.s32 	%p52, %r498, 0;
	selp.b32 	%r267, 0, 2147483647, %p52;
	xor.b32  	%r268, %r267, %r498;
	setp.lt.s32 	%p53, %r497, 0;
	selp.b32 	%r269, 0, 2147483647, %p53;
	xor.b32  	%r270, %r269, %r497;
	setp.lt.s32 	%p54, %r496, 0;
	selp.b32 	%r271, 0, 2147483647, %p54;
	xor.b32  	%r272, %r271, %r496;
	setp.lt.s32 	%p55, %r495, 0;
	selp.b32 	%r273, 0, 2147483647, %p55;
	xor.b32  	%r274, %r273, %r495;
	setp.lt.s32 	%p56, %r494, 0;
	selp.b32 	%r275, 0, 2147483647, %p56;
	xor.b32  	%r276, %r275, %r494;
	setp.lt.s32 	%p57, %r493, 0;
	selp.b32 	%r277, 0, 2147483647, %p57;
	xor.b32  	%r278, %r277, %r493;
	setp.lt.s32 	%p58, %r492, 0;
	selp.b32 	%r279, 0, 2147483647, %p58;
	xor.b32  	%r280, %r279, %r492;
	setp.eq.s32 	%p59, %r250, 2147483647;
	selp.b32 	%r103, -2147483648, %r250, %p59;
	setp.eq.s32 	%p60, %r252, 2147483647;
	selp.b32 	%r104, -2147483648, %r252, %p60;
	setp.eq.s32 	%p61, %r254, 2147483647;
	selp.b32 	%r105, -2147483648, %r254, %p61;
	setp.eq.s32 	%p62, %r256, 2147483647;
	selp.b32 	%r106, -2147483648, %r256, %p62;
	setp.eq.s32 	%p63, %r258, 2147483647;
	selp.b32 	%r107, -2147483648, %r258, %p63;
	setp.eq.s32 	%p64, %r260, 2147483647;
	selp.b32 	%r108, -2147483648, %r260, %p64;
	setp.eq.s32 	%p65, %r262, 2147483647;
	selp.b32 	%r109, -2147483648, %r262, %p65;
	setp.eq.s32 	%p66, %r264, 2147483647;
	selp.b32 	%r110, -2147483648, %r264, %p66;
	setp.eq.s32 	%p67, %r266, 2147483647;
	selp.b32 	%r111, -2147483648, %r266, %p67;
	setp.eq.s32 	%p68, %r268, 2147483647;
	selp.b32 	%r112, -2147483648, %r268, %p68;
	setp.eq.s32 	%p69, %r270, 2147483647;
	selp.b32 	%r113, -2147483648, %r270, %p69;
	setp.eq.s32 	%p70, %r272, 2147483647;
	selp.b32 	%r114, -2147483648, %r272, %p70;
	setp.eq.s32 	%p71, %r274, 2147483647;
	selp.b32 	%r115, -2147483648, %r274, %p71;
	setp.eq.s32 	%p72, %r276, 2147483647;
	selp.b32 	%r116, -2147483648, %r276, %p72;
	setp.eq.s32 	%p73, %r278, 2147483647;
	selp.b32 	%r117, -2147483648, %r278, %p73;
	setp.eq.s32 	%p74, %r280, 2147483647;
	selp.b32 	%r118, -2147483648, %r280, %p74;
	mov.b32 	%r508, 0;
	mov.u32 	%r509, %r174;
$L__BB11_68:
	sub.s32 	%r281, %r175, %r509;
	shl.b32 	%r282, %r508, 10;
	mov.u32 	%r283, _ZZN3cub18CUB_300001_SM_10006detail10radix_sort30DeviceRadixSortHistogramKernelINS1_5radix10policy_hubIffyE10Policy1000ELNS0_9SortOrderE1EfyNS1_21identity_decomposer_tEEEvPT2_PKT1_SA_iiT3_E12temp_storage;
	add.s32 	%r284, %r283, %r282;
	min.s32 	%r285, %r281, 8;
	mov.b32 	%r286, -1;
	shl.b32 	%r287, %r286, %r285;
	not.b32 	%r288, %r287;
	shr.u32 	%r289, %r103, %r509;
	and.b32  	%r290, %r289, %r288;
	shl.b32 	%r291, %r290, 2;
	add.s32 	%r292, %r284, %r291;
	atom.shared.add.u32 	%r293, [%r292], 1;
	shr.u32 	%r294, %r104, %r509;
	and.b32  	%r295, %r294, %r288;
	shl.b32 	%r296, %r295, 2;
	add.s32 	%r297, %r284, %r296;
	atom.shared.add.u32 	%r298, [%r297], 1;
	shr.u32 	%r299, %r105, %r509;
	and.b32  	%r300, %r299, %r288;
	shl.b32 	%r301, %r300, 2;
	add.s32 	%r302, %r284, %r301;
	atom.shared.add.u32 	%r303, [%r302], 1;
	shr.u32 	%r304, %r106, %r509;
	and.b32  	%r305, %r304, %r288;
	shl.b32 	%r306, %r305, 2;
	add.s32 	%r307, %r284, %r306;
	atom.shared.add.u32 	%r308, [%r307], 1;
	shr.u32 	%r309, %r107, %r509;
	and.b32  	%r310, %r309, %r288;
	shl.b32 	%r311, %r310, 2;
	add.s32 	%r312, %r284, %r311;
	atom.shared.add.u32 	%r313, [%r312], 1;
	shr.u32 	%r314, %r108, %r509;
	and.b32  	%r315, %r314, %r288;
	shl.b32 	%r316, %r315, 2;
	add.s32 	%r317, %r284, %r316;
	atom.shared.add.u32 	%r318, [%r317], 1;
	shr.u32 	%r319, %r109, %r509;
	and.b32  	%r320, %r319, %r288;
	shl.b32 	%r321, %r320, 2;
	add.s32 	%r322, %r284, %r321;
	atom.shared.add.u32 	%r323, [%r322], 1;
	shr.u32 	%r324, %r110, %r509;
	and.b32  	%r325, %r324, %r288;
	shl.b32 	%r326, %r325, 2;
	add.s32 	%r327, %r284, %r326;
	atom.shared.add.u32 	%r328, [%r327], 1;
	shr.u32 	%r329, %r111, %r509;
	and.b32  	%r330, %r329, %r288;
	shl.b32 	%r331, %r330, 2;
	add.s32 	%r332, %r284, %r331;
	atom.shared.add.u32 	%r333, [%r332], 1;
	shr.u32 	%r334, %r112, %r509;
	and.b32  	%r335, %r334, %r288;
	shl.b32 	%r336, %r335, 2;
	add.s32 	%r337, %r284, %r336;
	atom.shared.add.u32 	%r338, [%r337], 1;
	shr.u32 	%r339, %r113, %r509;
	and.b32  	%r340, %r339, %r288;
	shl.b32 	%r341, %r340, 2;
	add.s32 	%r342, %r284, %r341;
	atom.shared.add.u32 	%r343, [%r342], 1;
	shr.u32 	%r344, %r114, %r509;
	and.b32  	%r345, %r344, %r288;
	shl.b32 	%r346, %r345, 2;
	add.s32 	%r347, %r284, %r346;
	atom.shared.add.u32 	%r348, [%r347], 1;
	shr.u32 	%r349, %r115, %r509;
	and.b32  	%r350, %r349, %r288;
	shl.b32 	%r351, %r350, 2;
	add.s32 	%r352, %r284, %r351;
	atom.shared.add.u32 	%r353, [%r352], 1;
	shr.u32 	%r354, %r116, %r509;
	and.b32  	%r355, %r354, %r288;
	shl.b32 	%r356, %r355, 2;
	add.s32 	%r357, %r284, %r356;
	atom.shared.add.u32 	%r358, [%r357], 1;
	shr.u32 	%r359, %r117, %r509;
	and.b32  	%r360, %r359, %r288;
	shl.b32 	%r361, %r360, 2;
	add.s32 	%r362, %r284, %r361;
	atom.shared.add.u32 	%r363, [%r362], 1;
	shr.u32 	%r364, %r118, %r509;
	and.b32  	%r365, %r364, %r288;
	shl.b32 	%r366, %r365, 2;
	add.s32 	%r367, %r284, %r366;
	atom.shared.add.u32 	%r368, [%r367], 1;
	add.s32 	%r509, %r509, 8;
	add.s32 	%r508, %r508, 1;
	setp.lt.s32 	%p75, %r509, %r175;
	@%p75 bra 	$L__BB11_68;
$L__BB11_69:
	add.s64 	%rd136, %rd136, %rd4;
	setp.lt.u64 	%p76, %rd136, %rd9;
	@%p76 bra 	$L__BB11_32;
$L__BB11_70:
	bar.sync 	0;
	@%p1 bra 	$L__BB11_152;
	setp.lt.u32 	%p77, %r1, 7;
	mov.b32 	%r512, 0;
	@%p77 bra 	$L__BB11_90;
	mov.b32 	%r510, 0;
$L__BB11_73:
	.pragma "nounroll";
	shl.b32 	%r371, %r510, 10;
	add.s32 	%r124, %r6, %r371;
	ld.shared.u32 	%r125, [%r124];
	setp.eq.s32 	%p78, %r125, 0;
	@%p78 bra 	$L__BB11_75;
	cvt.u32.u64 	%r372, %rd5;
	shl.b32 	%r373, %r510, 8;
	add.s32 	%r374, %r373, %r372;
	mul.wide.u32 	%rd30, %r374, 8;
	add.s64 	%rd31, %rd2, %rd30;
	cvt.u64.u32 	%rd32, %r125;
	atom.global.add.u64 	%rd33, [%rd31], %rd32;
$L__BB11_75:
	ld.shared.u32 	%r126, [%r124+1024];
	setp.eq.s32 	%p79, %r126, 0;
	@%p79 bra 	$L__BB11_77;
	cvt.u32.u64 	%r375, %rd5;
	shl.b32 	%r376, %r510, 8;
	add.s32 	%r377, %r376, %r375;
	add.s32 	%r378, %r377, 256;
	mul.wide.u32 	%rd34, %r378, 8;
	add.s64 	%rd35, %rd2, %rd34;
	cvt.u64.u32 	%rd36, %r126;
	atom.global.add.u64 	%rd37, [%rd35], %rd36;
$L__BB11_77:
	ld.shared.u32 	%r127, [%r124+2048];
	setp.eq.s32 	%p80, %r127, 0;
	@%p80 bra 	$L__BB11_79;
	cvt.u32.u64 	%r379, %rd5;
	shl.b32 	%r380, %r510, 8;
	add.s32 	%r381, %r380, %r379;
	add.s32 	%r382, %r381, 512;
	mul.wide.u32 	%rd38, %r382, 8;
	add.s64 	%rd39, %rd2, %rd38;
	cvt.u64.u32 	%rd40, %r127;
	atom.global.add.u64 	%rd41, [%rd39], %rd40;
$L__BB11_79:
	ld.shared.u32 	%r128, [%r124+3072];
	setp.eq.s32 	%p81, %r128, 0;
	@%p81 bra 	$L__BB11_81;
	cvt.u32.u64 	%r383, %rd5;
	shl.b32 	%r384, %r510, 8;
	add.s32 	%r385, %r384, %r383;
	add.s32 	%r386, %r385, 768;
	mul.wide.u32 	%rd42, %r386, 8;
	add.s64 	%rd43, %rd2, %rd42;
	cvt.u64.u32 	%rd44, %r128;
	atom.global.add.u64 	%rd45, [%rd43], %rd44;
$L__BB11_81:
	ld.shared.u32 	%r129, [%r124+4096];
	setp.eq.s32 	%p82, %r129, 0;
	@%p82 bra 	$L__BB11_83;
	cvt.u32.u64 	%r387, %rd5;
	shl.b32 	%r388, %r510, 8;
	add.s32 	%r389, %r388, %r387;
	add.s32 	%r390, %r389, 1024;
	mul.wide.u32 	%rd46, %r390, 8;
	add.s64 	%rd47, %rd2, %rd46;
	cvt.u64.u32 	%rd48, %r129;
	atom.global.add.u64 	%rd49, [%rd47], %rd48;
$L__BB11_83:
	ld.shared.u32 	%r130, [%r124+5120];
	setp.eq.s32 	%p83, %r130, 0;
	@%p83 bra 	$L__BB11_85;
	cvt.u32.u64 	%r391, %rd5;
	shl.b32 	%r392, %r510, 8;
	add.s32 	%r393, %r392, %r391;
	add.s32 	%r394, %r393, 1280;
	mul.wide.u32 	%rd50, %r394, 8;
	add.s64 	%rd51, %rd2, %rd50;
	cvt.u64.u32 	%rd52, %r130;
	atom.global.add.u64 	%rd53, [%rd51], %rd52;
$L__BB11_85:
	ld.shared.u32 	%r131, [%r124+6144];
	setp.eq.s32 	%p84, %r131, 0;
	@%p84 bra 	$L__BB11_87;
	cvt.u32.u64 	%r395, %rd5;
	shl.b32 	%r396, %r510, 8;
	add.s32 	%r397, %r396, %r395;
	add.s32 	%r398, %r397, 1536;
	mul.wide.u32 	%rd54, %r398, 8;
	add.s64 	%rd55, %rd2, %rd54;
	cvt.u64.u32 	%rd56, %r131;
	atom.global.add.u64 	%rd57, [%rd55], %rd56;
$L__BB11_87:
	ld.shared.u32 	%r132, [%r124+7168];
	setp.eq.s32 	%p85, %r132, 0;
	@%p85 bra 	$L__BB11_89;
	cvt.u32.u64 	%r399, %rd5;
	shl.b32 	%r400, %r510, 8;
	add.s32 	%r401, %r400, %r399;
	add.s32 	%r402, %r401, 1792;
	mul.wide.u32 	%rd58, %r402, 8;
	add.s64 	%rd59, %rd2, %rd58;
	cvt.u64.u32 	%rd60, %r132;
	atom.global.add.u64 	%rd61, [%rd59], %rd60;
$L__BB11_89:
	add.s32 	%r510, %r510, 8;
	setp.ne.s32 	%p86, %r510, %r16;
	mov.u32 	%r512, %r16;
	@%p86 bra 	$L__BB11_73;
$L__BB11_90:
	add.s32 	%r135, %r5, -1;
	setp.eq.s32 	%p87, %r3, 0;
	@%p87 bra 	$L__BB11_111;
	setp.lt.u32 	%p88, %r4, 3;
	@%p88 bra 	$L__BB11_101;
	shl.b32 	%r403, %r512, 10;
	add.s32 	%r136, %r6, %r403;
	ld.shared.u32 	%r137, [%r136];
	setp.eq.s32 	%p89, %r137, 0;
	@%p89 bra 	$L__BB11_94;
	cvt.u32.u64 	%r404, %rd5;
	shl.b32 	%r405, %r512, 8;
	add.s32 	%r406, %r405, %r404;
	mul.wide.u32 	%rd62, %r406, 8;
	add.s64 	%rd63, %rd2, %rd62;
	cvt.u64.u32 	%rd64, %r137;
	atom.global.add.u64 	%rd65, [%rd63], %rd64;
$L__BB11_94:
	ld.shared.u32 	%r138, [%r136+1024];
	setp.eq.s32 	%p90, %r138, 0;
	@%p90 bra 	$L__BB11_96;
	cvt.u32.u64 	%r407, %rd5;
	shl.b32 	%r408, %r512, 8;
	add.s32 	%r409, %r408, %r407;
	add.s32 	%r410, %r409, 256;
	mul.wide.u32 	%rd66, %r410, 8;
	add.s64 	%rd67, %rd2, %rd66;
	cvt.u64.u32 	%rd68, %r138;
	atom.global.add.u64 	%rd69, [%rd67], %rd68;
$L__BB11_96:
	ld.shared.u32 	%r139, [%r136+2048];
	setp.eq.s32 	%p91, %r139, 0;
	@%p91 bra 	$L__BB11_98;
	cvt.u32.u64 	%r411, %rd5;
	shl.b32 	%r412, %r512, 8;
	add.s32 	%r413, %r412, %r411;
	add.s32 	%r414, %r413, 512;
	mul.wide.u32 	%rd70, %r414, 8;
	add.s64 	%rd71, %rd2, %rd70;
	cvt.u64.u32 	%rd72, %r139;
	atom.global.add.u64 	%rd73, [%rd71], %rd72;
$L__BB11_98:
	ld.shared.u32 	%r140, [%r136+3072];
	setp.eq.s32 	%p92, %r140, 0;
	@%p92 bra 	$L__BB11_100;
	cvt.u32.u64 	%r415, %rd5;
	shl.b32 	%r416, %r512, 8;
	add.s32 	%r417, %r416, %r415;
	add.s32 	%r418, %r417, 768;
	mul.wide.u32 	%rd74, %r418, 8;
	add.s64 	%rd75, %rd2, %rd74;
	cvt.u64.u32 	%rd76, %r140;
	atom.global.add.u64 	%rd77, [%rd75], %rd76;
$L__BB11_100:
	add.s32 	%r512, %r512, 4;
$L__BB11_101:
	setp.eq.s32 	%p93, %r5, 0;
	@%p93 bra 	$L__BB11_111;
	setp.eq.s32 	%p94, %r135, 0;
	@%p94 bra 	$L__BB11_108;
	shl.b32 	%r419, %r512, 10;
	add.s32 	%r143, %r6, %r419;
	ld.shared.u32 	%r144, [%r143];
	setp.eq.s32 	%p95, %r144, 0;
	@%p95 bra 	$L__BB11_105;
	cvt.u32.u64 	%r420, %rd5;
	shl.b32 	%r421, %r512, 8;
	add.s32 	%r422, %r421, %r420;
	mul.wide.u32 	%rd78, %r422, 8;
	add.s64 	%rd79, %rd2, %rd78;
	cvt.u64.u32 	%rd80, %r144;
	atom.global.add.u64 	%rd81, [%rd79], %rd80;
$L__BB11_105:
	ld.shared.u32 	%r145, [%r143+1024];
	setp.eq.s32 	%p96, %r145, 0;
	@%p96 bra 	$L__BB11_107;
	cvt.u32.u64 	%r423, %rd5;
	shl.b32 	%r424, %r512, 8;
	add.s32 	%r425, %r424, %r423;
	add.s32 	%r426, %r425, 256;
	mul.wide.u32 	%rd82, %r426, 8;
	add.s64 	%rd83, %rd2, %rd82;
	cvt.u64.u32 	%rd84, %r145;
	atom.global.add.u64 	%rd85, [%rd83], %rd84;
$L__BB11_107:
	add.s32 	%r512, %r512, 2;
$L__BB11_108:
	setp.eq.s32 	%p97, %r17, 0;
	@%p97 bra 	$L__BB11_111;
	shl.b32 	%r427, %r512, 10;
	add.s32 	%r428, %r6, %r427;
	ld.shared.u32 	%r148, [%r428];
	setp.eq.s32 	%p98, %r148, 0;
	@%p98 bra 	$L__BB11_111;
	cvt.u32.u64 	%r429, %rd5;
	shl.b32 	%r430, %r512, 8;
	add.s32 	%r431, %r430, %r429;
	mul.wide.u32 	%rd86, %r431, 8;
	add.s64 	%rd87, %rd2, %rd86;
	cvt.u64.u32 	%rd88, %r148;
	atom.global.add.u64 	%rd89, [%rd87], %rd88;
$L__BB11_111:
	cvt.u32.u64 	%r432, %rd5;
	setp.gt.u32 	%p99, %r432, 127;
	@%p99 bra 	$L__BB11_152;
	setp.lt.u32 	%p100, %r1, 7;
	mov.b32 	%r516, 0;
	@%p100 bra 	$L__BB11_131;
	mov.b32 	%r514, 0;
$L__BB11_114:
	.pragma "nounroll";
	shl.b32 	%r436, %r514, 10;
	add.s32 	%r150, %r6, %r436;
	ld.shared.u32 	%r151, [%r150+512];
	setp.eq.s32 	%p101, %r151, 0;
	shl.b32 	%r437, %r514, 8;
	add.s32 	%r438, %r437, %r432;
	mul.wide.u32 	%rd90, %r438, 8;
	add.s64 	%rd15, %rd2, %rd90;
	@%p101 bra 	$L__BB11_116;
	cvt.u64.u32 	%rd91, %r151;
	atom.global.add.u64 	%rd92, [%rd15+1024], %rd91;
$L__BB11_116:
	ld.shared.u32 	%r152, [%r150+1536];
	setp.eq.s32 	%p102, %r152, 0;
	@%p102 bra 	$L__BB11_118;
	cvt.u64.u32 	%rd93, %r152;
	atom.global.add.u64 	%rd94, [%rd15+3072], %rd93;
$L__BB11_118:
	ld.shared.u32 	%r153, [%r150+2560];
	setp.eq.s32 	%p103, %r153, 0;
	@%p103 bra 	$L__BB11_120;
	cvt.u64.u32 	%rd95, %r153;
	atom.global.add.u64 	%rd96, [%rd15+5120], %rd95;
$L__BB11_120:
	ld.shared.u32 	%r154, [%r150+3584];
	setp.eq.s32 	%p104, %r154, 0;
	@%p104 bra 	$L__BB11_122;
	cvt.u64.u32 	%rd97, %r154;
	atom.global.add.u64 	%rd98, [%rd15+7168], %rd97;
$L__BB11_122:
	ld.shared.u32 	%r155, [%r150+4608];
	setp.eq.s32 	%p105, %r155, 0;
	@%p105 bra 	$L__BB11_124;
	cvt.u64.u32 	%rd99, %r155;
	atom.global.add.u64 	%rd100, [%rd15+9216], %rd99;
$L__BB11_124:
	ld.shared.u32 	%r156, [%r150+5632];
	setp.eq.s32 	%p106, %r156, 0;
	@%p106 bra 	$L__BB11_126;
	cvt.u64.u32 	%rd101, %r156;
	atom.global.add.u64 	%rd102, [%rd15+11264], %rd101;
$L__BB11_126:
	ld.shared.u32 	%r157, [%r150+6656];
	setp.eq.s32 	%p107, %r157, 0;
	@%p107 bra 	$L__BB11_128;
	cvt.u64.u32 	%rd103, %r157;
	atom.global.add.u64 	%rd104, [%rd15+13312], %rd103;
$L__BB11_128:
	ld.shared.u32 	%r158, [%r150+7680];
	setp.eq.s32 	%p108, %r158, 0;
	@%p108 bra 	$L__BB11_130;
	cvt.u64.u32 	%rd105, %r158;
	atom.global.add.u64 	%rd106, [%rd15+15360], %rd105;
$L__BB11_130:
	add.s32 	%r514, %r514, 8;
	setp.ne.s32 	%p109, %r514, %r16;
	mov.u32 	%r516, %r16;
	@%p109 bra 	$L__BB11_114;
$L__BB11_131:
	setp.eq.s32 	%p110, %r3, 0;
	@%p110 bra 	$L__BB11_152;
	setp.lt.u32 	%p111, %r4, 3;
	@%p111 bra 	$L__BB11_142;
	shl.b32 	%r439, %r516, 10;
	add.s32 	%r161, %r6, %r439;
	ld.shared.u32 	%r162, [%r161+512];
	setp.eq.s32 	%p112, %r162, 0;
	@%p112 bra 	$L__BB11_135;
	shl.b32 	%r441, %r516, 8;
	add.s32 	%r442, %r441, %r432;
	mul.wide.u32 	%rd107, %r442, 8;
	add.s64 	%rd108, %rd2, %rd107;
	cvt.u64.u32 	%rd109, %r162;
	atom.global.add.u64 	%rd110, [%rd108+1024], %rd109;
$L__BB11_135:
	ld.shared.u32 	%r163, [%r161+1536];
	setp.eq.s32 	%p113, %r163, 0;
	@%p113 bra 	$L__BB11_137;
	shl.b32 	%r444, %r516, 8;
	add.s32 	%r445, %r444, %r432;
	add.s32 	%r446, %r445, 256;
	mul.wide.u32 	%rd111, %r446, 8;
	add.s64 	%rd112, %rd2, %rd111;
	cvt.u64.u32 	%rd113, %r163;
	atom.global.add.u64 	%rd114, [%rd112+1024], %rd113;
$L__BB11_137:
	ld.shared.u32 	%r164, [%r161+2560];
	setp.eq.s32 	%p114, %r164, 0;
	@%p114 bra 	$L__BB11_139;
	shl.b32 	%r448, %r516, 8;
	add.s32 	%r449, %r448, %r432;
	add.s32 	%r450, %r449, 512;
	mul.wide.u32 	%rd115, %r450, 8;
	add.s64 	%rd116, %rd2, %rd115;
	cvt.u64.u32 	%rd117, %r164;
	atom.global.add.u64 	%rd118, [%rd116+1024], %rd117;
$L__BB11_139:
	ld.shared.u32 	%r165, [%r161+3584];
	setp.eq.s32 	%p115, %r165, 0;
	@%p115 bra 	$L__BB11_141;
	shl.b32 	%r452, %r516, 8;
	add.s32 	%r453, %r452, %r432;
	add.s32 	%r454, %r453, 768;
	mul.wide.u32 	%rd119, %r454, 8;
	add.s64 	%rd120, %rd2, %rd119;
	cvt.u64.u32 	%rd121, %r165;
	atom.global.add.u64 	%rd122, [%rd120+1024], %rd121;
$L__BB11_141:
	add.s32 	%r516, %r516, 4;
$L__BB11_142:
	setp.eq.s32 	%p116, %r5, 0;
	@%p116 bra 	$L__BB11_152;
	setp.eq.s32 	%p117, %r135, 0;
	@%p117 bra 	$L__BB11_149;
	shl.b32 	%r455, %r516, 10;
	add.s32 	%r168, %r6, %r455;
	ld.shared.u32 	%r169, [%r168+512];
	setp.eq.s32 	%p118, %r169, 0;
	@%p118 bra 	$L__BB11_146;
	shl.b32 	%r457, %r516, 8;
	add.s32 	%r458, %r457, %r432;
	mul.wide.u32 	%rd123, %r458, 8;
	add.s64 	%rd124, %rd2, %rd123;
	cvt.u64.u32 	%rd125, %r169;
	atom.global.add.u64 	%rd126, [%rd124+1024], %rd125;
$L__BB11_146:
	ld.shared.u32 	%r170, [%r168+1536];
	setp.eq.s32 	%p119, %r170, 0;
	@%p119 bra 	$L__BB11_148;
	shl.b32 	%r460, %r516, 8;
	add.s32 	%r461, %r460, %r432;
	add.s32 	%r462, %r461, 256;
	mul.wide.u32 	%rd127, %r462, 8;
	add.s64 	%rd128, %rd2, %rd127;
	cvt.u64.u32 	%rd129, %r170;
	atom.global.add.u64 	%rd130, [%rd128+1024], %rd129;
$L__BB11_148:
	add.s32 	%r516, %r516, 2;
$L__BB11_149:
	setp.eq.s32 	%p120, %r17, 0;
	@%p120 bra 	$L__BB11_152;
	shl.b32 	%r463, %r516, 10;
	add.s32 	%r464, %r6, %r463;
	ld.shared.u32 	%r173, [%r464+512];
	setp.eq.s32 	%p121, %r173, 0;
	@%p121 bra 	$L__BB11_152;
	shl.b32 	%r466, %r516, 8;
	add.s32 	%r467, %r466, %r432;
	mul.wide.u32 	%rd131, %r467, 8;
	add.s64 	%rd132, %rd2, %rd131;
	cvt.u64.u32 	%rd133, %r173;
	atom.global.add.u64 	%rd134, [%rd132+1024], %rd133;
$L__BB11_152:
	bar.sync 	0;
	add.s64 	%rd135, %rd135, 1;
	setp.ne.s64 	%p122, %rd135, %rd6;
	@%p122 bra 	$L__BB11_2;
$L__BB11_153:
	ret;

}
	// .globl	_ZN3cub18CUB_300001_SM_10006detail10radix_sort33DeviceRadixSortExclusiveSumKernelINS1_5radix10policy_hubIffyE10Policy1000EyEEvPT0_
.visible .entry _ZN3cub18CUB_300001_SM_10006detail10radix_sort33DeviceRadixSortExclusiveSumKernelINS1_5radix10policy_hubIffyE10Policy1000EyEEvPT0_(
	.param .u64 .ptr .align 1 _ZN3cub18CUB_300001_SM_10006detail10radix_sort33DeviceRadixSortExclusiveSumKernelINS1_5radix10policy_hubIffyE10Policy1000EyEEvPT0__param_0
)
{
	.reg .pred 	%p<4>;
	.reg .b32 	%r<28>;
	.reg .b64 	%rd<54>;
	// demoted variable
	.shared .align 16 .b8 _ZZN3cub18CUB_300001_SM_10006detail10radix_sort33DeviceRadixSortExclusiveSumKernelINS1_5radix10policy_hubIffyE10Policy1000EyEEvPT0_E12temp_storage[2336];
	ld.param.u64 	%rd5, [_ZN3cub18CUB_300001_SM_10006detail10radix_sort33DeviceRadixSortExclusiveSumKernelINS1_5radix10policy_hubIffyE10Policy1000EyEEvPT0__param_0];
	cvta.to.global.u64 	%rd6, %rd5;
	mov.u32 	%r3, %ctaid.x;
	shl.b32 	%r4, %r3, 8;
	mov.u32 	%r1, %tid.x;
	setp.gt.u32 	%p1, %r1, 255;
	add.s32 	%r5, %r4, %r1;
	mul.wide.s32 	%rd7, %r5, 8;
	add.s64 	%rd1, %rd6, %rd7;
	@%p1 bra 	$L__BB12_2;
	ld.global.u64 	%rd53, [%rd1];
$L__BB12_2:
	shr.u32 	%r6, %r1, 3;
	add.s32 	%r7, %r6, %r1;
	shl.b32 	%r8, %r7, 3;
	mov.u32 	%r9, _ZZN3cub18CUB_300001_SM_10006detail10radix_sort33DeviceRadixSortExclusiveSumKernelINS1_5radix10policy_hubIffyE10Policy1000EyEEvPT0_E12temp_storage;
	add.s32 	%r10, %r9, %r8;
	add.s32 	%r2, %r10, 16;
	st.shared.u64 	[%r10+16], %rd53;
	bar.sync 	0;
	setp.gt.u32 	%p2, %r1, 31;
	@%p2 bra 	$L__BB12_4;
	mad.lo.s32 	%r27, %r1, 72, %r9;
	ld.shared.u64 	%rd23, [%r27+16];
	ld.shared.u64 	%rd24, [%r27+24];
	ld.shared.u64 	%rd25, [%r27+32];
	ld.shared.u64 	%rd26, [%r27+40];
	ld.shared.u64 	%rd27, [%r27+48];
	ld.shared.u64 	%rd28, [%r27+56];
	ld.shared.u64 	%rd29, [%r27+64];
	ld.shared.u64 	%rd30, [%r27+72];
	add.s64 	%rd31, %rd24, %rd23;
	add.s64 	%rd32, %rd31, %rd25;
	add.s64 	%rd33, %rd32, %rd26;
	add.s64 	%rd34, %rd33, %rd27;
	add.s64 	%rd35, %rd34, %rd28;
	add.s64 	%rd36, %rd35, %rd29;
	add.s64 	%rd10, %rd36, %rd30;
	mov.b32 	%r11, 1;
	mov.b32 	%r24, 0;
	mov.b32 	%r25, -1;
	// begin inline asm
	{  .reg .u64 r0;  .reg .u32 lo;  .reg .u32 hi;  .reg .pred p;  mov.b64 {lo, hi}, %rd10;  shfl.sync.up.b32 lo|p, lo, %r11, %r24, %r25;  shfl.sync.up.b32 hi|p, hi, %r11, %r24, %r25;  mov.b64 r0, {lo, hi};  @p add.u64 r0, r0, %rd10;  mov.u64 %rd8, r0;}
	// end inline asm
	mov.b32 	%r14, 2;
	// begin inline asm
	{  .reg .u64 r0;  .reg .u32 lo;  .reg .u32 hi;  .reg .pred p;  mov.b64 {lo, hi}, %rd8;  shfl.sync.up.b32 lo|p, lo, %r14, %r24, %r25;  shfl.sync.up.b32 hi|p, hi, %r14, %r24, %r25;  mov.b64 r0, {lo, hi};  @p add.u64 r0, r0, %rd8;  mov.u64 %rd11, r0;}
	// end inline asm
	mov.b32 	%r17, 4;
	// begin inline asm
	{  .reg .u64 r0;  .reg .u32 lo;  .reg .u32 hi;  .reg .pred p;  mov.b64 {lo, hi}, %rd11;  shfl.sync.up.b32 lo|p, lo, %r17, %r24, %r25;  shfl.sync.up.b32 hi|p, hi, %r17, %r24, %r25;  mov.b64 r0, {lo, hi};  @p add.u64 r0, r0, %rd11;  mov.u64 %rd14, r0;}
	// end inline asm
	mov.b32 	%r20, 8;
	// begin inline asm
	{  .reg .u64 r0;  .reg .u32 lo;  .reg .u32 hi;  .reg .pred p;  mov.b64 {lo, hi}, %rd14;  shfl.sync.up.b32 lo|p, lo, %r20, %r24, %r25;  shfl.sync.up.b32 hi|p, hi, %r20, %r24, %r25;  mov.b64 r0, {lo, hi};  @p add.u64 r0, r0, %rd14;  mov.u64 %rd17, r0;}
	// end inline asm
	mov.b32 	%r23, 16;
	// begin inline asm
	{  .reg .u64 r0;  .reg .u32 lo;  .reg .u32 hi;  .reg .pred p;  mov.b64 {lo, hi}, %rd17;  shfl.sync.up.b32 lo|p, lo, %r23, %r24, %r25;  shfl.sync.up.b32 hi|p, hi, %r23, %r24, %r25;  mov.b64 r0, {lo, hi};  @p add.u64 r0, r0, %rd17;  mov.u64 %rd20, r0;}
	// end inline asm
	sub.s64 	%rd37, %rd20, %rd10;
	ld.shared.u64 	%rd38, [%r27+16];
	ld.shared.u64 	%rd39, [%r27+24];
	ld.shared.u64 	%rd40, [%r27+32];
	ld.shared.u64 	%rd41, [%r27+40];
	ld.shared.u64 	%rd42, [%r27+48];
	ld.shared.u64 	%rd43, [%r27+56];
	ld.shared.u64 	%rd44, [%r27+64];
	add.s64 	%rd45, %rd38, %rd37;
	add.s64 	%rd46, %rd39, %rd45;
	add.s64 	%rd47, %rd40, %rd46;
	add.s64 	%rd48, %rd41, %rd47;
	add.s64 	%rd49, %rd42, %rd48;
	add.s64 	%rd50, %rd43, %rd49;
	add.s64 	%rd51, %rd44, %rd50;
	st.shared.u64 	[%r27+16], %rd37;
	st.shared.u64 	[%r27+24], %rd45;
	st.shared.u64 	[%r27+32], %rd46;
	st.shared.u64 	[%r27+40], %rd47;
	st.shared.u64 	[%r27+48], %rd48;
	st.shared.u64 	[%r27+56], %rd49;
	st.shared.u64 	[%r27+64], %rd50;
	st.shared.u64 	[%r27+72], %rd51;
$L__BB12_4:
	setp.gt.u32 	%p3, %r1, 255;
	bar.sync 	0;
	@%p3 bra 	$L__BB12_6;
	ld.shared.u64 	%rd52, [%r2];
	st.global.u64 	[%rd1], %rd52;
$L__BB12_6:
	ret;

}
	// .globl	_ZN3cub18CUB_300001_SM_10006detail10radix_sort29DeviceRadixSortOnesweepKernelINS1_5radix10policy_hubIffyE10Policy1000ELNS0_9SortOrderE1EffyiiNS1_21identity_decomposer_tEEEvPT5_SB_PT3_PKSC_PT1_PKSG_PT2_PKSK_T4_iiT6_
.visible .entry _ZN3cub18CUB_300001_SM_10006detail10radix_sort29DeviceRadixSortOnesweepKernelINS1_5radix10policy_hubIffyE10Policy1000ELNS0_9SortOrderE1EffyiiNS1_21identity_decomposer_tEEEvPT5_SB_PT3_PKSC_PT1_PKSG_PT2_PKSK_T4_iiT6_(
	.param .u64 .ptr .align 1 _ZN3cub18CUB_300001_SM_10006detail10radix_sort29DeviceRadixSortOnesweepKernelINS1_5radix10policy_hubIffyE10Policy1000ELNS0_9SortOrderE1EffyiiNS1_21identity_decomposer_tEEEvPT5_SB_PT3_PKSC_PT1_PKSG_PT2_PKSK_T4_iiT6__param_0,
	.param .u64 .ptr .align 1 _ZN3cub18CUB_300001_SM_10006detail10radix_sort29DeviceRadixSortOnesweepKernelINS1_5radix10policy_hubIffyE10Policy1000ELNS0_9SortOrderE1EffyiiNS1_21identity_decomposer_tEEEvPT5_SB_PT3_PKSC_PT1_PKSG_PT2_PKSK_T4_iiT6__param_1,
	.param .u64 .ptr .align 1 _ZN3cub18CUB_300001_SM_10006detail10radix_sort29DeviceRadixSortOnesweepKernelINS1_5radix10policy_hubIffyE10Policy1000ELNS0_9SortOrderE1EffyiiNS1_21identity_decomposer_tEEEvPT5_SB_PT3_PKSC_PT1_PKSG_PT2_PKSK_T4_iiT6__param_2,
	.param .u64 .ptr .align 1 _ZN3cub18CUB_300001_SM_10006detail10radix_sort29DeviceRadixSortOnesweepKernelINS1_5radix10policy_hubIffyE10Policy1000ELNS0_9SortOrderE1EffyiiNS1_21identity_decomposer_tEEEvPT5_SB_PT3_PKSC_PT1_PKSG_PT2_PKSK_T4_iiT6__param_3,
	.param .u64 .ptr .align 1 _ZN3cub18CUB_300001_SM_10006detail10radix_sort29DeviceRadixSortOnesweepKernelINS1_5radix10policy_hubIffyE10Policy1000ELNS0_9SortOrderE1EffyiiNS1_21identity_decomposer_tEEEvPT5_SB_PT3_PKSC_PT1_PKSG_PT2_PKSK_T4_iiT6__param_4,
	.param .u64 .ptr .align 1 _ZN3cub18CUB_300001_SM_10006detail10radix_sort29DeviceRadixSortOnesweepKernelINS1_5radix10policy_hubIffyE10Policy1000ELNS0_9SortOrderE1EffyiiNS1_21identity_decomposer_tEEEvPT5_SB_PT3_PKSC_PT1_PKSG_PT2_PKSK_T4_iiT6__param_5,
	.param .u64 .ptr .align 1 _ZN3cub18CUB_300001_SM_10006detail10radix_sort29DeviceRadixSortOnesweepKernelINS1_5radix10policy_hubIffyE10Policy1000ELNS0_9SortOrderE1EffyiiNS1_21identity_decomposer_tEEEvPT5_SB_PT3_PKSC_PT1_PKSG_PT2_PKSK_T4_iiT6__param_6,
	.param .u64 .ptr .align 1 _ZN3cub18CUB_300001_SM_10006detail10radix_sort29DeviceRadixSortOnesweepKernelINS1_5radix10policy_hubIffyE10Policy1000ELNS0_9SortOrderE1EffyiiNS1_21identity_decomposer_tEEEvPT5_SB_PT3_PKSC_PT1_PKSG_PT2_PKSK_T4_iiT6__param_7,
	.param .u32 _ZN3cub18CUB_300001_SM_10006detail10radix_sort29DeviceRadixSortOnesweepKernelINS1_5radix10policy_hubIffyE10Policy1000ELNS0_9SortOrderE1EffyiiNS1_21identity_decomposer_tEEEvPT5_SB_PT3_PKSC_PT1_PKSG_PT2_PKSK_T4_iiT6__param_8,
	.param .u32 _ZN3cub18CUB_300001_SM_10006detail10radix_sort29DeviceRadixSortOnesweepKernelINS1_5radix10policy_hubIffyE10Policy1000ELNS0_9SortOrderE1EffyiiNS1_21identity_decomposer_tEEEvPT5_SB_PT3_PKSC_PT1_PKSG_PT2_PKSK_T4_iiT6__param_9,
	.param .u32 _ZN3cub18CUB_300001_SM_10006detail10radix_sort29DeviceRadixSortOnesweepKernelINS1_5radix10policy_hubIffyE10Policy1000ELNS0_9SortOrderE1EffyiiNS1_21identity_decomposer_tEEEvPT5_SB_PT3_PKSC_PT1_PKSG_PT2_PKSK_T4_iiT6__param_10,
	.param .align 1 .b8 _ZN3cub18CUB_300001_SM_10006detail10radix_sort29DeviceRadixSortOnesweepKernelINS1_5radix10policy_hubIffyE10Policy1000ELNS0_9SortOrderE1EffyiiNS1_21identity_decomposer_tEEEvPT5_SB_PT3_PKSC_PT1_PKSG_PT2_PKSK_T4_iiT6__param_11[1]
)
.maxntid 384
{
	.reg .pred 	%p<358>;
	.reg .b32 	%r<2172>;
	.reg .b32 	%f<269>;
	.reg .b64 	%rd<457>;
	// demoted variable
	.shared .align 16 .b8 _ZZN3cub18CUB_300001_SM_10006detail10radix_sort29DeviceRadixSortOnesweepKernelINS1_5radix10policy_hubIffyE10Policy1000ELNS0_9SortOrderE1EffyiiNS1_21identity_decomposer_tEEEvPT5_SB_PT3_PKSC_PT1_PKSG_PT2_PKSK_T4_iiT6_E1s[28160];
	ld.param.u64 	%rd43, [_ZN3cub18CUB_300001_SM_10006detail10radix_sort29DeviceRadixSortOnesweepKernelINS1_5radix10policy_hubIffyE10Policy1000ELNS0_9SortOrderE1EffyiiNS1_21identity_decomposer_tEEEvPT5_SB_PT3_PKSC_PT1_PKSG_PT2_PKSK_T4_iiT6__param_0];
	ld.param.u64 	%rd44, [_ZN3cub18CUB_300001_SM_10006detail10radix_sort29DeviceRadixSortOnesweepKernelINS1_5radix10policy_hubIffyE10Policy1000ELNS0_9SortOrderE1EffyiiNS1_21identity_decomposer_tEEEvPT5_SB_PT3_PKSC_PT1_PKSG_PT2_PKSK_T4_iiT6__param_1];
	ld.param.u64 	%rd47, [_ZN3cub18CUB_300001_SM_10006detail10radix_sort29DeviceRadixSortOnesweepKernelINS1_5radix10policy_hubIffyE10Policy1000ELNS0_9SortOrderE1EffyiiNS1_21identity_decomposer_tEEEvPT5_SB_PT3_PKSC_PT1_PKSG_PT2_PKSK_T4_iiT6__param_4];
	ld.param.u64 	%rd50, [_ZN3cub18CUB_300001_SM_10006detail10radix_sort29DeviceRadixSortOnesweepKernelINS1_5radix10policy_hubIffyE10Policy1000ELNS0_9SortOrderE1EffyiiNS1_21identity_decomposer_tEEEvPT5_SB_PT3_PKSC_PT1_PKSG_PT2_PKSK_T4_iiT6__param_5];
	cvta.to.global.u64 	%rd1, %rd47;
	cvta.to.global.u64 	%rd2, %rd43;
	cvta.to.global.u64 	%rd3, %rd50;
	mov.u32 	%r1, %tid.x;
	// begin inline asm
	mov.u32 %r306, %laneid;
	// end inline asm
	setp.ne.s32 	%p1, %r1, 0;
	@%p1 bra 	$L__BB13_2;
	cvta.to.global.u64 	%rd51, %rd44;
	atom.global.add.u32 	%r307, [%rd51], 1;
	st.shared.u32 	[_ZZN3cub18CUB_300001_SM_10006detail10radix_sort29DeviceRadixSortOnesweepKernelINS1_5radix10policy_hubIffyE10Policy1000ELNS0_9SortOrderE1EffyiiNS1_21identity_decomposer_tEEEvPT5_SB_PT3_PKSC_PT1_PKSG_PT2_PKSK_T4_iiT6_E1s+26112], %r307;
$L__BB13_2:
	ld.param.u32 	%r2033, [_ZN3cub18CUB_300001_SM_10006detail10radix_sort29DeviceRadixSortOnesweepKernelINS1_5radix10policy_hubIffyE10Policy1000ELNS0_9SortOrderE1EffyiiNS1_21identity_decomposer_tEEEvPT5_SB_PT3_PKSC_PT1_PKSG_PT2_PKSK_T4_iiT6__param_8];
	bar.sync 	0;
	ld.shared.u32 	%r3, [_ZZN3cub18CUB_300001_SM_10006detail10radix_sort29DeviceRadixSortOnesweepKernelINS1_5radix10policy_hubIffyE10Policy1000ELNS0_9SortOrderE1EffyiiNS1_21identity_decomposer_tEEEvPT5_SB_PT3_PKSC_PT1_PKSG_PT2_PKSK_T4_iiT6_E1s+26112];
	mul.lo.s32 	%r308, %r3, 6528;
	add.s32 	%r4, %r308, 6528;
	setp.gt.s32 	%p2, %r4, %r2033;
	cvt.s64.s32 	%rd4, %r308;
	@%p2 bra 	$L__BB13_4;
	and.b32  	%r309, %r1, 31;
	and.b32  	%r310, %r1, 992;
	mul.lo.s32 	%r311, %r310, 17;
	or.b32  	%r312, %r311, %r309;
	cvt.u64.u32 	%rd52, %r312;
	add.s64 	%rd53, %rd52, %rd4;
	shl.b64 	%rd54, %rd53, 2;
	add.s64 	%rd55, %rd3, %rd54;
	ld.global.u32 	%r2120, [%rd55];
	ld.global.u32 	%r2119, [%rd55+128];
	ld.global.u32 	%r2118, [%rd55+256];
	ld.global.u32 	%r2117, [%rd55+384];
	ld.global.u32 	%r2116, [%rd55+512];
	ld.global.u32 	%r2115, [%rd55+640];
	ld.global.u32 	%r2114, [%rd55+768];
	ld.global.u32 	%r2113, [%rd55+896];
	ld.global.u32 	%r2112, [%rd55+1024];
	ld.global.u32 	%r2111, [%rd55+1152];
	ld.global.u32 	%r2110, [%rd55+1280];
	ld.global.u32 	%r2109, [%rd55+1408];
	ld.global.u32 	%r2108, [%rd55+1536];
	ld.global.u32 	%r2107, [%rd55+1664];
	ld.global.u32 	%r2106, [%rd55+1792];
	ld.global.u32 	%r2105, [%rd55+1920];
	ld.global.u32 	%r2104, [%rd55+2048];
	bra.uni 	$L__BB13_38;
$L__BB13_4:
	ld.param.u32 	%r2034, [_ZN3cub18CUB_300001_SM_10006detail10radix_sort29DeviceRadixSortOnesweepKernelINS1_5radix10policy_hubIffyE10Policy1000ELNS0_9SortOrderE1EffyiiNS1_21identity_decomposer_tEEEvPT5_SB_PT3_PKSC_PT1_PKSG_PT2_PKSK_T4_iiT6__param_8];
	cvt.u32.u64 	%r314, %rd4;
	sub.s32 	%r22, %r2034, %r314;
	and.b32  	%r315, %r1, 31;
	and.b32  	%r316, %r1, 992;
	mul.lo.s32 	%r317, %r316, 17;
	or.b32  	%r23, %r317, %r315;
	setp.ge.s32 	%p3, %r23, %r22;
	cvt.u64.u32 	%rd56, %r23;
	add.s64 	%rd57, %rd56, %rd4;
	shl.b64 	%rd58, %rd57, 2;
	add.s64 	%rd5, %rd3, %rd58;
	mov.b32 	%r2120, -1;
	@%p3 bra 	$L__BB13_6;
	ld.global.u32 	%r2120, [%rd5];
$L__BB13_6:
	add.s32 	%r319, %r23, 32;
	setp.ge.s32 	%p4, %r319, %r22;
	mov.b32 	%r2119, -1;
	@%p4 bra 	$L__BB13_8;
	ld.global.u32 	%r2119, [%rd5+128];
$L__BB13_8:
	add.s32 	%r321, %r23, 64;
	setp.ge.s32 	%p5, %r321, %r22;
	mov.b32 	%r2118, -1;
	@%p5 bra 	$L__BB13_10;
	ld.global.u32 	%r2118, [%rd5+256];
$L__BB13_10:
	add.s32 	%r323, %r23, 96;
	setp.ge.s32 	%p6, %r323, %r22;
	mov.b32 	%r2117, -1;
	@%p6 bra 	$L__BB13_12;
	ld.global.u32 	%r2117, [%rd5+384];
$L__BB13_12:
	add.s32 	%r325, %r23, 128;
	setp.ge.s32 	%p7, %r325, %r22;
	mov.b32 	%r2116, -1;
	@%p7 bra 	$L__BB13_14;
	ld.global.u32 	%r2116, [%rd5+512];
$L__BB13_14:
	add.s32 	%r327, %r23, 160;
	setp.ge.s32 	%p8, %r327, %r22;
	mov.b32 	%r2115, -1;
	@%p8 bra 	$L__BB13_16;
	ld.global.u32 	%r2115, [%rd5+640];
$L__BB13_16:
	add.s32 	%r329, %r23, 192;
	setp.ge.s32 	%p9, %r329, %r22;
	mov.b32 	%r2114, -1;
	@%p9 bra 	$L__BB13_18;
	ld.global.u32 	%r2114, [%rd5+768];
$L__BB13_18:
	add.s32 	%r331, %r23, 224;
	setp.ge.s32 	%p10, %r331, %r22;
	mov.b32 	%r2113, -1;
	@%p10 bra 	$L__BB13_20;
	ld.global.u32 	%r2113, [%rd5+896];
$L__BB13_20:
	add.s32 	%r333, %r23, 256;
	setp.ge.s32 	%p11, %r333, %r22;
	mov.b32 	%r2112, -1;
	@%p11 bra 	$L__BB13_22;
	ld.global.u32 	%r2112, [%rd5+1024];
$L__BB13_22:
	add.s32 	%r335, %r23, 288;
	setp.ge.s32 	%p12, %r335, %r22;
	mov.b32 	%r2111, -1;
	@%p12 bra 	$L__BB13_24;
	ld.global.u32 	%r2111, [%rd5+1152];
$L__BB13_24:
	add.s32 	%r337, %r23, 320;
	setp.ge.s32 	%p13, %r337, %r22;
	mov.b32 	%r2110, -1;
	@%p13 bra 	$L__BB13_26;
	ld.global.u32 	%r2110, [%rd5+1280];
$L__BB13_26:
	add.s32 	%r339, %r23, 352;
	setp.ge.s32 	%p14, %r339, %r22;
	mov.b32 	%r2109, -1;
	@%p14 bra 	$L__BB13_28;
	ld.global.u32 	%r2109, [%rd5+1408];
$L__BB13_28:
	add.s32 	%r341, %r23, 384;
	setp.ge.s32 	%p15, %r341, %r22;
	mov.b32 	%r2108, -1;
	@%p15 bra 	$L__BB13_30;
	ld.global.u32 	%r2108, [%rd5+1536];
$L__BB13_30:
	add.s32 	%r343, %r23, 416;
	setp.ge.s32 	%p16, %r343, %r22;
	mov.b32 	%r2107, -1;
	@%p16 bra 	$L__BB13_32;
	ld.global.u32 	%r2107, [%rd5+1664];
$L__BB13_32:
	add.s32 	%r345, %r23, 448;
	setp.ge.s32 	%p17, %r345, %r22;
	mov.b32 	%r2106, -1;
	@%p17 bra 	$L__BB13_34;
	ld.global.u32 	%r2106, [%rd5+1792];
$L__BB13_34:
	add.s32 	%r347, %r23, 480;
	setp.ge.s32 	%p18, %r347, %r22;
	mov.b32 	%r2105, -1;
	@%p18 bra 	$L__BB13_36;
	ld.global.u32 	%r2105, [%rd5+1920];
$L__BB13_36:
	add.s32 	%r349, %r23, 512;
	setp.ge.s32 	%p19, %r349, %r22;
	mov.b32 	%r2104, -1;
	@%p19 bra 	$L__BB13_38;
	ld.global.u32 	%r2104, [%rd5+2048];
$L__BB13_38:
	ld.param.u32 	%r2086, [_ZN3cub18CUB_300001_SM_10006detail10radix_sort29DeviceRadixSortOnesweepKernelINS1_5radix10policy_hubIffyE10Policy1000ELNS0_9SortOrderE1EffyiiNS1_21identity_decomposer_tEEEvPT5_SB_PT3_PKSC_PT1_PKSG_PT2_PKSK_T4_iiT6__param_10];
	mov.b32 	%r350, -1;
	shl.b32 	%r351, %r350, %r2086;
	not.b32 	%r74, %r351;
	shl.b32 	%r352, %r1, 5;
	and.b32  	%r353, %r352, 31744;
	mov.u32 	%r354, _ZZN3cub18CUB_300001_SM_10006detail10radix_sort29DeviceRadixSortOnesweepKernelINS1_5radix10policy_hubIffyE10Policy1000ELNS0_9SortOrderE1EffyiiNS1_21identity_decomposer_tEEEvPT5_SB_PT3_PKSC_PT1_PKSG_PT2_PKSK_T4_iiT6_E1s;
	add.s32 	%r75, %r354, %r353;
	setp.gt.s32 	%p20, %r306, 255;
	@%p20 bra 	$L__BB13_51;
	max.s32 	%r355, %r306, 224;
	sub.s32 	%r356, %r355, %r306;
	add.s32 	%r357, %r356, 31;
	shr.u32 	%r358, %r357, 5;
	add.s32 	%r76, %r358, 1;
	setp.lt.u32 	%p21, %r357, 480;
	mov.u32 	%r2124, %r306;
	@%p21 bra 	$L__BB13_42;
	and.b32  	%r359, %r76, 268435440;
	neg.s32 	%r2122, %r359;
	shl.b32 	%r362, %r306, 2;
	add.s32 	%r363, %r353, %r362;
	add.s32 	%r365, %r363, %r354;
	add.s32 	%r2121, %r365, 1024;
	mov.u32 	%r2124, %r306;
$L__BB13_41:
	.pragma "nounroll";
	mov.b32 	%r366, 0;
	st.shared.u32 	[%r2121+-1024], %r366;
	st.shared.u32 	[%r2121+-896], %r366;
	st.shared.u32 	[%r2121+-768], %r366;
	st.shared.u32 	[%r2121+-640], %r366;
	st.shared.u32 	[%r2121+-512], %r366;
	st.shared.u32 	[%r2121+-384], %r366;
	st.shared.u32 	[%r2121+-256], %r366;
	st.shared.u32 	[%r2121+-128], %r366;
	st.shared.u32 	[%r2121], %r366;
	st.shared.u32 	[%r2121+128], %r366;
	st.shared.u32 	[%r2121+256], %r366;
	st.shared.u32 	[%r2121+384], %r366;
	st.shared.u32 	[%r2121+512], %r366;
	st.shared.u32 	[%r2121+640], %r366;
	st.shared.u32 	[%r2121+768], %r366;
	st.shared.u32 	[%r2121+896], %r366;
	add.s32 	%r2124, %r2124, 512;
	add.s32 	%r2122, %r2122, 16;
	add.s32 	%r2121, %r2121, 2048;
	setp.ne.s32 	%p22, %r2122, 0;
	@%p22 bra 	$L__BB13_41;
$L__BB13_42:
	and.b32  	%r367, %r76, 15;
	setp.eq.s32 	%p23, %r367, 0;
	@%p23 bra 	$L__BB13_51;
	setp.lt.u32 	%p24, %r367, 8;
	@%p24 bra 	$L__BB13_45;
	shl.b32 	%r369, %r2124, 2;
	add.s32 	%r370, %r75, %r369;
	mov.b32 	%r371, 0;
	st.shared.u32 	[%r370], %r371;
	st.shared.u32 	[%r370+128], %r371;
	st.shared.u32 	[%r370+256], %r371;
	st.shared.u32 	[%r370+384], %r371;
	st.shared.u32 	[%r370+512], %r371;
	st.shared.u32 	[%r370+640], %r371;
	st.shared.u32 	[%r370+768], %r371;
	st.shared.u32 	[%r370+896], %r371;
	add.s32 	%r2124, %r2124, 256;
$L__BB13_45:
	and.b32  	%r372, %r76, 7;
	setp.eq.s32 	%p25, %r372, 0;
	@%p25 bra 	$L__BB13_51;
	and.b32  	%r88, %r76, 3;
	setp.lt.u32 	%p26, %r372, 4;
	@%p26 bra 	$L__BB13_48;
	shl.b32 	%r374, %r2124, 2;
	add.s32 	%r375, %r75, %r374;
	mov.b32 	%r376, 0;
	st.shared.u32 	[%r375], %r376;
	st.shared.u32 	[%r375+128], %r376;
	st.shared.u32 	[%r375+256], %r376;
	st.shared.u32 	[%r375+384], %r376;
	add.s32 	%r2124, %r2124, 128;
$L__BB13_48:
	setp.eq.s32 	%p27, %r88, 0;
	@%p27 bra 	$L__BB13_51;
	shl.b32 	%r379, %r2124, 2;
	add.s32 	%r380, %r353, %r379;
	add.s32 	%r2128, %r354, %r380;
	neg.s32 	%r2127, %r88;
$L__BB13_50:
	.pragma "nounroll";
	mov.b32 	%r382, 0;
	st.shared.u32 	[%r2128], %r382;
	add.s32 	%r2128, %r2128, 128;
	add.s32 	%r2127, %r2127, 1;
	setp.ne.s32 	%p28, %r2127, 0;
	@%p28 bra 	$L__BB13_50;
$L__BB13_51:
	ld.param.u32 	%r2049, [_ZN3cub18CUB_300001_SM_10006detail10radix_sort29DeviceRadixSortOnesweepKernelINS1_5radix10policy_hubIffyE10Policy1000ELNS0_9SortOrderE1EffyiiNS1_21identity_decomposer_tEEEvPT5_SB_PT3_PKSC_PT1_PKSG_PT2_PKSK_T4_iiT6__param_9];
	bar.warp.sync 	-1;
	setp.lt.s32 	%p29, %r2120, 0;
	selp.b32 	%r384, 0, 2147483647, %p29;
	xor.b32  	%r385, %r384, %r2120;
	setp.eq.s32 	%p30, %r385, 2147483647;
	selp.b32 	%r386, -2147483648, %r385, %p30;
	shr.u32 	%r387, %r386, %r2049;
	and.b32  	%r97, %r387, %r74;
	shl.b32 	%r388, %r97, 2;
	add.s32 	%r389, %r75, %r388;
	atom.shared.add.u32 	%r390, [%r389], 1;
	setp.lt.s32 	%p31, %r2119, 0;
	selp.b32 	%r391, 0, 2147483647, %p31;
	xor.b32  	%r392, %r391, %r2119;
	setp.eq.s32 	%p32, %r392, 2147483647;
	selp.b32 	%r393, -2147483648, %r392, %p32;
	shr.u32 	%r394, %r393, %r2049;
	and.b32  	%r395, %r394, %r74;
	shl.b32 	%r396, %r395, 2;
	add.s32 	%r397, %r75, %r396;
	atom.shared.add.u32 	%r398, [%r397], 1;
	setp.lt.s32 	%p33, %r2118, 0;
	selp.b32 	%r399, 0, 2147483647, %p33;
	xor.b32  	%r400, %r399, %r2118;
	setp.eq.s32 	%p34, %r400, 2147483647;
	selp.b32 	%r401, -2147483648, %r400, %p34;
	shr.u32 	%r402, %r401, %r2049;
	and.b32  	%r403, %r402, %r74;
	shl.b32 	%r404, %r403, 2;
	add.s32 	%r405, %r75, %r404;
	atom.shared.add.u32 	%r406, [%r405], 1;
	setp.lt.s32 	%p35, %r2117, 0;
	selp.b32 	%r407, 0, 2147483647, %p35;
	xor.b32  	%r408, %r407, %r2117;
	setp.eq.s32 	%p36, %r408, 2147483647;
	selp.b32 	%r409, -2147483648, %r408, %p36;
	shr.u32 	%r410, %r409, %r2049;
	and.b32  	%r411, %r410, %r74;
	shl.b32 	%r412, %r411, 2;
	add.s32 	%r413, %r75, %r412;
	atom.shared.add.u32 	%r414, [%r413], 1;
	setp.lt.s32 	%p37, %r2116, 0;
	selp.b32 	%r415, 0, 2147483647, %p37;
	xor.b32  	%r416, %r415, %r2116;
	setp.eq.s32 	%p38, %r416, 2147483647;
	selp.b32 	%r417, -2147483648, %r416, %p38;
	shr.u32 	%r418, %r417, %r2049;
	and.b32  	%r419, %r418, %r74;
	shl.b32 	%r420, %r419, 2;
	add.s32 	%r421, %r75, %r420;
	atom.shared.add.u32 	%r422, [%r421], 1;
	setp.lt.s32 	%p39, %r2115, 0;
	selp.b32 	%r423, 0, 2147483647, %p39;
	xor.b32  	%r424, %r423, %r2115;
	setp.eq.s32 	%p40, %r424, 2147483647;
	selp.b32 	%r425, -2147483648, %r424, %p40;
	shr.u32 	%r426, %r425, %r2049;
	and.b32  	%r427, %r426, %r74;
	shl.b32 	%r428, %r427, 2;
	add.s32 	%r429, %r75, %r428;
	atom.shared.add.u32 	%r430, [%r429], 1;
	setp.lt.s32 	%p41, %r2114, 0;
	selp.b32 	%r431, 0, 2147483647, %p41;
	xor.b32  	%r432, %r431, %r2114;
	setp.eq.s32 	%p42, %r432, 2147483647;
	selp.b32 	%r433, -2147483648, %r432, %p42;
	shr.u32 	%r434, %r433, %r2049;
	and.b32  	%r435, %r434, %r74;
	shl.b32 	%r436, %r435, 2;
	add.s32 	%r437, %r75, %r436;
	atom.shared.add.u32 	%r438, [%r437], 1;
	setp.lt.s32 	%p43, %r2113, 0;
	selp.b32 	%r439, 0, 2147483647, %p43;
	xor.b32  	%r440, %r439, %r2113;
	setp.eq.s32 	%p44, %r440, 2147483647;
	selp.b32 	%r441, -2147483648, %r440, %p44;
	shr.u32 	%r442, %r441, %r2049;
	and.b32  	%r443, %r442, %r74;
	shl.b32 	%r444, %r443, 2;
	add.s32 	%r445, %r75, %r444;
	atom.shared.add.u32 	%r446, [%r445], 1;
	setp.lt.s32 	%p45, %r2112, 0;
	selp.b32 	%r447, 0, 2147483647, %p45;
	xor.b32  	%r448, %r447, %r2112;
	setp.eq.s32 	%p46, %r448, 2147483647;
	selp.b32 	%r449, -2147483648, %r448, %p46;
	shr.u32 	%r450, %r449, %r2049;
	and.b32  	%r451, %r450, %r74;
	shl.b32 	%r452, %r451, 2;
	add.s32 	%r453, %r75, %r452;
	atom.shared.add.u32 	%r454, [%r453], 1;
	setp.lt.s32 	%p47, %r2111, 0;
	selp.b32 	%r455, 0, 2147483647, %p47;
	xor.b32  	%r456, %r455, %r2111;
	setp.eq.s32 	%p48, %r456, 2147483647;
	selp.b32 	%r457, -2147483648, %r456, %p48;
	shr.u32 	%r458, %r457, %r2049;
	and.b32  	%r459, %r458, %r74;
	shl.b32 	%r460, %r459, 2;
	add.s32 	%r461, %r75, %r460;
	atom.shared.add.u32 	%r462, [%r461], 1;
	setp.lt.s32 	%p49, %r2110, 0;
	selp.b32 	%r463, 0, 2147483647, %p49;
	xor.b32  	%r464, %r463, %r2110;
	setp.eq.s32 	%p50, %r464, 2147483647;
	selp.b32 	%r465, -2147483648, %r464, %p50;
	shr.u32 	%r466, %r465, %r2049;
	and.b32  	%r467, %r466, %r74;
	shl.b32 	%r468, %r467, 2;
	add.s32 	%r469, %r75, %r468;
	atom.shared.add.u32 	%r470, [%r469], 1;
	setp.lt.s32 	%p51, %r2109, 0;
	selp.b32 	%r471, 0, 2147483647, %p51;
	xor.b32  	%r472, %r471, %r2109;
	setp.eq.s32 	%p52, %r472, 2147483647;
	selp.b32 	%r473, -2147483648, %r472, %p52;
	shr.u32 	%r474, %r473, %r2049;
	and.b32  	%r475, %r474, %r74;
	shl.b32 	%r476, %r475, 2;
	add.s32 	%r477, %r75, %r476;
	atom.shared.add.u32 	%r478, [%r477], 1;
	setp.lt.s32 	%p53, %r2108, 0;
	selp.b32 	%r479, 0, 2147483647, %p53;
	xor.b32  	%r480, %r479, %r2108;
	setp.eq.s32 	%p54, %r480, 2147483647;
	selp.b32 	%r481, -2147483648, %r480, %p54;
	shr.u32 	%r482, %r481, %r2049;
	and.b32  	%r483, %r482, %r74;
	shl.b32 	%r484, %r483, 2;
	add.s32 	%r485, %r75, %r484;
	atom.shared.add.u32 	%r486, [%r485], 1;
	setp.lt.s32 	%p55, %r2107, 0;
	selp.b32 	%r487, 0, 2147483647, %p55;
	xor.b32  	%r488, %r487, %r2107;
	setp.eq.s32 	%p56, %r488, 2147483647;
	selp.b32 	%r489, -2147483648, %r488, %p56;
	shr.u32 	%r490, %r489, %r2049;
	and.b32  	%r491, %r490, %r74;
	shl.b32 	%r492, %r491, 2;
	add.s32 	%r493, %r75, %r492;
	atom.shared.add.u32 	%r494, [%r493], 1;
	setp.lt.s32 	%p57, %r2106, 0;
	selp.b32 	%r495, 0, 2147483647, %p57;
	xor.b32  	%r496, %r495, %r2106;
	setp.eq.s32 	%p58, %r496, 2147483647;
	selp.b32 	%r497, -2147483648, %r496, %p58;
	shr.u32 	%r498, %r497, %r2049;
	and.b32  	%r499, %r498, %r74;
	shl.b32 	%r500, %r499, 2;
	add.s32 	%r501, %r75, %r500;
	atom.shared.add.u32 	%r502, [%r501], 1;
	setp.lt.s32 	%p59, %r2105, 0;
	selp.b32 	%r503, 0, 2147483647, %p59;
	xor.b32  	%r504, %r503, %r2105;
	setp.eq.s32 	%p60, %r504, 2147483647;
	selp.b32 	%r505, -2147483648, %r504, %p60;
	shr.u32 	%r506, %r505, %r2049;
	and.b32  	%r507, %r506, %r74;
	shl.b32 	%r508, %r507, 2;
	add.s32 	%r509, %r75, %r508;
	atom.shared.add.u32 	%r510, [%r509], 1;
	setp.lt.s32 	%p61, %r2104, 0;
	selp.b32 	%r511, 0, 2147483647, %p61;
	xor.b32  	%r512, %r511, %r2104;
	setp.eq.s32 	%p62, %r512, 2147483647;
	selp.b32 	%r513, -2147483648, %r512, %p62;
	shr.u32 	%r514, %r513, %r2049;
	and.b32  	%r515, %r514, %r74;
	shl.b32 	%r516, %r515, 2;
	add.s32 	%r517, %r75, %r516;
	atom.shared.add.u32 	%r518, [%r517], 1;
	bar.sync 	0;
	setp.gt.u32 	%p63, %r1, 255;
	shl.b32 	%r519, %r1, 2;
	add.s32 	%r98, %r354, %r519;
	mov.b32 	%r2129, 0;
	@%p63 bra 	$L__BB13_53;
	ld.shared.u32 	%r521, [%r98];
	mov.b32 	%r522, 0;
	st.shared.u32 	[%r98], %r522;
	ld.shared.u32 	%r523, [%r98+1024];
	st.shared.u32 	[%r98+1024], %r521;
	add.s32 	%r524, %r523, %r521;
	ld.shared.u32 	%r525, [%r98+2048];
	st.shared.u32 	[%r98+2048], %r524;
	add.s32 	%r526, %r525, %r524;
	ld.shared.u32 	%r527, [%r98+3072];
	st.shared.u32 	[%r98+3072], %r526;
	add.s32 	%r528, %r527, %r526;
	ld.shared.u32 	%r529, [%r98+4096];
	st.shared.u32 	[%r98+4096], %r528;
	add.s32 	%r530, %r529, %r528;
	ld.shared.u32 	%r531, [%r98+5120];
	st.shared.u32 	[%r98+5120], %r530;
	add.s32 	%r532, %r531, %r530;
	ld.shared.u32 	%r533, [%r98+6144];
	st.shared.u32 	[%r98+6144], %r532;
	add.s32 	%r534, %r533, %r532;
	ld.shared.u32 	%r535, [%r98+7168];
	st.shared.u32 	[%r98+7168], %r534;
	add.s32 	%r536, %r535, %r534;
	ld.shared.u32 	%r537, [%r98+8192];
	st.shared.u32 	[%r98+8192], %r536;
	add.s32 	%r538, %r537, %r536;
	ld.shared.u32 	%r539, [%r98+9216];
	st.shared.u32 	[%r98+9216], %r538;
	add.s32 	%r540, %r539, %r538;
	ld.shared.u32 	%r541, [%r98+10240];
	st.shared.u32 	[%r98+10240], %r540;
	add.s32 	%r542, %r541, %r540;
	ld.shared.u32 	%r543, [%r98+11264];
	st.shared.u32 	[%r98+11264], %r542;
	add.s32 	%r2129, %r543, %r542;
$L__BB13_53:
	setp.gt.u32 	%p64, %r1, 255;
	shl.b32 	%r544, %r3, 8;
	add.s32 	%r545, %r544, %r1;
	mul.wide.s32 	%rd59, %r545, 4;
	add.s64 	%rd6, %rd2, %rd59;
	@%p64 bra 	$L__BB13_55;
	or.b32  	%r546, %r2129, 1073741824;
	st.volatile.global.u32 	[%rd6], %r546;
$L__BB13_55:
	ld.param.u64 	%rd442, [_ZN3cub18CUB_300001_SM_10006detail10radix_sort29DeviceRadixSortOnesweepKernelINS1_5radix10policy_hubIffyE10Policy1000ELNS0_9SortOrderE1EffyiiNS1_21identity_decomposer_tEEEvPT5_SB_PT3_PKSC_PT1_PKSG_PT2_PKSK_T4_iiT6__param_7];
	setp.lt.s32 	%p65, %r2104, 0;
	selp.b32 	%r547, 0, 2147483647, %p65;
	xor.b32  	%r2134, %r547, %r2104;
	setp.lt.s32 	%p66, %r2119, 0;
	selp.b32 	%r548, 0, 2147483647, %p66;
	xor.b32  	%r2149, %r548, %r2119;
	setp.lt.s32 	%p67, %r2118, 0;
	selp.b32 	%r549, 0, 2147483647, %p67;
	xor.b32  	%r2148, %r549, %r2118;
	setp.lt.s32 	%p68, %r2117, 0;
	selp.b32 	%r550, 0, 2147483647, %p68;
	xor.b32  	%r2147, %r550, %r2117;
	setp.lt.s32 	%p69, %r2115, 0;
	selp.b32 	%r551, 0, 2147483647, %p69;
	xor.b32  	%r2145, %r551, %r2115;
	setp.lt.s32 	%p70, %r2116, 0;
	selp.b32 	%r552, 0, 2147483647, %p70;
	xor.b32  	%r2146, %r552, %r2116;
	setp.lt.s32 	%p71, %r2114, 0;
	selp.b32 	%r553, 0, 2147483647, %p71;
	xor.b32  	%r2144, %r553, %r2114;
	setp.lt.s32 	%p72, %r2113, 0;
	selp.b32 	%r554, 0, 2147483647, %p72;
	xor.b32  	%r2143, %r554, %r2113;
	setp.lt.s32 	%p73, %r2111, 0;
	selp.b32 	%r555, 0, 2147483647, %p73;
	xor.b32  	%r2141, %r555, %r2111;
	setp.lt.s32 	%p74, %r2110, 0;
	selp.b32 	%r556, 0, 2147483647, %p74;
	xor.b32  	%r2140, %r556, %r2110;
	setp.lt.s32 	%p75, %r2109, 0;
	selp.b32 	%r557, 0, 2147483647, %p75;
	xor.b32  	%r2139, %r557, %r2109;
	setp.lt.s32 	%p76, %r2112, 0;
	selp.b32 	%r558, 0, 2147483647, %p76;
	xor.b32  	%r2142, %r558, %r2112;
	setp.lt.s32 	%p77, %r2107, 0;
	selp.b32 	%r559, 0, 2147483647, %p77;
	xor.b32  	%r2137, %r559, %r2107;
	setp.lt.s32 	%p78, %r2108, 0;
	selp.b32 	%r560, 0, 2147483647, %p78;
	xor.b32  	%r2138, %r560, %r2108;
	setp.lt.s32 	%p79, %r2120, 0;
	selp.b32 	%r561, 0, 2147483647, %p79;
	xor.b32  	%r2150, %r561, %r2120;
	setp.lt.s32 	%p80, %r2105, 0;
	selp.b32 	%r562, 0, 2147483647, %p80;
	xor.b32  	%r2135, %r562, %r2105;
	setp.lt.s32 	%p81, %r2106, 0;
	selp.b32 	%r563, 0, 2147483647, %p81;
	xor.b32  	%r2136, %r563, %r2106;
	setp.lt.u32 	%p82, %r1, 256;
	setp.eq.s32 	%p83, %r2129, 6528;
	and.pred  	%p84, %p82, %p83;
	selp.u32 	%r564, 1, 0, %p84;
	{ 
	.reg .pred 	%p1; 
	.reg .pred 	%p2; 
	setp.ne.u32 	%p1, %r564, 0; 
	bar.red.or.pred 	%p2, 0, %p1; 
	selp.u32 	%r565, 1, 0, %p2; 
	}
	setp.eq.s32 	%p85, %r565, 0;
	and.b32  	%r566, %r1, 992;
	and.b32  	%r567, %r1, 31;
	mul.lo.s32 	%r568, %r566, 17;
	or.b32  	%r569, %r568, %r567;
	cvt.u64.u32 	%rd7, %r569;
	add.s64 	%rd61, %rd7, %rd4;
	cvta.to.global.u64 	%rd62, %rd442;
	shl.b64 	%rd63, %rd61, 2;
	add.s64 	%rd8, %rd62, %rd63;
	cvt.u64.u32 	%rd9, %r1;
	@%p85 bra 	$L__BB13_175;
	setp.gt.u32 	%p86, %r1, 255;
	shl.b32 	%r571, %r1, 3;
	add.s32 	%r573, %r354, %r571;
	add.s32 	%r118, %r573, 26112;
	@%p86 bra 	$L__BB13_64;
	ld.param.u64 	%rd436, [_ZN3cub18CUB_300001_SM_10006detail10radix_sort29DeviceRadixSortOnesweepKernelINS1_5radix10policy_hubIffyE10Policy1000ELNS0_9SortOrderE1EffyiiNS1_21identity_decomposer_tEEEvPT5_SB_PT3_PKSC_PT1_PKSG_PT2_PKSK_T4_iiT6__param_3];
	cvta.to.global.u64 	%rd64, %rd436;
	shl.b64 	%rd65, %rd9, 3;
	add.s64 	%rd66, %rd64, %rd65;
	ld.global.u64 	%rd67, [%rd66];
	setp.gt.u32 	%p87, %r1, %r97;
	selp.b64 	%rd68, 6528, 0, %p87;
	sub.s64 	%rd455, %rd67, %rd68;
	st.shared.u64 	[%r118], %rd455;
	setp.lt.s32 	%p88, %r3, 1;
	mov.u32 	%r2133, %r2129;
	@%p88 bra 	$L__BB13_63;
	mov.b32 	%r2131, -1;
	mov.u32 	%r2130, %r3;
	mov.u32 	%r2133, %r2129;
$L__BB13_59:
	ld.param.u64 	%rd429, [_ZN3cub18CUB_300001_SM_10006detail10radix_sort29DeviceRadixSortOnesweepKernelINS1_5radix10policy_hubIffyE10Policy1000ELNS0_9SortOrderE1EffyiiNS1_21identity_decomposer_tEEEvPT5_SB_PT3_PKSC_PT1_PKSG_PT2_PKSK_T4_iiT6__param_0];
	add.s32 	%r122, %r2130, -1;
	shl.b32 	%r575, %r122, 8;
	add.s32 	%r576, %r575, %r1;
	cvta.to.global.u64 	%rd69, %rd429;
	mul.wide.s32 	%rd70, %r576, 4;
	add.s64 	%rd11, %rd69, %rd70;
$L__BB13_60:
	membar.cta;
	ld.volatile.global.u32 	%r123, [%rd11];
	setp.eq.s32 	%p89, %r123, 0;
	@%p89 bra 	$L__BB13_60;
	and.b32  	%r577, %r123, 1073741823;
	add.s32 	%r2133, %r577, %r2133;
	setp.gt.s32 	%p90, %r123, -1;
	vote.sync.ballot.b32 	%r2131, %p90, %r2131;
	setp.gt.u32 	%p92, %r2130, 1;
	and.pred  	%p93, %p90, %p92;
	mov.u32 	%r2130, %r122;
	@%p93 bra 	$L__BB13_59;
	ld.shared.u64 	%rd455, [%r118];
$L__BB13_63:
	or.b32  	%r578, %r2133, -2147483648;
	st.volatile.global.u32 	[%rd6], %r578;
	sub.s32 	%r579, %r2133, %r2129;
	cvt.s64.s32 	%rd71, %r579;
	add.s64 	%rd72, %rd455, %rd71;
	st.shared.u64 	[%r118], %rd72;
$L__BB13_64:
	ld.param.u32 	%r2035, [_ZN3cub18CUB_300001_SM_10006detail10radix_sort29DeviceRadixSortOnesweepKernelINS1_5radix10policy_hubIffyE10Policy1000ELNS0_9SortOrderE1EffyiiNS1_21identity_decomposer_tEEEvPT5_SB_PT3_PKSC_PT1_PKSG_PT2_PKSK_T4_iiT6__param_8];
	ld.param.u64 	%rd432, [_ZN3cub18CUB_300001_SM_10006detail10radix_sort29DeviceRadixSortOnesweepKernelINS1_5radix10policy_hubIffyE10Policy1000ELNS0_9SortOrderE1EffyiiNS1_21identity_decomposer_tEEEvPT5_SB_PT3_PKSC_PT1_PKSG_PT2_PKSK_T4_iiT6__param_2];
	setp.gt.u32 	%p94, %r1, 255;
	setp.lt.s32 	%p95, %r4, %r2035;
	setp.eq.s64 	%p96, %rd432, 0;
	or.pred  	%p97, %p96, %p95;
	or.pred  	%p98, %p94, %p97;
	@%p98 bra 	$L__BB13_66;
	ld.param.u64 	%rd433, [_ZN3cub18CUB_300001_SM_10006detail10radix_sort29DeviceRadixSortOnesweepKernelINS1_5radix10policy_hubIffyE10Policy1000ELNS0_9SortOrderE1EffyiiNS1_21identity_decomposer_tEEEvPT5_SB_PT3_PKSC_PT1_PKSG_PT2_PKSK_T4_iiT6__param_2];
	ld.shared.u64 	%rd73, [%r118];
	setp.gt.u32 	%p99, %r1, %r97;
	selp.b64 	%rd74, 6528, 0, %p99;
	cvt.s64.s32 	%rd75, %r2129;
	add.s64 	%rd76, %rd74, %rd75;
	add.s64 	%rd77, %rd76, %rd73;
	cvta.to.global.u64 	%rd78, %rd433;
	shl.b64 	%rd79, %rd9, 3;
	add.s64 	%rd80, %rd78, %rd79;
	st.global.u64 	[%rd80], %rd77;
$L__BB13_66:
	ld.param.u32 	%r2036, [_ZN3cub18CUB_300001_SM_10006detail10radix_sort29DeviceRadixSortOnesweepKernelINS1_5radix10policy_hubIffyE10Policy1000ELNS0_9SortOrderE1EffyiiNS1_21identity_decomposer_tEEEvPT5_SB_PT3_PKSC_PT1_PKSG_PT2_PKSK_T4_iiT6__param_8];
	setp.gt.s32 	%p100, %r4, %r2036;
	bar.sync 	0;
	shl.b32 	%r580, %r97, 3;
	add.s32 	%r582, %r354, %r580;
	ld.shared.u64 	%rd14, [%r582+26112];
	@%p100 bra 	$L__BB13_68;
	add.s64 	%rd81, %rd14, %rd7;
	shl.b64 	%rd82, %rd81, 2;
	add.s64 	%rd83, %rd1, %rd82;
	st.global.u32 	[%rd83], %r2120;
	st.global.u32 	[%rd83+128], %r2119;
	st.global.u32 	[%rd83+256], %r2118;
	st.global.u32 	[%rd83+384], %r2117;
	st.global.u32 	[%rd83+512], %r2116;
	st.global.u32 	[%rd83+640], %r2115;
	st.global.u32 	[%rd83+768], %r2114;
	st.global.u32 	[%rd83+896], %r2113;
	st.global.u32 	[%rd83+1024], %r2112;
	st.global.u32 	[%rd83+1152], %r2111;
	st.global.u32 	[%rd83+1280], %r2110;
	st.global.u32 	[%rd83+1408], %r2109;
	st.global.u32 	[%rd83+1536], %r2108;
	st.global.u32 	[%rd83+1664], %r2107;
	st.global.u32 	[%rd83+1792], %r2106;
	st.global.u32 	[%rd83+1920], %r2105;
	st.global.u32 	[%rd83+2048], %r2104;
	bra.uni 	$L__BB13_102;
$L__BB13_68:
	ld.param.u32 	%r2037, [_ZN3cub18CUB_300001_SM_10006detail10radix_sort29DeviceRadixSortOnesweepKernelINS1_5radix10policy_hubIffyE10Policy1000ELNS0_9SortOrderE1EffyiiNS1_21identity_decomposer_tEEEvPT5_SB_PT3_PKSC_PT1_PKSG_PT2_PKSK_T4_iiT6__param_8];
	cvt.u32.u64 	%r583, %rd7;
	mad.lo.s32 	%r127, %r3, -6528, %r2037;
	setp.ge.s32 	%p101, %r583, %r127;
	add.s64 	%rd84, %rd14, %rd7;
	shl.b64 	%rd85, %rd84, 2;
	add.s64 	%rd15, %rd1, %rd85;
	@%p101 bra 	$L__BB13_70;
	st.global.u32 	[%rd15], %r2120;
$L__BB13_70:
	add.s32 	%r585, %r583, 32;
	setp.ge.s32 	%p102, %r585, %r127;
	@%p102 bra 	$L__BB13_72;
	st.global.u32 	[%rd15+128], %r2119;
$L__BB13_72:
	add.s32 	%r587, %r583, 64;
	setp.ge.s32 	%p103, %r587, %r127;
	@%p103 bra 	$L__BB13_74;
	st.global.u32 	[%rd15+256], %r2118;
$L__BB13_74:
	add.s32 	%r589, %r583, 96;
	setp.ge.s32 	%p104, %r589, %r127;
	@%p104 bra 	$L__BB13_76;
	st.global.u32 	[%rd15+384], %r2117;
$L__BB13_76:
	add.s32 	%r591, %r583, 128;
	setp.ge.s32 	%p105, %r591, %r127;
	@%p105 bra 	$L__BB13_78;
	st.global.u32 	[%rd15+512], %r2116;
$L__BB13_78:
	add.s32 	%r593, %r583, 160;
	setp.ge.s32 	%p106, %r593, %r127;
	@%p106 bra 	$L__BB13_80;
	st.global.u32 	[%rd15+640], %r2115;
$L__BB13_80:
	add.s32 	%r595, %r583, 192;
	setp.ge.s32 	%p107, %r595, %r127;
	@%p107 bra 	$L__BB13_82;
	st.global.u32 	[%rd15+768], %r2114;
$L__BB13_82:
	add.s32 	%r597, %r583, 224;
	setp.ge.s32 	%p108, %r597, %r127;
	@%p108 bra 	$L__BB13_84;
	st.global.u32 	[%rd15+896], %r2113;
$L__BB13_84:
	add.s32 	%r599, %r583, 256;
	setp.ge.s32 	%p109, %r599, %r127;
	@%p109 bra 	$L__BB13_86;
	st.global.u32 	[%rd15+1024], %r2112;
$L__BB13_86:
	add.s32 	%r601, %r583, 288;
	setp.ge.s32 	%p110, %r601, %r127;
	@%p110 bra 	$L__BB13_88;
	st.global.u32 	[%rd15+1152], %r2111;
$L__BB13_88:
	add.s32 	%r603, %r583, 320;
	setp.ge.s32 	%p111, %r603, %r127;
	@%p111 bra 	$L__BB13_90;
	st.global.u32 	[%rd15+1280], %r2110;
$L__BB13_90:
	add.s32 	%r605, %r583, 352;
	setp.ge.s32 	%p112, %r605, %r127;
	@%p112 bra 	$L__BB13_92;
	st.global.u32 	[%rd15+1408], %r2109;
$L__BB13_92:
	add.s32 	%r607, %r583, 384;
	setp.ge.s32 	%p113, %r607, %r127;
	@%p113 bra 	$L__BB13_94;
	st.global.u32 	[%rd15+1536], %r2108;
$L__BB13_94:
	add.s32 	%r609, %r583, 416;
	setp.ge.s32 	%p114, %r609, %r127;
	@%p114 bra 	$L__BB13_96;
	st.global.u32 	[%rd15+1664], %r2107;
$L__BB13_96:
	add.s32 	%r611, %r583, 448;
	setp.ge.s32 	%p115, %r611, %r127;
	@%p115 bra 	$L__BB13_98;
	st.global.u32 	[%rd15+1792], %r2106;
$L__BB13_98:
	add.s32 	%r613, %r583, 480;
	setp.ge.s32 	%p116, %r613, %r127;
	@%p116 bra 	$L__BB13_100;
	st.global.u32 	[%rd15+1920], %r2105;
$L__BB13_100:
	add.s32 	%r615, %r583, 512;
	setp.ge.s32 	%p117, %r615, %r127;
	@%p117 bra 	$L__BB13_102;
	st.global.u32 	[%rd15+2048], %r2104;
$L__BB13_102:
	ld.param.u32 	%r2038, [_ZN3cub18CUB_300001_SM_10006detail10radix_sort29DeviceRadixSortOnesweepKernelINS1_5radix10policy_hubIffyE10Policy1000ELNS0_9SortOrderE1EffyiiNS1_21identity_decomposer_tEEEvPT5_SB_PT3_PKSC_PT1_PKSG_PT2_PKSK_T4_iiT6__param_8];
	setp.gt.s32 	%p118, %r4, %r2038;
	@%p118 bra 	$L__BB13_104;
	ld.global.f32 	%f235, [%rd8];
	ld.global.f32 	%f234, [%rd8+128];
	ld.global.f32 	%f233, [%rd8+256];
	ld.global.f32 	%f232, [%rd8+384];
	ld.global.f32 	%f231, [%rd8+512];
	ld.global.f32 	%f230, [%rd8+640];
	ld.global.f32 	%f229, [%rd8+768];
	ld.global.f32 	%f228, [%rd8+896];
	ld.global.f32 	%f227, [%rd8+1024];
	ld.global.f32 	%f226, [%rd8+1152];
	ld.global.f32 	%f225, [%rd8+1280];
	ld.global.f32 	%f224, [%rd8+1408];
	ld.global.f32 	%f223, [%rd8+1536];
	ld.global.f32 	%f222, [%rd8+1664];
	ld.global.f32 	%f221, [%rd8+1792];
	ld.global.f32 	%f220, [%rd8+1920];
	ld.global.f32 	%f219, [%rd8+2048];
	bra.uni 	$L__BB13_138;
$L__BB13_104:
	ld.param.u32 	%r2039, [_ZN3cub18CUB_300001_SM_10006detail10radix_sort29DeviceRadixSortOnesweepKernelINS1_5radix10policy_hubIffyE10Policy1000ELNS0_9SortOrderE1EffyiiNS1_21identity_decomposer_tEEEvPT5_SB_PT3_PKSC_PT1_PKSG_PT2_PKSK_T4_iiT6__param_8];
	cvt.u32.u64 	%r616, %rd7;
	sub.s32 	%r128, %r2039, %r308;
	setp.ge.s32 	%p119, %r616, %r128;
	@%p119 bra 	$L__BB13_106;
	ld.global.f32 	%f235, [%rd8];
$L__BB13_106:
	add.s32 	%r619, %r616, 32;
	setp.ge.s32 	%p120, %r619, %r128;
	@%p120 bra 	$L__BB13_108;
	ld.global.f32 	%f234, [%rd8+128];
$L__BB13_108:
	add.s32 	%r621, %r616, 64;
	setp.ge.s32 	%p121, %r621, %r128;
	@%p121 bra 	$L__BB13_110;
	ld.global.f32 	%f233, [%rd8+256];
$L__BB13_110:
	add.s32 	%r623, %r616, 96;
	setp.ge.s32 	%p122, %r623, %r128;
	@%p122 bra 	$L__BB13_112;
	ld.global.f32 	%f232, [%rd8+384];
$L__BB13_112:
	add.s32 	%r625, %r616, 128;
	setp.ge.s32 	%p123, %r625, %r128;
	@%p123 bra 	$L__BB13_114;
	ld.global.f32 	%f231, [%rd8+512];
$L__BB13_114:
	add.s32 	%r627, %r616, 160;
	setp.ge.s32 	%p124, %r627, %r128;
	@%p124 bra 	$L__BB13_116;
	ld.global.f32 	%f230, [%rd8+640];
$L__BB13_116:
	add.s32 	%r629, %r616, 192;
	setp.ge.s32 	%p125, %r629, %r128;
	@%p125 bra 	$L__BB13_118;
	ld.global.f32 	%f229, [%rd8+768];
$L__BB13_118:
	add.s32 	%r631, %r616, 224;
	setp.ge.s32 	%p126, %r631, %r128;
	@%p126 bra 	$L__BB13_120;
	ld.global.f32 	%f228, [%rd8+896];
$L__BB13_120:
	add.s32 	%r633, %r616, 256;
	setp.ge.s32 	%p127, %r633, %r128;
	@%p127 bra 	$L__BB13_122;
	ld.global.f32 	%f227, [%rd8+1024];
$L__BB13_122:
	add.s32 	%r635, %r616, 288;
	setp.ge.s32 	%p128, %r635, %r128;
	@%p128 bra 	$L__BB13_124;
	ld.global.f32 	%f226, [%rd8+1152];
$L__BB13_124:
	add.s32 	%r637, %r616, 320;
	setp.ge.s32 	%p129, %r637, %r128;
	@%p129 bra 	$L__BB13_126;
	ld.global.f32 	%f225, [%rd8+1280];
$L__BB13_126:
	add.s32 	%r639, %r616, 352;
	setp.ge.s32 	%p130, %r639, %r128;
	@%p130 bra 	$L__BB13_128;
	ld.global.f32 	%f224, [%rd8+1408];
$L__BB13_128:
	add.s32 	%r641, %r616, 384;
	setp.ge.s32 	%p131, %r641, %r128;
	@%p131 bra 	$L__BB13_130;
	ld.global.f32 	%f223, [%rd8+1536];
$L__BB13_130:
	add.s32 	%r643, %r616, 416;
	setp.ge.s32 	%p132, %r643, %r128;
	@%p132 bra 	$L__BB13_132;
	ld.global.f32 	%f222, [%rd8+1664];
$L__BB13_132:
	add.s32 	%r645, %r616, 448;
	setp.ge.s32 	%p133, %r645, %r128;
	@%p133 bra 	$L__BB13_134;
	ld.global.f32 	%f221, [%rd8+1792];
$L__BB13_134:
	add.s32 	%r647, %r616, 480;
	setp.ge.s32 	%p134, %r647, %r128;
	@%p134 bra 	$L__BB13_136;
	ld.global.f32 	%f220, [%rd8+1920];
$L__BB13_136:
	add.s32 	%r649, %r616, 512;
	setp.ge.s32 	%p135, %r649, %r128;
	@%p135 bra 	$L__BB13_138;
	ld.global.f32 	%f219, [%rd8+2048];
$L__BB13_138:
	ld.param.u32 	%r2040, [_ZN3cub18CUB_300001_SM_10006detail10radix_sort29DeviceRadixSortOnesweepKernelINS1_5radix10policy_hubIffyE10Policy1000ELNS0_9SortOrderE1EffyiiNS1_21identity_decomposer_tEEEvPT5_SB_PT3_PKSC_PT1_PKSG_PT2_PKSK_T4_iiT6__param_8];
	mad.lo.s32 	%r650, %r3, 6528, 6528;
	setp.gt.s32 	%p136, %r650, %r2040;
	@%p136 bra 	$L__BB13_140;
	ld.param.u64 	%rd439, [_ZN3cub18CUB_300001_SM_10006detail10radix_sort29DeviceRadixSortOnesweepKernelINS1_5radix10policy_hubIffyE10Policy1000ELNS0_9SortOrderE1EffyiiNS1_21identity_decomposer_tEEEvPT5_SB_PT3_PKSC_PT1_PKSG_PT2_PKSK_T4_iiT6__param_6];
	add.s64 	%rd86, %rd14, %rd7;
	cvta.to.global.u64 	%rd87, %rd439;
	shl.b64 	%rd88, %rd86, 2;
	add.s64 	%rd89, %rd87, %rd88;
	st.global.f32 	[%rd89], %f235;
	st.global.f32 	[%rd89+128], %f234;
	st.global.f32 	[%rd89+256], %f233;
	st.global.f32 	[%rd89+384], %f232;
	st.global.f32 	[%rd89+512], %f231;
	st.global.f32 	[%rd89+640], %f230;
	st.global.f32 	[%rd89+768], %f229;
	st.global.f32 	[%rd89+896], %f228;
	st.global.f32 	[%rd89+1024], %f227;
	st.global.f32 	[%rd89+1152], %f226;
	st.global.f32 	[%rd89+1280], %f225;
	st.global.f32 	[%rd89+1408], %f224;
	st.global.f32 	[%rd89+1536], %f223;
	st.global.f32 	[%rd89+1664], %f222;
	st.global.f32 	[%rd89+1792], %f221;
	st.global.f32 	[%rd89+1920], %f220;
	st.global.f32 	[%rd89+2048], %f219;
	bra.uni 	$L__BB13_174;
$L__BB13_140:
	ld.param.u32 	%r2041, [_ZN3cub18CUB_300001_SM_10006detail10radix_sort29DeviceRadixSortOnesweepKernelINS1_5radix10policy_hubIffyE10Policy1000ELNS0_9SortOrderE1EffyiiNS1_21identity_decomposer_tEEEvPT5_SB_PT3_PKSC_PT1_PKSG_PT2_PKSK_T4_iiT6__param_8];
	ld.param.u64 	%rd440, [_ZN3cub18CUB_300001_SM_10006detail10radix_sort29DeviceRadixSortOnesweepKernelINS1_5radix10policy_hubIffyE10Policy1000ELNS0_9SortOrderE1EffyiiNS1_21identity_decomposer_tEEEvPT5_SB_PT3_PKSC_PT1_PKSG_PT2_PKSK_T4_iiT6__param_6];
	cvt.u32.u64 	%r651, %rd7;
	mad.lo.s32 	%r129, %r3, -6528, %r2041;
	setp.ge.s32 	%p137, %r651, %r129;
	add.s64 	%rd90, %rd14, %rd7;
	cvta.to.global.u64 	%rd91, %rd440;
	shl.b64 	%rd92, %rd90, 2;
	add.s64 	%rd16, %rd91, %rd92;
	@%p137 bra 	$L__BB13_142;
	st.global.f32 	[%rd16], %f235;
$L__BB13_142:
	add.s32 	%r653, %r651, 32;
	setp.ge.s32 	%p138, %r653, %r129;
	@%p138 bra 	$L__BB13_144;
	st.global.f32 	[%rd16+128], %f234;
$L__BB13_144:
	add.s32 	%r655, %r651, 64;
	setp.ge.s32 	%p139, %r655, %r129;
	@%p139 bra 	$L__BB13_146;
	st.global.f32 	[%rd16+256], %f233;
$L__BB13_146:
	add.s32 	%r657, %r651, 96;
	setp.ge.s32 	%p140, %r657, %r129;
	@%p140 bra 	$L__BB13_148;
	st.global.f32 	[%rd16+384], %f232;
$L__BB13_148:
	add.s32 	%r659, %r651, 128;
	setp.ge.s32 	%p141, %r659, %r129;
	@%p141 bra 	$L__BB13_150;
	st.global.f32 	[%rd16+512], %f231;
$L__BB13_150:
	add.s32 	%r661, %r651, 160;
	setp.ge.s32 	%p142, %r661, %r129;
	@%p142 bra 	$L__BB13_152;
	st.global.f32 	[%rd16+640], %f230;
$L__BB13_152:
	add.s32 	%r663, %r651, 192;
	setp.ge.s32 	%p143, %r663, %r129;
	@%p143 bra 	$L__BB13_154;
	st.global.f32 	[%rd16+768], %f229;
$L__BB13_154:
	add.s32 	%r665, %r651, 224;
	setp.ge.s32 	%p144, %r665, %r129;
	@%p144 bra 	$L__BB13_156;
	st.global.f32 	[%rd16+896], %f228;
$L__BB13_156:
	add.s32 	%r667, %r651, 256;
	setp.ge.s32 	%p145, %r667, %r129;
	@%p145 bra 	$L__BB13_158;
	st.global.f32 	[%rd16+1024], %f227;
$L__BB13_158:
	add.s32 	%r669, %r651, 288;
	setp.ge.s32 	%p146, %r669, %r129;
	@%p146 bra 	$L__BB13_160;
	st.global.f32 	[%rd16+1152], %f226;
$L__BB13_160:
	add.s32 	%r671, %r651, 320;
	setp.ge.s32 	%p147, %r671, %r129;
	@%p147 bra 	$L__BB13_162;
	st.global.f32 	[%rd16+1280], %f225;
$L__BB13_162:
	add.s32 	%r673, %r651, 352;
	setp.ge.s32 	%p148, %r673, %r129;
	@%p148 bra 	$L__BB13_164;
	st.global.f32 	[%rd16+1408], %f224;
$L__BB13_164:
	add.s32 	%r675, %r651, 384;
	setp.ge.s32 	%p149, %r675, %r129;
	@%p149 bra 	$L__BB13_166;
	st.global.f32 	[%rd16+1536], %f223;
$L__BB13_166:
	add.s32 	%r677, %r651, 416;
	setp.ge.s32 	%p150, %r677, %r129;
	@%p150 bra 	$L__BB13_168;
	st.global.f32 	[%rd16+1664], %f222;
$L__BB13_168:
	add.s32 	%r679, %r651, 448;
	setp.ge.s32 	%p151, %r679, %r129;
	@%p151 bra 	$L__BB13_170;
	st.global.f32 	[%rd16+1792], %f221;
$L__BB13_170:
	add.s32 	%r681, %r651, 480;
	setp.ge.s32 	%p152, %r681, %r129;
	@%p152 bra 	$L__BB13_172;
	st.global.f32 	[%rd16+1920], %f220;
$L__BB13_172:
	add.s32 	%r683, %r651, 512;
	setp.ge.s32 	%p153, %r683, %r129;
	@%p153 bra 	$L__BB13_174;
	st.global.f32 	[%rd16+2048], %f219;
$L__BB13_174:
	// begin inline asm
	exit;
	// end inline asm
	mov.u32 	%r2134, %r2104;
	mov.u32 	%r2135, %r2105;
	mov.u32 	%r2136, %r2106;
	mov.u32 	%r2137, %r2107;
	mov.u32 	%r2138, %r2108;
	mov.u32 	%r2139, %r2109;
	mov.u32 	%r2140, %r2110;
	mov.u32 	%r2141, %r2111;
	mov.u32 	%r2142, %r2112;
	mov.u32 	%r2143, %r2113;
	mov.u32 	%r2144, %r2114;
	mov.u32 	%r2145, %r2115;
	mov.u32 	%r2146, %r2116;
	mov.u32 	%r2147, %r2117;
	mov.u32 	%r2148, %r2118;
	mov.u32 	%r2149, %r2119;
	mov.u32 	%r2150, %r2120;
$L__BB13_175:
	mul.hi.u32 	%r684, %r1, 357913942;
	add.s32 	%r685, %r684, %r1;
	shl.b32 	%r686, %r685, 2;
	add.s32 	%r688, %r354, %r686;
	add.s32 	%r147, %r688, 13328;
	st.shared.u32 	[%r688+13328], %r2129;
	bar.sync 	0;
	setp.gt.u32 	%p154, %r1, 31;
	@%p154 bra 	$L__BB13_177;
	mad.lo.s32 	%r720, %r1, 52, %r354;
	ld.shared.u32 	%r721, [%r720+13328];
	ld.shared.u32 	%r722, [%r720+13332];
	ld.shared.u32 	%r723, [%r720+13336];
	ld.shared.u32 	%r724, [%r720+13340];
	ld.shared.u32 	%r725, [%r720+13344];
	ld.shared.u32 	%r726, [%r720+13348];
	ld.shared.u32 	%r727, [%r720+13352];
	ld.shared.u32 	%r728, [%r720+13356];
	ld.shared.u32 	%r729, [%r720+13360];
	ld.shared.u32 	%r730, [%r720+13364];
	ld.shared.u32 	%r731, [%r720+13368];
	ld.shared.u32 	%r732, [%r720+13372];
	add.s32 	%r733, %r722, %r721;
	add.s32 	%r734, %r733, %r723;
	add.s32 	%r735, %r734, %r724;
	add.s32 	%r736, %r735, %r725;
	add.s32 	%r737, %r736, %r726;
	add.s32 	%r738, %r737, %r727;
	add.s32 	%r739, %r738, %r728;
	add.s32 	%r740, %r739, %r729;
	add.s32 	%r741, %r740, %r730;
	add.s32 	%r742, %r741, %r731;
	add.s32 	%r693, %r742, %r732;
	mov.b32 	%r691, 1;
	mov.b32 	%r716, 0;
	mov.b32 	%r718, -1;
	// begin inline asm
	{  .reg .s32 r0;  .reg .pred p;  shfl.sync.up.b32 r0|p, %r693, %r691, %r716, %r718;  @p add.s32 r0, r0, %r693;  mov.s32 %r689, r0;}
	// end inline asm
	mov.b32 	%r697, 2;
	// begin inline asm
	{  .reg .s32 r0;  .reg .pred p;  shfl.sync.up.b32 r0|p, %r689, %r697, %r716, %r718;  @p add.s32 r0, r0, %r689;  mov.s32 %r695, r0;}
	// end inline asm
	mov.b32 	%r703, 4;
	// begin inline asm
	{  .reg .s32 r0;  .reg .pred p;  shfl.sync.up.b32 r0|p, %r695, %r703, %r716, %r718;  @p add.s32 r0, r0, %r695;  mov.s32 %r701, r0;}
	// end inline asm
	mov.b32 	%r709, 8;
	// begin inline asm
	{  .reg .s32 r0;  .reg .pred p;  shfl.sync.up.b32 r0|p, %r701, %r709, %r716, %r718;  @p add.s32 r0, r0, %r701;  mov.s32 %r707, r0;}
	// end inline asm
	mov.b32 	%r715, 16;
	// begin inline asm
	{  .reg .s32 r0;  .reg .pred p;  shfl.sync.up.b32 r0|p, %r707, %r715, %r716, %r718;  @p add.s32 r0, r0, %r707;  mov.s32 %r713, r0;}
	// end inline asm
	sub.s32 	%r743, %r713, %r693;
	add.s32 	%r744, %r721, %r743;
	add.s32 	%r745, %r722, %r744;
	add.s32 	%r746, %r723, %r745;
	add.s32 	%r747, %r724, %r746;
	add.s32 	%r748, %r725, %r747;
	add.s32 	%r749, %r726, %r748;
	add.s32 	%r750, %r727, %r749;
	add.s32 	%r751, %r728, %r750;
	add.s32 	%r752, %r729, %r751;
	add.s32 	%r753, %r730, %r752;
	add.s32 	%r754, %r731, %r753;
	st.shared.u32 	[%r720+13328], %r743;
	st.shared.u32 	[%r720+13332], %r744;
	st.shared.u32 	[%r720+13336], %r745;
	st.shared.u32 	[%r720+13340], %r746;
	st.shared.u32 	[%r720+13344], %r747;
	st.shared.u32 	[%r720+13348], %r748;
	st.shared.u32 	[%r720+13352], %r749;
	st.shared.u32 	[%r720+13356], %r750;
	st.shared.u32 	[%r720+13360], %r751;
	st.shared.u32 	[%r720+13364], %r752;
	st.shared.u32 	[%r720+13368], %r753;
	st.shared.u32 	[%r720+13372], %r754;
$L__BB13_177:
	setp.gt.u32 	%p155, %r1, 255;
	bar.sync 	0;
	ld.shared.u32 	%r148, [%r147];
	@%p155 bra 	$L__BB13_179;
	shl.b32 	%r755, %r1, 2;
	add.s32 	%r757, %r354, %r755;
	ld.shared.u32 	%r758, [%r757];
	add.s32 	%r759, %r758, %r148;
	st.shared.u32 	[%r757], %r759;
	ld.shared.u32 	%r760, [%r757+1024];
	add.s32 	%r761, %r760, %r148;
	st.shared.u32 	[%r757+1024], %r761;
	ld.shared.u32 	%r762, [%r757+2048];
	add.s32 	%r763, %r762, %r148;
	st.shared.u32 	[%r757+2048], %r763;
	ld.shared.u32 	%r764, [%r757+3072];
	add.s32 	%r765, %r764, %r148;
	st.shared.u32 	[%r757+3072], %r765;
	ld.shared.u32 	%r766, [%r757+4096];
	add.s32 	%r767, %r766, %r148;
	st.shared.u32 	[%r757+4096], %r767;
	ld.shared.u32 	%r768, [%r757+5120];
	add.s32 	%r769, %r768, %r148;
	st.shared.u32 	[%r757+5120], %r769;
	ld.shared.u32 	%r770, [%r757+6144];
	add.s32 	%r771, %r770, %r148;
	st.shared.u32 	[%r757+6144], %r771;
	ld.shared.u32 	%r772, [%r757+7168];
	add.s32 	%r773, %r772, %r148;
	st.shared.u32 	[%r757+7168], %r773;
	ld.shared.u32 	%r774, [%r757+8192];
	add.s32 	%r775, %r774, %r148;
	st.shared.u32 	[%r757+8192], %r775;
	ld.shared.u32 	%r776, [%r757+9216];
	add.s32 	%r777, %r776, %r148;
	st.shared.u32 	[%r757+9216], %r777;
	ld.shared.u32 	%r778, [%r757+10240];
	add.s32 	%r779, %r778, %r148;
	st.shared.u32 	[%r757+10240], %r779;
	ld.shared.u32 	%r780, [%r757+11264];
	add.s32 	%r781, %r780, %r148;
	st.shared.u32 	[%r757+11264], %r781;
$L__BB13_179:
	ld.param.u32 	%r2087, [_ZN3cub18CUB_300001_SM_10006detail10radix_sort29DeviceRadixSortOnesweepKernelINS1_5radix10policy_hubIffyE10Policy1000ELNS0_9SortOrderE1EffyiiNS1_21identity_decomposer_tEEEvPT5_SB_PT3_PKSC_PT1_PKSG_PT2_PKSK_T4_iiT6__param_10];
	ld.param.u32 	%r2050, [_ZN3cub18CUB_300001_SM_10006detail10radix_sort29DeviceRadixSortOnesweepKernelINS1_5radix10policy_hubIffyE10Policy1000ELNS0_9SortOrderE1EffyiiNS1_21identity_decomposer_tEEEvPT5_SB_PT3_PKSC_PT1_PKSG_PT2_PKSK_T4_iiT6__param_9];
	shl.b32 	%r808, %r1, 5;
	and.b32  	%r809, %r808, 31744;
	add.s32 	%r149, %r354, %r809;
	bar.sync 	0;
	// begin inline asm
	mov.u32 %r782, %lanemask_le;
	// end inline asm
	setp.eq.s32 	%p156, %r2150, 2147483647;
	selp.b32 	%r811, -2147483648, %r2150, %p156;
	shr.u32 	%r812, %r811, %r2050;
	mov.b32 	%r813, -1;
	shl.b32 	%r814, %r813, %r2087;
	not.b32 	%r151, %r814;
	and.b32  	%r805, %r812, %r151;
	mov.b32 	%r785, 1;
	// begin inline asm
	{
    .reg .pred p;
    and.b32 %r783, %r805, %r785;    setp.ne.u32 p, %r783, 0;
    vote.ballot.sync.b32 %r783, p, 0xffffffff;
    @!p not.b32 %r783, %r783;
}

	// end inline asm
	mov.b32 	%r788, 2;
	// begin inline asm
	{
    .reg .pred p;
    and.b32 %r786, %r805, %r788;    setp.ne.u32 p, %r786, 0;
    vote.ballot.sync.b32 %r786, p, 0xffffffff;
    @!p not.b32 %r786, %r786;
}

	// end inline asm
	and.b32  	%r815, %r786, %r783;
	mov.b32 	%r791, 4;
	// begin inline asm
	{
    .reg .pred p;
    and.b32 %r789, %r805, %r791;    setp.ne.u32 p, %r789, 0;
    vote.ballot.sync.b32 %r789, p, 0xffffffff;
    @!p not.b32 %r789, %r789;
}

	// end inline asm
	and.b32  	%r816, %r789, %r815;
	mov.b32 	%r794, 8;
	// begin inline asm
	{
    .reg .pred p;
    and.b32 %r792, %r805, %r794;    setp.ne.u32 p, %r792, 0;
    vote.ballot.sync.b32 %r792, p, 0xffffffff;
    @!p not.b32 %r792, %r792;
}

	// end inline asm
	and.b32  	%r817, %r792, %r816;
	mov.b32 	%r797, 16;
	// begin inline asm
	{
    .reg .pred p;
    and.b32 %r795, %r805, %r797;    setp.ne.u32 p, %r795, 0;
    vote.ballot.sync.b32 %r795, p, 0xffffffff;
    @!p not.b32 %r795, %r795;
}

	// end inline asm
	and.b32  	%r818, %r795, %r817;
	mov.b32 	%r800, 32;
	// begin inline asm
	{
    .reg .pred p;
    and.b32 %r798, %r805, %r800;    setp.ne.u32 p, %r798, 0;
    vote.ballot.sync.b32 %r798, p, 0xffffffff;
    @!p not.b32 %r798, %r798;
}

	// end inline asm
	and.b32  	%r819, %r798, %r818;
	mov.b32 	%r803, 64;
	// begin inline asm
	{
    .reg .pred p;
    and.b32 %r801, %r805, %r803;    setp.ne.u32 p, %r801, 0;
    vote.ballot.sync.b32 %r801, p, 0xffffffff;
    @!p not.b32 %r801, %r801;
}

	// end inline asm
	and.b32  	%r820, %r801, %r819;
	mov.b32 	%r806, 128;
	// begin inline asm
	{
    .reg .pred p;
    and.b32 %r804, %r805, %r806;    setp.ne.u32 p, %r804, 0;
    vote.ballot.sync.b32 %r804, p, 0xffffffff;
    @!p not.b32 %r804, %r804;
}

	// end inline asm
	and.b32  	%r821, %r804, %r820;
	clz.b32 	%r822, %r821;
	sub.s32 	%r153, 31, %r822;
	and.b32  	%r823, %r782, %r821;
	popc.b32 	%r154, %r823;
	setp.ne.s32 	%p157, %r306, %r153;
	mov.b32 	%r2151, 0;
	@%p157 bra 	$L__BB13_181;
	shl.b32 	%r824, %r805, 2;
	add.s32 	%r825, %r149, %r824;
	atom.shared.add.u32 	%r2151, [%r825], %r154;
$L__BB13_181:
	ld.param.u32 	%r2051, [_ZN3cub18CUB_300001_SM_10006detail10radix_sort29DeviceRadixSortOnesweepKernelINS1_5radix10policy_hubIffyE10Policy1000ELNS0_9SortOrderE1EffyiiNS1_21identity_decomposer_tEEEvPT5_SB_PT3_PKSC_PT1_PKSG_PT2_PKSK_T4_iiT6__param_9];
	shfl.sync.idx.b32	%r851|%p158, %r2151, %r153, 31, -1;
	add.s32 	%r157, %r154, %r851;
	setp.eq.s32 	%p159, %r2149, 2147483647;
	selp.b32 	%r852, -2147483648, %r2149, %p159;
	shr.u32 	%r853, %r852, %r2051;
	and.b32  	%r848, %r853, %r151;
	mov.b32 	%r828, 1;
	// begin inline asm
	{
    .reg .pred p;
    and.b32 %r826, %r848, %r828;    setp.ne.u32 p, %r826, 0;
    vote.ballot.sync.b32 %r826, p, 0xffffffff;
    @!p not.b32 %r826, %r826;
}

	// end inline asm
	mov.b32 	%r831, 2;
	// begin inline asm
	{
    .reg .pred p;
    and.b32 %r829, %r848, %r831;    setp.ne.u32 p, %r829, 0;
    vote.ballot.sync.b32 %r829, p, 0xffffffff;
    @!p not.b32 %r829, %r829;
}

	// end inline asm
	and.b32  	%r854, %r829, %r826;
	mov.b32 	%r834, 4;
	// begin inline asm
	{
    .reg .pred p;
    and.b32 %r832, %r848, %r834;    setp.ne.u32 p, %r832, 0;
    vote.ballot.sync.b32 %r832, p, 0xffffffff;
    @!p not.b32 %r832, %r832;
}

	// end inline asm
	and.b32  	%r855, %r832, %r854;
	mov.b32 	%r837, 8;
	// begin inline asm
	{
    .reg .pred p;
    and.b32 %r835, %r848, %r837;    setp.ne.u32 p, %r835, 0;
    vote.ballot.sync.b32 %r835, p, 0xffffffff;
    @!p not.b32 %r835, %r835;
}

	// end inline asm
	and.b32  	%r856, %r835, %r855;
	mov.b32 	%r840, 16;
	// begin inline asm
	{
    .reg .pred p;
    and.b32 %r838, %r848, %r840;    setp.ne.u32 p, %r838, 0;
    vote.ballot.sync.b32 %r838, p, 0xffffffff;
    @!p not.b32 %r838, %r838;
}

	// end inline asm
	and.b32  	%r857, %r838, %r856;
	mov.b32 	%r843, 32;
	// begin inline asm
	{
    .reg .pred p;
    and.b32 %r841, %r848, %r843;    setp.ne.u32 p, %r841, 0;
    vote.ballot.sync.b32 %r841, p, 0xffffffff;
    @!p not.b32 %r841, %r841;
}

	// end inline asm
	and.b32  	%r858, %r841, %r857;
	mov.b32 	%r846, 64;
	// begin inline asm
	{
    .reg .pred p;
    and.b32 %r844, %r848, %r846;    setp.ne.u32 p, %r844, 0;
    vote.ballot.sync.b32 %r844, p, 0xffffffff;
    @!p not.b32 %r844, %r844;
}

	// end inline asm
	and.b32  	%r859, %r844, %r858;
	mov.b32 	%r849, 128;
	// begin inline asm
	{
    .reg .pred p;
    and.b32 %r847, %r848, %r849;    setp.ne.u32 p, %r847, 0;
    vote.ballot.sync.b32 %r847, p, 0xffffffff;
    @!p not.b32 %r847, %r847;
}

	// end inline asm
	and.b32  	%r860, %r847, %r859;
	clz.b32 	%r861, %r860;
	sub.s32 	%r159, 31, %r861;
	and.b32  	%r862, %r782, %r860;
	popc.b32 	%r160, %r862;
	setp.ne.s32 	%p160, %r306, %r159;
	mov.b32 	%r2152, 0;
	@%p160 bra 	$L__BB13_183;
	shl.b32 	%r863, %r848, 2;
	add.s32 	%r864, %r149, %r863;
	atom.shared.add.u32 	%r2152, [%r864], %r160;
$L__BB13_183:
	ld.param.u32 	%r2052, [_ZN3cub18CUB_300001_SM_10006detail10radix_sort29DeviceRadixSortOnesweepKernelINS1_5radix10policy_hubIffyE10Policy1000ELNS0_9SortOrderE1EffyiiNS1_21identity_decomposer_tEEEvPT5_SB_PT3_PKSC_PT1_PKSG_PT2_PKSK_T4_iiT6__param_9];
	shfl.sync.idx.b32	%r890|%p161, %r2152, %r159, 31, -1;
	add.s32 	%r163, %r160, %r890;
	setp.eq.s32 	%p162, %r2148, 2147483647;
	selp.b32 	%r891, -2147483648, %r2148, %p162;
	shr.u32 	%r892, %r891, %r2052;
	and.b32  	%r887, %r892, %r151;
	mov.b32 	%r867, 1;
	// begin inline asm
	{
    .reg .pred p;
    and.b32 %r865, %r887, %r867;    setp.ne.u32 p, %r865, 0;
    vote.ballot.sync.b32 %r865, p, 0xffffffff;
    @!p not.b32 %r865, %r865;
}

	// end inline asm
	mov.b32 	%r870, 2;
	// begin inline asm
	{
    .reg .pred p;
    and.b32 %r868, %r887, %r870;    setp.ne.u32 p, %r868, 0;
    vote.ballot.sync.b32 %r868, p, 0xffffffff;
    @!p not.b32 %r868, %r868;
}

	// end inline asm
	and.b32  	%r893, %r868, %r865;
	mov.b32 	%r873, 4;
	// begin inline asm
	{
    .reg .pred p;
    and.b32 %r871, %r887, %r873;    setp.ne.u32 p, %r871, 0;
    vote.ballot.sync.b32 %r871, p, 0xffffffff;
    @!p not.b32 %r871, %r871;
}

	// end inline asm
	and.b32  	%r894, %r871, %r893;
	mov.b32 	%r876, 8;
	// begin inline asm
	{
    .reg .pred p;
    and.b32 %r874, %r887, %r876;    setp.ne.u32 p, %r874, 0;
    vote.ballot.sync.b32 %r874, p, 0xffffffff;
    @!p not.b32 %r874, %r874;
}

	// end inline asm
	and.b32  	%r895, %r874, %r894;
	mov.b32 	%r879, 16;
	// begin inline asm
	{
    .reg .pred p;
    and.b32 %r877, %r887, %r879;    setp.ne.u32 p, %r877, 0;
    vote.ballot.sync.b32 %r877, p, 0xffffffff;
    @!p not.b32 %r877, %r877;
}

	// end inline asm
	and.b32  	%r896, %r877, %r895;
	mov.b32 	%r882, 32;
	// begin inline asm
	{
    .reg .pred p;
    and.b32 %r880, %r887, %r882;    setp.ne.u32 p, %r880, 0;
    vote.ballot.sync.b32 %r880, p, 0xffffffff;
    @!p not.b32 %r880, %r880;
}

	// end inline asm
	and.b32  	%r897, %r880, %r896;
	mov.b32 	%r885, 64;
	// begin inline asm
	{
    .reg .pred p;
    and.b32 %r883, %r887, %r885;    setp.ne.u32 p, %r883, 0;
    vote.ballot.sync.b32 %r883, p, 0xffffffff;
    @!p not.b32 %r883, %r883;
}

	// end inline asm
	and.b32  	%r898, %r883, %r897;
	mov.b32 	%r888, 128;
	// begin inline asm
	{
    .reg .pred p;
    and.b32 %r886, %r887, %r888;    setp.ne.u32 p, %r886, 0;
    vote.ballot.sync.b32 %r886, p, 0xffffffff;
    @!p not.b32 %r886, %r886;
}

	// end inline asm
	and.b32  	%r899, %r886, %r898;
	clz.b32 	%r900, %r899;
	sub.s32 	%r165, 31, %r900;
	and.b32  	%r901, %r782, %r899;
	popc.b32 	%r166, %r901;
	setp.ne.s32 	%p163, %r306, %r165;
	mov.b32 	%r2153, 0;
	@%p163 bra 	$L__BB13_185;
	shl.b32 	%r902, %r887, 2;
	add.s32 	%r903, %r149, %r902;
	atom.shared.add.u32 	%r2153, [%r903], %r166;
$L__BB13_185:
	ld.param.u32 	%r2053, [_ZN3cub18CUB_300001_SM_10006detail10radix_sort29DeviceRadixSortOnesweepKernelINS1_5radix10policy_hubIffyE10Policy1000ELNS0_9SortOrderE1EffyiiNS1_21identity_decomposer_tEEEvPT5_SB_PT3_PKSC_PT1_PKSG_PT2_PKSK_T4_iiT6__param_9];
	shfl.sync.idx.b32	%r929|%p164, %r2153, %r165, 31, -1;
	add.s32 	%r169, %r166, %r929;
	setp.eq.s32 	%p165, %r2147, 2147483647;
	selp.b32 	%r930, -2147483648, %r2147, %p165;
	shr.u32 	%r931, %r930, %r2053;
	and.b32  	%r926, %r931, %r151;
	mov.b32 	%r906, 1;
	// begin inline asm
	{
    .reg .pred p;
    and.b32 %r904, %r926, %r906;    setp.ne.u32 p, %r904, 0;
    vote.ballot.sync.b32 %r904, p, 0xffffffff;
    @!p not.b32 %r904, %r904;
}

	// end inline asm
	mov.b32 	%r909, 2;
	// begin inline asm
	{
    .reg .pred p;
    and.b32 %r907, %r926, %r909;    setp.ne.u32 p, %r907, 0;
    vote.ballot.sync.b32 %r907, p, 0xffffffff;
    @!p not.b32 %r907, %r907;
}

	// end inline asm
	and.b32  	%r932, %r907, %r904;
	mov.b32 	%r912, 4;
	// begin inline asm
	{
    .reg .pred p;
    and.b32 %r910, %r926, %r912;    setp.ne.u32 p, %r910, 0;
    vote.ballot.sync.b32 %r910, p, 0xffffffff;
    @!p not.b32 %r910, %r910;
}

	// end inline asm
	and.b32  	%r933, %r910, %r932;
	mov.b32 	%r915, 8;
	// begin inline asm
	{
    .reg .pred p;
    and.b32 %r913, %r926, %r915;    setp.ne.u32 p, %r913, 0;
    vote.ballot.sync.b32 %r913, p, 0xffffffff;
    @!p not.b32 %r913, %r913;
}

	// end inline asm
	and.b32  	%r934, %r913, %r933;
	mov.b32 	%r918, 16;
	// begin inline asm
	{
    .reg .pred p;
    and.b32 %r916, %r926, %r918;    setp.ne.u32 p, %r916, 0;
    vote.ballot.sync.b32 %r916, p, 0xffffffff;
    @!p not.b32 %r916, %r916;
}

	// end inline asm
	and.b32  	%r935, %r916, %r934;
	mov.b32 	%r921, 32;
	// begin inline asm
	{
    .reg .pred p;
    and.b32 %r919, %r926, %r921;    setp.ne.u32 p, %r919, 0;
    vote.ballot.sync.b32 %r919, p, 0xffffffff;
    @!p not.b32 %r919, %r919;
}

	// end inline asm
	and.b32  	%r936, %r919, %r935;
	mov.b32 	%r924, 64;
	// begin inline asm
	{
    .reg .pred p;
    and.b32 %r922, %r926, %r924;    setp.ne.u32 p, %r922, 0;
    vote.ballot.sync.b32 %r922, p, 0xffffffff;
    @!p not.b32 %r922, %r922;
}

	// end inline asm
	and.b32  	%r937, %r922, %r936;
	mov.b32 	%r927, 128;
	// begin inline asm
	{
    .reg .pred p;
    and.b32 %r925, %r926, %r927;    setp.ne.u32 p, %r925, 0;
    vote.ballot.sync.b32 %r925, p, 0xffffffff;
    @!p not.b32 %r925, %r925;
}

	// end inline asm
	and.b32  	%r938, %r925, %r937;
	clz.b32 	%r939, %r938;
	sub.s32 	%r171, 31, %r939;
	and.b32  	%r940, %r782, %r938;
	popc.b32 	%r172, %r940;
	setp.ne.s32 	%p166, %r306, %r171;
	mov.b32 	%r2154, 0;
	@%p166 bra 	$L__BB13_187;
	shl.b32 	%r941, %r926, 2;
	add.s32 	%r942, %r149, %r941;
	atom.shared.add.u32 	%r2154, [%r942], %r172;
$L__BB13_187:
	ld.param.u32 	%r2054, [_ZN3cub18CUB_300001_SM_10006detail10radix_sort29DeviceRadixSortOnesweepKernelINS1_5radix10policy_hubIffyE10Policy1000ELNS0_9SortOrderE1EffyiiNS1_21identity_decomposer_tEEEvPT5_SB_PT3_PKSC_PT1_PKSG_PT2_PKSK_T4_iiT6__param_9];
	shfl.sync.idx.b32	%r968|%p167, %r2154, %r171, 31, -1;
	add.s32 	%r175, %r172, %r968;
	setp.eq.s32 	%p168, %r2146, 2147483647;
	selp.b32 	%r969, -2147483648, %r2146, %p168;
	shr.u32 	%r970, %r969, %r2054;
	and.b32  	%r965, %r970, %r151;
	mov.b32 	%r945, 1;
	// begin inline asm
	{
    .reg .pred p;
    and.b32 %r943, %r965, %r945;    setp.ne.u32 p, %r943, 0;
    vote.ballot.sync.b32 %r943, p, 0xffffffff;
    @!p not.b32 %r943, %r943;
}

	// end inline asm
	mov.b32 	%r948, 2;
	// begin inline asm
	{
    .reg .pred p;
    and.b32 %r946, %r965, %r948;    setp.ne.u32 p, %r946, 0;
    vote.ballot.sync.b32 %r946, p, 0xffffffff;
    @!p not.b32 %r946, %r946;
}

	// end inline asm
	and.b32  	%r971, %r946, %r943;
	mov.b32 	%r951, 4;
	// begin inline asm
	{
    .reg .pred p;
    and.b32 %r949, %r965, %r951;    setp.ne.u32 p, %r949, 0;
    vote.ballot.sync.b32 %r949, p, 0xffffffff;
    @!p not.b32 %r949, %r949;
}

	// end inline asm
	and.b32  	%r972, %r949, %r971;
	mov.b32 	%r954, 8;
	// begin inline asm
	{
    .reg .pred p;
    and.b32 %r952, %r965, %r954;    setp.ne.u32 p, %r952, 0;
    vote.ballot.sync.b32 %r952, p, 0xffffffff;
    @!p not.b32 %r952, %r952;
}

	// end inline asm
	and.b32  	%r973, %r952, %r972;
	mov.b32 	%r957, 16;
	// begin inline asm
	{
    .reg .pred p;
    and.b32 %r955, %r965, %r957;    setp.ne.u32 p, %r955, 0;
    vote.ballot.sync.b32 %r955, p, 0xffffffff;
    @!p not.b32 %r955, %r955;
}

	// end inline asm
	and.b32  	%r974, %r955, %r973;
	mov.b32 	%r960, 32;
	// begin inline asm
	{
    .reg .pred p;
    and.b32 %r958, %r965, %r960;    setp.ne.u32 p, %r958, 0;
    vote.ballot.sync.b32 %r958, p, 0xffffffff;
    @!p not.b32 %r958, %r958;
}

	// end inline asm
	and.b32  	%r975, %r958, %r974;
	mov.b32 	%r963, 64;
	// begin inline asm
	{
    .reg .pred p;
    and.b32 %r961, %r965, %r963;    setp.ne.u32 p, %r961, 0;
    vote.ballot.sync.b32 %r961, p, 0xffffffff;
    @!p not.b32 %r961, %r961;
}

	// end inline asm
	and.b32  	%r976, %r961, %r975;
	mov.b32 	%r966, 128;
	// begin inline asm
	{
    .reg .pred p;
    and.b32 %r964, %r965, %r966;    setp.ne.u32 p, %r964, 0;
    vote.ballot.sync.b32 %r964, p, 0xffffffff;
    @!p not.b32 %r964, %r964;
}

	// end inline asm
	and.b32  	%r977, %r964, %r976;
	clz.b32 	%r978, %r977;
	sub.s32 	%r177, 31, %r978;
	and.b32  	%r979, %r782, %r977;
	popc.b32 	%r178, %r979;
	setp.ne.s32 	%p169, %r306, %r177;
	mov.b32 	%r2155, 0;
	@%p169 bra 	$L__BB13_189;
	shl.b32 	%r980, %r965, 2;
	add.s32 	%r981, %r149, %r980;
	atom.shared.add.u32 	%r2155, [%r981], %r178;
$L__BB13_189:
	ld.param.u32 	%r2055, [_ZN3cub18CUB_300001_SM_10006detail10radix_sort29DeviceRadixSortOnesweepKernelINS1_5radix10policy_hubIffyE10Policy1000ELNS0_9SortOrderE1EffyiiNS1_21identity_decomposer_tEEEvPT5_SB_PT3_PKSC_PT1_PKSG_PT2_PKSK_T4_iiT6__param_9];
	shfl.sync.idx.b32	%r1007|%p170, %r2155, %r177, 31, -1;
	add.s32 	%r181, %r178, %r1007;
	setp.eq.s32 	%p171, %r2145, 2147483647;
	selp.b32 	%r1008, -2147483648, %r2145, %p171;
	shr.u32 	%r1009, %r1008, %r2055;
	and.b32  	%r1004, %r1009, %r151;
	mov.b32 	%r984, 1;
	// begin inline asm
	{
    .reg .pred p;
    and.b32 %r982, %r1004, %r984;    setp.ne.u32 p, %r982, 0;
    vote.ballot.sync.b32 %r982, p, 0xffffffff;
    @!p not.b32 %r982, %r982;
}

	// end inline asm
	mov.b32 	%r987, 2;
	// begin inline asm
	{
    .reg .pred p;
    and.b32 %r985, %r1004, %r987;    setp.ne.u32 p, %r985, 0;
    vote.ballot.sync.b32 %r985, p, 0xffffffff;
    @!p not.b32 %r985, %r985;
}

	// end inline asm
	and.b32  	%r1010, %r985, %r982;
	mov.b32 	%r990, 4;
	// begin inline asm
	{
    .reg .pred p;
    and.b32 %r988, %r1004, %r990;    setp.ne.u32 p, %r988, 0;
    vote.ballot.sync.b32 %r988, p, 0xffffffff;
    @!p not.b32 %r988, %r988;
}

	// end inline asm
	and.b32  	%r1011, %r988, %r1010;
	mov.b32 	%r993, 8;
	// begin inline asm
	{
    .reg .pred p;
    and.b32 %r991, %r1004, %r993;    setp.ne.u32 p, %r991, 0;
    vote.ballot.sync.b32 %r991, p, 0xffffffff;
    @!p not.b32 %r991, %r991;
}

	// end inline asm
	and.b32  	%r1012, %r991, %r1011;
	mov.b32 	%r996, 16;
	// begin inline asm
	{
    .reg .pred p;
    and.b32 %r994, %r1004, %r996;    setp.ne.u32 p, %r994, 0;
    vote.ballot.sync.b32 %r994, p, 0xffffffff;
    @!p not.b32 %r994, %r994;
}

	// end inline asm
	and.b32  	%r1013, %r994, %r1012;
	mov.b32 	%r999, 32;
	// begin inline asm
	{
    .reg .pred p;
    and.b32 %r997, %r1004, %r999;    setp.ne.u32 p, %r997, 0;
    vote.ballot.sync.b32 %r997, p, 0xffffffff;
    @!p not.b32 %r997, %r997;
}

	// end inline asm
	and.b32  	%r1014, %r997, %r1013;
	mov.b32 	%r1002, 64;
	// begin inline asm
	{
    .reg .pred p;
    and.b32 %r1000, %r1004, %r1002;    setp.ne.u32 p, %r1000, 0;
    vote.ballot.sync.b32 %r1000, p, 0xffffffff;
    @!p not.b32 %r1000, %r1000;
}

	// end inline asm
	and.b32  	%r1015, %r1000, %r1014;
	mov.b32 	%r1005, 128;
	// begin inline asm
	{
    .reg .pred p;
    and.b32 %r1003, %r1004, %r1005;    setp.ne.u32 p, %r1003, 0;
    vote.ballot.sync.b32 %r1003, p, 0xffffffff;
    @!p not.b32 %r1003, %r1003;
}

	// end inline asm
	and.b32  	%r1016, %r1003, %r1015;
	clz.b32 	%r1017, %r1016;
	sub.s32 	%r183, 31, %r1017;
	and.b32  	%r1018, %r782, %r1016;
	popc.b32 	%r184, %r1018;
	setp.ne.s32 	%p172, %r306, %r183;
	mov.b32 	%r2156, 0;
	@%p172 bra 	$L__BB13_191;
	shl.b32 	%r1019, %r1004, 2;
	add.s32 	%r1020, %r149, %r1019;
	atom.shared.add.u32 	%r2156, [%r1020], %r184;
$L__BB13_191:
	ld.param.u32 	%r2056, [_ZN3cub18CUB_300001_SM_10006detail10radix_sort29DeviceRadixSortOnesweepKernelINS1_5radix10policy_hubIffyE10Policy1000ELNS0_9SortOrderE1EffyiiNS1_21identity_decomposer_tEEEvPT5_SB_PT3_PKSC_PT1_PKSG_PT2_PKSK_T4_iiT6__param_9];
	shfl.sync.idx.b32	%r1046|%p173, %r2156, %r183, 31, -1;
	add.s32 	%r187, %r184, %r1046;
	setp.eq.s32 	%p174, %r2144, 2147483647;
	selp.b32 	%r1047, -2147483648, %r2144, %p174;
	shr.u32 	%r1048, %r1047, %r2056;
	and.b32  	%r1043, %r1048, %r151;
	mov.b32 	%r1023, 1;
	// begin inline asm
	{
    .reg .pred p;
    and.b32 %r1021, %r1043, %r1023;    setp.ne.u32 p, %r1021, 0;
    vote.ballot.sync.b32 %r1021, p, 0xffffffff;
    @!p not.b32 %r1021, %r1021;
}

	// end inline asm
	mov.b32 	%r1026, 2;
	// begin inline asm
	{
    .reg .pred p;
    and.b32 %r1024, %r1043, %r1026;    setp.ne.u32 p, %r1024, 0;
    vote.ballot.sync.b32 %r1024, p, 0xffffffff;
    @!p not.b32 %r1024, %r1024;
}

	// end inline asm
	and.b32  	%r1049, %r1024, %r1021;
	mov.b32 	%r1029, 4;
	// begin inline asm
	{
    .reg .pred p;
    and.b32 %r1027, %r1043, %r1029;    setp.ne.u32 p, %r1027, 0;
    vote.ballot.sync.b32 %r1027, p, 0xffffffff;
    @!p not.b32 %r1027, %r1027;
}

	// end inline asm
	and.b32  	%r1050, %r1027, %r1049;
	mov.b32 	%r1032, 8;
	// begin inline asm
	{
    .reg .pred p;
    and.b32 %r1030, %r1043, %r1032;    setp.ne.u32 p, %r1030, 0;
    vote.ballot.sync.b32 %r1030, p, 0xffffffff;
    @!p not.b32 %r1030, %r1030;
}

	// end inline asm
	and.b32  	%r1051, %r1030, %r1050;
	mov.b32 	%r1035, 16;
	// begin inline asm
	{
    .reg .pred p;
    and.b32 %r1033, %r1043, %r1035;    setp.ne.u32 p, %r1033, 0;
    vote.ballot.sync.b32 %r1033, p, 0xffffffff;
    @!p not.b32 %r1033, %r1033;
}

	// end inline asm
	and.b32  	%r1052, %r1033, %r1051;
	mov.b32 	%r1038, 32;
	// begin inline asm
	{
    .reg .pred p;
    and.b32 %r1036, %r1043, %r1038;    setp.ne.u32 p, %r1036, 0;
    vote.ballot.sync.b32 %r1036, p, 0xffffffff;
    @!p not.b32 %r1036, %r1036;
}

	// end inline asm
	and.b32  	%r1053, %r1036, %r1052;
	mov.b32 	%r1041, 64;
	// begin inline asm
	{
    .reg .pred p;
    and.b32 %r1039, %r1043, %r1041;    setp.ne.u32 p, %r1039, 0;
    vote.ballot.sync.b32 %r1039, p, 0xffffffff;
    @!p not.b32 %r1039, %r1039;
}

	// end inline asm
	and.b32  	%r1054, %r1039, %r1053;
	mov.b32 	%r1044, 128;
	// begin inline asm
	{
    .reg .pred p;
    and.b32 %r1042, %r1043, %r1044;    setp.ne.u32 p, %r1042, 0;
    vote.ballot.sync.b32 %r1042, p, 0xffffffff;
    @!p not.b32 %r1042, %r1042;
}

	// end inline asm
	and.b32  	%r1055, %r1042, %r1054;
	clz.b32 	%r1056, %r1055;
	sub.s32 	%r189, 31, %r1056;
	and.b32  	%r1057, %r782, %r1055;
	popc.b32 	%r190, %r1057;
	setp.ne.s32 	%p175, %r306, %r189;
	mov.b32 	%r2157, 0;
	@%p175 bra 	$L__BB13_193;
	shl.b32 	%r1058, %r1043, 2;
	add.s32 	%r1059, %r149, %r1058;
	atom.shared.add.u32 	%r2157, [%r1059], %r190;
$L__BB13_193:
	ld.param.u32 	%r2057, [_ZN3cub18CUB_300001_SM_10006detail10radix_sort29DeviceRadixSortOnesweepKernelINS1_5radix10policy_hubIffyE10Policy1000ELNS0_9SortOrderE1EffyiiNS1_21identity_decomposer_tEEEvPT5_SB_PT3_PKSC_PT1_PKSG_PT2_PKSK_T4_iiT6__param_9];
	shfl.sync.idx.b32	%r1085|%p176, %r2157, %r189, 31, -1;
	add.s32 	%r193, %r190, %r1085;
	setp.eq.s32 	%p177, %r2143, 2147483647;
	selp.b32 	%r1086, -2147483648, %r2143, %p177;
	shr.u32 	%r1087, %r1086, %r2057;
	and.b32  	%r1082, %r1087, %r151;
	mov.b32 	%r1062, 1;
	// begin inline asm
	{
    .reg .pred p;
    and.b32 %r1060, %r1082, %r1062;    setp.ne.u32 p, %r1060, 0;
    vote.ballot.sync.b32 %r1060, p, 0xffffffff;
    @!p not.b32 %r1060, %r1060;
}

	// end inline asm
	mov.b32 	%r1065, 2;
	// begin inline asm
	{
    .reg .pred p;
    and.b32 %r1063, %r1082, %r1065;    setp.ne.u32 p, %r1063, 0;
    vote.ballot.sync.b32 %r1063, p, 0xffffffff;
    @!p not.b32 %r1063, %r1063;
}

	// end inline asm
	and.b32  	%r1088, %r1063, %r1060;
	mov.b32 	%r1068, 4;
	// begin inline asm
	{
    .reg .pred p;
    and.b32 %r1066, %r1082, %r1068;    setp.ne.u32 p, %r1066, 0;
    vote.ballot.sync.b32 %r1066, p, 0xffffffff;
    @!p not.b32 %r1066, %r1066;
}

	// end inline asm
	and.b32  	%r1089, %r1066, %r1088;
	mov.b32 	%r1071, 8;
	// begin inline asm
	{
    .reg .pred p;
    and.b32 %r1069, %r1082, %r1071;    setp.ne.u32 p, %r1069, 0;
    vote.ballot.sync.b32 %r1069, p, 0xffffffff;
    @!p not.b32 %r1069, %r1069;
}

	// end inline asm
	and.b32  	%r1090, %r1069, %r1089;
	mov.b32 	%r1074, 16;
	// begin inline asm
	{
    .reg .pred p;
    and.b32 %r1072, %r1082, %r1074;    setp.ne.u32 p, %r1072, 0;
    vote.ballot.sync.b32 %r1072, p, 0xffffffff;
    @!p not.b32 %r1072, %r1072;
}

	// end inline asm
	and.b32  	%r1091, %r1072, %r1090;
	mov.b32 	%r1077, 32;
	// begin inline asm
	{
    .reg .pred p;
    and.b32 %r1075, %r1082, %r1077;    setp.ne.u32 p, %r1075, 0;
    vote.ballot.sync.b32 %r1075, p, 0xffffffff;
    @!p not.b32 %r1075, %r1075;
}

	// end inline asm
	and.b32  	%r1092, %r1075, %r1091;
	mov.b32 	%r1080, 64;
	// begin inline asm
	{
    .reg .pred p;
    and.b32 %r1078, %r1082, %r1080;    setp.ne.u32 p, %r1078, 0;
    vote.ballot.sync.b32 %r1078, p, 0xffffffff;
    @!p not.b32 %r1078, %r1078;
}

	// end inline asm
	and.b32  	%r1093, %r1078, %r1092;
	mov.b32 	%r1083, 128;
	// begin inline asm
	{
    .reg .pred p;
    and.b32 %r1081, %r1082, %r1083;    setp.ne.u32 p, %r1081, 0;
    vote.ballot.sync.b32 %r1081, p, 0xffffffff;
    @!p not.b32 %r1081, %r1081;
}

	// end inline asm
	and.b32  	%r1094, %r1081, %r1093;
	clz.b32 	%r1095, %r1094;
	sub.s32 	%r195, 31, %r1095;
	and.b32  	%r1096, %r782, %r1094;
	popc.b32 	%r196, %r1096;
	setp.ne.s32 	%p178, %r306, %r195;
	mov.b32 	%r2158, 0;
	@%p178 bra 	$L__BB13_195;
	shl.b32 	%r1097, %r1082, 2;
	add.s32 	%r1098, %r149, %r1097;
	atom.shared.add.u32 	%r2158, [%r1098], %r196;
$L__BB13_195:
	ld.param.u32 	%r2058, [_ZN3cub18CUB_300001_SM_10006detail10radix_sort29DeviceRadixSortOnesweepKernelINS1_5radix10policy_hubIffyE10Policy1000ELNS0_9SortOrderE1EffyiiNS1_21identity_decomposer_tEEEvPT5_SB_PT3_PKSC_PT1_PKSG_PT2_PKSK_T4_iiT6__param_9];
	shfl.sync.idx.b32	%r1124|%p179, %r2158, %r195, 31, -1;
	add.s32 	%r199, %r196, %r1124;
	setp.eq.s32 	%p180, %r2142, 2147483647;
	selp.b32 	%r1125, -2147483648, %r2142, %p180;
	shr.u32 	%r1126, %r1125, %r2058;
	and.b32  	%r1121, %r1126, %r151;
	mov.b32 	%r1101, 1;
	// begin inline asm
	{
    .reg .pred p;
    and.b32 %r1099, %r1121, %r1101;    setp.ne.u32 p, %r1099, 0;
    vote.ballot.sync.b32 %r1099, p, 0xffffffff;
    @!p not.b32 %r1099, %r1099;
}

	// end inline asm
	mov.b32 	%r1104, 2;
	// begin inline asm
	{
    .reg .pred p;
    and.b32 %r1102, %r1121, %r1104;    setp.ne.u32 p, %r1102, 0;
    vote.ballot.sync.b32 %r1102, p, 0xffffffff;
    @!p not.b32 %r1102, %r1102;
}

	// end inline asm
	and.b32  	%r1127, %r1102, %r1099;
	mov.b32 	%r1107, 4;
	// begin inline asm
	{
    .reg .pred p;
    and.b32 %r1105, %r1121, %r1107;    setp.ne.u32 p, %r1105, 0;
    vote.ballot.sync.b32 %r1105, p, 0xffffffff;
    @!p not.b32 %r1105, %r1105;
}

	// end inline asm
	and.b32  	%r1128, %r1105, %r1127;
	mov.b32 	%r1110, 8;
	// begin inline asm
	{
    .reg .pred p;
    and.b32 %r1108, %r1121, %r1110;    setp.ne.u32 p, %r1108, 0;
    vote.ballot.sync.b32 %r1108, p, 0xffffffff;
    @!p not.b32 %r1108, %r1108;
}

	// end inline asm
	and.b32  	%r1129, %r1108, %r1128;
	mov.b32 	%r1113, 16;
	// begin inline asm
	{
    .reg .pred p;
    and.b32 %r1111, %r1121, %r1113;    setp.ne.u32 p, %r1111, 0;
    vote.ballot.sync.b32 %r1111, p, 0xffffffff;
    @!p not.b32 %r1111, %r1111;
}

	// end inline asm
	and.b32  	%r1130, %r1111, %r1129;
	mov.b32 	%r1116, 32;
	// begin inline asm
	{
    .reg .pred p;
    and.b32 %r1114, %r1121, %r1116;    setp.ne.u32 p, %r1114, 0;
    vote.ballot.sync.b32 %r1114, p, 0xffffffff;
    @!p not.b32 %r1114, %r1114;
}

	// end inline asm
	and.b32  	%r1131, %r1114, %r1130;
	mov.b32 	%r1119, 64;
	// begin inline asm
	{
    .reg .pred p;
    and.b32 %r1117, %r1121, %r1119;    setp.ne.u32 p, %r1117, 0;
    vote.ballot.sync.b32 %r1117, p, 0xffffffff;
    @!p not.b32 %r1117, %r1117;
}

	// end inline asm
	and.b32  	%r1132, %r1117, %r1131;
	mov.b32 	%r1122, 128;
	// begin inline asm
	{
    .reg .pred p;
    and.b32 %r1120, %r1121, %r1122;    setp.ne.u32 p, %r1120, 0;
    vote.ballot.sync.b32 %r1120, p, 0xffffffff;
    @!p not.b32 %r1120, %r1120;
}

	// end inline asm
	and.b32  	%r1133, %r1120, %r1132;
	clz.b32 	%r1134, %r1133;
	sub.s32 	%r201, 31, %r1134;
	and.b32  	%r1135, %r782, %r1133;
	popc.b32 	%r202, %r1135;
	setp.ne.s32 	%p181, %r306, %r201;
	mov.b32 	%r2159, 0;
	@%p181 bra 	$L__BB13_197;
	shl.b32 	%r1136, %r1121, 2;
	add.s32 	%r1137, %r149, %r1136;
	atom.shared.add.u32 	%r2159, [%r1137], %r202;
$L__BB13_197:
	ld.param.u32 	%r2059, [_ZN3cub18CUB_300001_SM_10006detail10radix_sort29DeviceRadixSortOnesweepKernelINS1_5radix10policy_hubIffyE10Policy1000ELNS0_9SortOrderE1EffyiiNS1_21identity_decomposer_tEEEvPT5_SB_PT3_PKSC_PT1_PKSG_PT2_PKSK_T4_iiT6__param_9];
	shfl.sync.idx.b32	%r1163|%p182, %r2159, %r201, 31, -1;
	add.s32 	%r205, %r202, %r1163;
	setp.eq.s32 	%p183, %r2141, 2147483647;
	selp.b32 	%r1164, -2147483648, %r2141, %p183;
	shr.u32 	%r1165, %r1164, %r2059;
	and.b32  	%r1160, %r1165, %r151;
	mov.b32 	%r1140, 1;
	// begin inline asm
	{
    .reg .pred p;
    and.b32 %r1138, %r1160, %r1140;    setp.ne.u32 p, %r1138, 0;
    vote.ballot.sync.b32 %r1138, p, 0xffffffff;
    @!p not.b32 %r1138, %r1138;
}

	// end inline asm
	mov.b32 	%r1143, 2;
	// begin inline asm
	{
    .reg .pred p;
    and.b32 %r1141, %r1160, %r1143;    setp.ne.u32 p, %r1141, 0;
    vote.ballot.sync.b32 %r1141, p, 0xffffffff;
    @!p not.b32 %r1141, %r1141;
}

	// end inline asm
	and.b32  	%r1166, %r1141, %r1138;
	mov.b32 	%r1146, 4;
	// begin inline asm
	{
    .reg .pred p;
    and.b32 %r1144, %r1160, %r1146;    setp.ne.u32 p, %r1144, 0;
    vote.ballot.sync.b32 %r1144, p, 0xffffffff;
    @!p not.b32 %r1144, %r1144;
}

	// end inline asm
	and.b32  	%r1167, %r1144, %r1166;
	mov.b32 	%r1149, 8;
	// begin inline asm
	{
    .reg .pred p;
    and.b32 %r1147, %r1160, %r1149;    setp.ne.u32 p, %r1147, 0;
    vote.ballot.sync.b32 %r1147, p, 0xffffffff;
    @!p not.b32 %r1147, %r1147;
}

	// end inline asm
	and.b32  	%r1168, %r1147, %r1167;
	mov.b32 	%r1152, 16;
	// begin inline asm
	{
    .reg .pred p;
    and.b32 %r1150, %r1160, %r1152;    setp.ne.u32 p, %r1150, 0;
    vote.ballot.sync.b32 %r1150, p, 0xffffffff;
    @!p not.b32 %r1150, %r1150;
}

	// end inline asm
	and.b32  	%r1169, %r1150, %r1168;
	mov.b32 	%r1155, 32;
	// begin inline asm
	{
    .reg .pred p;
    and.b32 %r1153, %r1160, %r1155;    setp.ne.u32 p, %r1153, 0;
    vote.ballot.sync.b32 %r1153, p, 0xffffffff;
    @!p not.b32 %r1153, %r1153;
}

	// end inline asm
	and.b32  	%r1170, %r1153, %r1169;
	mov.b32 	%r1158, 64;
	// begin inline asm
	{
    .reg .pred p;
    and.b32 %r1156, %r1160, %r1158;    setp.ne.u32 p, %r1156, 0;
    vote.ballot.sync.b32 %r1156, p, 0xffffffff;
    @!p not.b32 %r1156, %r1156;
}

	// end inline asm
	and.b32  	%r1171, %r1156, %r1170;
	mov.b32 	%r1161, 128;
	// begin inline asm
	{
    .reg .pred p;
    and.b32 %r1159, %r1160, %r1161;    setp.ne.u32 p, %r1159, 0;
    vote.ballot.sync.b32 %r1159, p, 0xffffffff;
    @!p not.b32 %r1159, %r1159;
}

	// end inline asm
	and.b32  	%r1172, %r1159, %r1171;
	clz.b32 	%r1173, %r1172;
	sub.s32 	%r207, 31, %r1173;
	and.b32  	%r1174, %r782, %r1172;
	popc.b32 	%r208, %r1174;
	setp.ne.s32 	%p184, %r306, %r207;
	mov.b32 	%r2160, 0;
	@%p184 bra 	$L__BB13_199;
	mov.u32 	%r1177, _ZZN3cub18CUB_300001_SM_10006detail10radix_sort29DeviceRadixSortOnesweepKernelINS1_5radix10policy_hubIffyE10Policy1000ELNS0_9SortOrderE1EffyiiNS1_21identity_decomposer_tEEEvPT5_SB_PT3_PKSC_PT1_PKSG_PT2_PKSK_T4_iiT6_E1s;
	add.s32 	%r1178, %r1177, %r809;
	shl.b32 	%r1179, %r1160, 2;
	add.s32 	%r1180, %r1178, %r1179;
	atom.shared.add.u32 	%r2160, [%r1180], %r208;
$L__BB13_199:
	ld.param.u32 	%r2060, [_ZN3cub18CUB_300001_SM_10006detail10radix_sort29DeviceRadixSortOnesweepKernelINS1_5radix10policy_hubIffyE10Policy1000ELNS0_9SortOrderE1EffyiiNS1_21identity_decomposer_tEEEvPT5_SB_PT3_PKSC_PT1_PKSG_PT2_PKSK_T4_iiT6__param_9];
	shfl.sync.idx.b32	%r1206|%p185, %r2160, %r207, 31, -1;
	add.s32 	%r211, %r208, %r1206;
	setp.eq.s32 	%p186, %r2140, 2147483647;
	selp.b32 	%r1207, -2147483648, %r2140, %p186;
	shr.u32 	%r1208, %r1207, %r2060;
	and.b32  	%r1203, %r1208, %r151;
	mov.b32 	%r1183, 1;
	// begin inline asm
	{
    .reg .pred p;
    and.b32 %r1181, %r1203, %r1183;    setp.ne.u32 p, %r1181, 0;
    vote.ballot.sync.b32 %r1181, p, 0xffffffff;
    @!p not.b32 %r1181, %r1181;
}

	// end inline asm
	mov.b32 	%r1186, 2;
	// begin inline asm
	{
    .reg .pred p;
    and.b32 %r1184, %r1203, %r1186;    setp.ne.u32 p, %r1184, 0;
    vote.ballot.sync.b32 %r1184, p, 0xffffffff;
    @!p not.b32 %r1184, %r1184;
}

	// end inline asm
	and.b32  	%r1209, %r1184, %r1181;
	mov.b32 	%r1189, 4;
	// begin inline asm
	{
    .reg .pred p;
    and.b32 %r1187, %r1203, %r1189;    setp.ne.u32 p, %r1187, 0;
    vote.ballot.sync.b32 %r1187, p, 0xffffffff;
    @!p not.b32 %r1187, %r1187;
}

	// end inline asm
	and.b32  	%r1210, %r1187, %r1209;
	mov.b32 	%r1192, 8;
	// begin inline asm
	{
    .reg .pred p;
    and.b32 %r1190, %r1203, %r1192;    setp.ne.u32 p, %r1190, 0;
    vote.ballot.sync.b32 %r1190, p, 0xffffffff;
    @!p not.b32 %r1190, %r1190;
}

	// end inline asm
	and.b32  	%r1211, %r1190, %r1210;
	mov.b32 	%r1195, 16;
	// begin inline asm
	{
    .reg .pred p;
    and.b32 %r1193, %r1203, %r1195;    setp.ne.u32 p, %r1193, 0;
    vote.ballot.sync.b32 %r1193, p, 0xffffffff;
    @!p not.b32 %r1193, %r1193;
}

	// end inline asm
	and.b32  	%r1212, %r1193, %r1211;
	mov.b32 	%r1198, 32;
	// begin inline asm
	{
    .reg .pred p;
    and.b32 %r1196, %r1203, %r1198;    setp.ne.u32 p, %r1196, 0;
    vote.ballot.sync.b32 %r1196, p, 0xffffffff;
    @!p not.b32 %r1196, %r1196;
}

	// end inline asm
	and.b32  	%r1213, %r1196, %r1212;
	mov.b32 	%r1201, 64;
	// begin inline asm
	{
    .reg .pred p;
    and.b32 %r1199, %r1203, %r1201;    setp.ne.u32 p, %r1199, 0;
    vote.ballot.sync.b32 %r1199, p, 0xffffffff;
    @!p not.b32 %r1199, %r1199;
}

	// end inline asm
	and.b32  	%r1214, %r1199, %r1213;
	mov.b32 	%r1204, 128;
	// begin inline asm
	{
    .reg .pred p;
    and.b32 %r1202, %r1203, %r1204;    setp.ne.u32 p, %r1202, 0;
    vote.ballot.sync.b32 %r1202, p, 0xffffffff;
    @!p not.b32 %r1202, %r1202;
}

	// end inline asm
	and.b32  	%r1215, %r1202, %r1214;
	clz.b32 	%r1216, %r1215;
	sub.s32 	%r213, 31, %r1216;
	and.b32  	%r1217, %r782, %r1215;
	popc.b32 	%r214, %r1217;
	setp.ne.s32 	%p187, %r306, %r213;
	mov.b32 	%r2161, 0;
	@%p187 bra 	$L__BB13_201;
	mov.u32 	%r1220, _ZZN3cub18CUB_300001_SM_10006detail10radix_sort29DeviceRadixSortOnesweepKernelINS1_5radix10policy_hubIffyE10Policy1000ELNS0_9SortOrderE1EffyiiNS1_21identity_decomposer_tEEEvPT5_SB_PT3_PKSC_PT1_PKSG_PT2_PKSK_T4_iiT6_E1s;
	add.s32 	%r1221, %r1220, %r809;
	shl.b32 	%r1222, %r1203, 2;
	add.s32 	%r1223, %r1221, %r1222;
	atom.shared.add.u32 	%r2161, [%r1223], %r214;
$L__BB13_201:
	ld.param.u32 	%r2061, [_ZN3cub18CUB_300001_SM_10006detail10radix_sort29DeviceRadixSortOnesweepKernelINS1_5radix10policy_hubIffyE10Policy1000ELNS0_9SortOrderE1EffyiiNS1_21identity_decomposer_tEEEvPT5_SB_PT3_PKSC_PT1_PKSG_PT2_PKSK_T4_iiT6__param_9];
	shfl.sync.idx.b32	%r1249|%p188, %r2161, %r213, 31, -1;
	add.s32 	%r217, %r214, %r1249;
	setp.eq.s32 	%p189, %r2139, 2147483647;
	selp.b32 	%r1250, -2147483648, %r2139, %p189;
	shr.u32 	%r1251, %r1250, %r2061;
	and.b32  	%r1246, %r1251, %r151;
	mov.b32 	%r1226, 1;
	// begin inline asm
	{
    .reg .pred p;
    and.b32 %r1224, %r1246, %r1226;    setp.ne.u32 p, %r1224, 0;
    vote.ballot.sync.b32 %r1224, p, 0xffffffff;
    @!p not.b32 %r1224, %r1224;
}

	// end inline asm
	mov.b32 	%r1229, 2;
	// begin inline asm
	{
    .reg .pred p;
    and.b32 %r1227, %r1246, %r1229;    setp.ne.u32 p, %r1227, 0;
    vote.ballot.sync.b32 %r1227, p, 0xffffffff;
    @!p not.b32 %r1227, %r1227;
}

	// end inline asm
	and.b32  	%r1252, %r1227, %r1224;
	mov.b32 	%r1232, 4;
	// begin inline asm
	{
    .reg .pred p;
    and.b32 %r1230, %r1246, %r1232;    setp.ne.u32 p, %r1230, 0;
    vote.ballot.sync.b32 %r1230, p, 0xffffffff;
    @!p not.b32 %r1230, %r1230;
}

	// end inline asm
	and.b32  	%r1253, %r1230, %r1252;
	mov.b32 	%r1235, 8;
	// begin inline asm
	{
    .reg .pred p;
    and.b32 %r1233, %r1246, %r1235;    setp.ne.u32 p, %r1233, 0;
    vote.ballot.sync.b32 %r1233, p, 0xffffffff;
    @!p not.b32 %r1233, %r1233;
}

	// end inline asm
	and.b32  	%r1254, %r1233, %r1253;
	mov.b32 	%r1238, 16;
	// begin inline asm
	{
    .reg .pred p;
    and.b32 %r1236, %r1246, %r1238;    setp.ne.u32 p, %r1236, 0;
    vote.ballot.sync.b32 %r1236, p, 0xffffffff;
    @!p not.b32 %r1236, %r1236;
}

	// end inline asm
	and.b32  	%r1255, %r1236, %r1254;
	mov.b32 	%r1241, 32;
	// begin inline asm
	{
    .reg .pred p;
    and.b32 %r1239, %r1246, %r1241;    setp.ne.u32 p, %r1239, 0;
    vote.ballot.sync.b32 %r1239, p, 0xffffffff;
    @!p not.b32 %r1239, %r1239;
}

	// end inline asm
	and.b32  	%r1256, %r1239, %r1255;
	mov.b32 	%r1244, 64;
	// begin inline asm
	{
    .reg .pred p;
    and.b32 %r1242, %r1246, %r1244;    setp.ne.u32 p, %r1242, 0;
    vote.ballot.sync.b32 %r1242, p, 0xffffffff;
    @!p not.b32 %r1242, %r1242;
}

	// end inline asm
	and.b32  	%r1257, %r1242, %r1256;
	mov.b32 	%r1247, 128;
	// begin inline asm
	{
    .reg .pred p;
    and.b32 %r1245, %r1246, %r1247;    setp.ne.u32 p, %r1245, 0;
    vote.ballot.sync.b32 %r1245, p, 0xffffffff;
    @!p not.b32 %r1245, %r1245;
}

	// end inline asm
	and.b32  	%r1258, %r1245, %r1257;
	clz.b32 	%r1259, %r1258;
	sub.s32 	%r219, 31, %r1259;
	and.b32  	%r1260, %r782, %r1258;
	popc.b32 	%r220, %r1260;
	setp.ne.s32 	%p190, %r306, %r219;
	mov.b32 	%r2162, 0;
	@%p190 bra 	$L__BB13_203;
	mov.u32 	%r1263, _ZZN3cub18CUB_300001_SM_10006detail10radix_sort29DeviceRadixSortOnesweepKernelINS1_5radix10policy_hubIffyE10Policy1000ELNS0_9SortOrderE1EffyiiNS1_21identity_decomposer_tEEEvPT5_SB_PT3_PKSC_PT1_PKSG_PT2_PKSK_T4_iiT6_E1s;
	add.s32 	%r1264, %r1263, %r809;
	shl.b32 	%r1265, %r1246, 2;
	add.s32 	%r1266, %r1264, %r1265;
	atom.shared.add.u32 	%r2162, [%r1266], %r220;
$L__BB13_203:
	ld.param.u32 	%r2062, [_ZN3cub18CUB_300001_SM_10006detail10radix_sort29DeviceRadixSortOnesweepKernelINS1_5radix10policy_hubIffyE10Policy1000ELNS0_9SortOrderE1EffyiiNS1_21identity_decomposer_tEEEvPT5_SB_PT3_PKSC_PT1_PKSG_PT2_PKSK_T4_iiT6__param_9];
	shfl.sync.idx.b32	%r1292|%p191, %r2162, %r219, 31, -1;
	add.s32 	%r223, %r220, %r1292;
	setp.eq.s32 	%p192, %r2138, 2147483647;
	selp.b32 	%r1293, -2147483648, %r2138, %p192;
	shr.u32 	%r1294, %r1293, %r2062;
	and.b32  	%r1289, %r1294, %r151;
	mov.b32 	%r1269, 1;
	// begin inline asm
	{
    .reg .pred p;
    and.b32 %r1267, %r1289, %r1269;    setp.ne.u32 p, %r1267, 0;
    vote.ballot.sync.b32 %r1267, p, 0xffffffff;
    @!p not.b32 %r1267, %r1267;
}

	// end inline asm
	mov.b32 	%r1272, 2;
	// begin inline asm
	{
    .reg .pred p;
    and.b32 %r1270, %r1289, %r1272;    setp.ne.u32 p, %r1270, 0;
    vote.ballot.sync.b32 %r1270, p, 0xffffffff;
    @!p not.b32 %r1270, %r1270;
}

	// end inline asm
	and.b32  	%r1295, %r1270, %r1267;
	mov.b32 	%r1275, 4;
	// begin inline asm
	{
    .reg .pred p;
    and.b32 %r1273, %r1289, %r1275;    setp.ne.u32 p, %r1273, 0;
    vote.ballot.sync.b32 %r1273, p, 0xffffffff;
    @!p not.b32 %r1273, %r1273;
}

	// end inline asm
	and.b32  	%r1296, %r1273, %r1295;
	mov.b32 	%r1278, 8;
	// begin inline asm
	{
    .reg .pred p;
    and.b32 %r1276, %r1289, %r1278;    setp.ne.u32 p, %r1276, 0;
    vote.ballot.sync.b32 %r1276, p, 0xffffffff;
    @!p not.b32 %r1276, %r1276;
}

	// end inline asm
	and.b32  	%r1297, %r1276, %r1296;
	mov.b32 	%r1281, 16;
	// begin inline asm
	{
    .reg .pred p;
    and.b32 %r1279, %r1289, %r1281;    setp.ne.u32 p, %r1279, 0;
    vote.ballot.sync.b32 %r1279, p, 0xffffffff;
    @!p not.b32 %r1279, %r1279;
}

	// end inline asm
	and.b32  	%r1298, %r1279, %r1297;
	mov.b32 	%r1284, 32;
	// begin inline asm
	{
    .reg .pred p;
    and.b32 %r1282, %r1289, %r1284;    setp.ne.u32 p, %r1282, 0;
    vote.ballot.sync.b32 %r1282, p, 0xffffffff;
    @!p not.b32 %r1282, %r1282;
}

	// end inline asm
	and.b32  	%r1299, %r1282, %r1298;
	mov.b32 	%r1287, 64;
	// begin inline asm
	{
    .reg .pred p;
    and.b32 %r1285, %r1289, %r1287;    setp.ne.u32 p, %r1285, 0;
    vote.ballot.sync.b32 %r1285, p, 0xffffffff;
    @!p not.b32 %r1285, %r1285;
}

	// end inline asm
	and.b32  	%r1300, %r1285, %r1299;
	mov.b32 	%r1290, 128;
	// begin inline asm
	{
    .reg .pred p;
    and.b32 %r1288, %r1289, %r1290;    setp.ne.u32 p, %r1288, 0;
    vote.ballot.sync.b32 %r1288, p, 0xffffffff;
    @!p not.b32 %r1288, %r1288;
}

	// end inline asm
	and.b32  	%r1301, %r1288, %r1300;
	clz.b32 	%r1302, %r1301;
	sub.s32 	%r225, 31, %r1302;
	and.b32  	%r1303, %r782, %r1301;
	popc.b32 	%r226, %r1303;
	setp.ne.s32 	%p193, %r306, %r225;
	mov.b32 	%r2163, 0;
	@%p193 bra 	$L__BB13_205;
	mov.u32 	%r1306, _ZZN3cub18CUB_300001_SM_10006detail10radix_sort29DeviceRadixSortOnesweepKernelINS1_5radix10policy_hubIffyE10Policy1000ELNS0_9SortOrderE1EffyiiNS1_21identity_decomposer_tEEEvPT5_SB_PT3_PKSC_PT1_PKSG_PT2_PKSK_T4_iiT6_E1s;
	add.s32 	%r1307, %r1306, %r809;
	shl.b32 	%r1308, %r1289, 2;
	add.s32 	%r1309, %r1307, %r1308;
	atom.shared.add.u32 	%r2163, [%r1309], %r226;
$L__BB13_205:
	ld.param.u32 	%r2063, [_ZN3cub18CUB_300001_SM_10006detail10radix_sort29DeviceRadixSortOnesweepKernelINS1_5radix10policy_hubIffyE10Policy1000ELNS0_9SortOrderE1EffyiiNS1_21identity_decomposer_tEEEvPT5_SB_PT3_PKSC_PT1_PKSG_PT2_PKSK_T4_iiT6__param_9];
	shfl.sync.idx.b32	%r1335|%p194, %r2163, %r225, 31, -1;
	add.s32 	%r229, %r226, %r1335;
	setp.eq.s32 	%p195, %r2137, 2147483647;
	selp.b32 	%r1336, -2147483648, %r2137, %p195;
	shr.u32 	%r1337, %r1336, %r2063;
	and.b32  	%r1332, %r1337, %r151;
	mov.b32 	%r1312, 1;
	// begin inline asm
	{
    .reg .pred p;
    and.b32 %r1310, %r1332, %r1312;    setp.ne.u32 p, %r1310, 0;
    vote.ballot.sync.b32 %r1310, p, 0xffffffff;
    @!p not.b32 %r1310, %r1310;
}

	// end inline asm
	mov.b32 	%r1315, 2;
	// begin inline asm
	{
    .reg .pred p;
    and.b32 %r1313, %r1332, %r1315;    setp.ne.u32 p, %r1313, 0;
    vote.ballot.sync.b32 %r1313, p, 0xffffffff;
    @!p not.b32 %r1313, %r1313;
}

	// end inline asm
	and.b32  	%r1338, %r1313, %r1310;
	mov.b32 	%r1318, 4;
	// begin inline asm
	{
    .reg .pred p;
    and.b32 %r1316, %r1332, %r1318;    setp.ne.u32 p, %r1316, 0;
    vote.ballot.sync.b32 %r1316, p, 0xffffffff;
    @!p not.b32 %r1316, %r1316;
}

	// end inline asm
	and.b32  	%r1339, %r1316, %r1338;
	mov.b32 	%r1321, 8;
	// begin inline asm
	{
    .reg .pred p;
    and.b32 %r1319, %r1332, %r1321;    setp.ne.u32 p, %r1319, 0;
    vote.ballot.sync.b32 %r1319, p, 0xffffffff;
    @!p not.b32 %r1319, %r1319;
}

	// end inline asm
	and.b32  	%r1340, %r1319, %r1339;
	mov.b32 	%r1324, 16;
	// begin inline asm
	{
    .reg .pred p;
    and.b32 %r1322, %r1332, %r1324;    setp.ne.u32 p, %r1322, 0;
    vote.ballot.sync.b32 %r1322, p, 0xffffffff;
    @!p not.b32 %r1322, %r1322;
}

	// end inline asm
	and.b32  	%r1341, %r1322, %r1340;
	mov.b32 	%r1327, 32;
	// begin inline asm
	{
    .reg .pred p;
    and.b32 %r1325, %r1332, %r1327;    setp.ne.u32 p, %r1325, 0;
    vote.ballot.sync.b32 %r1325, p, 0xffffffff;
    @!p not.b32 %r1325, %r1325;
}

	// end inline asm
	and.b32  	%r1342, %r1325, %r1341;
	mov.b32 	%r1330, 64;
	// begin inline asm
	{
    .reg .pred p;
    and.b32 %r1328, %r1332, %r1330;    setp.ne.u32 p, %r1328, 0;
    vote.ballot.sync.b32 %r1328, p, 0xffffffff;
    @!p not.b32 %r1328, %r1328;
}

	// end inline asm
	and.b32  	%r1343, %r1328, %r1342;
	mov.b32 	%r1333, 128;
	// begin inline asm
	{
    .reg .pred p;
    and.b32 %r1331, %r1332, %r1333;    setp.ne.u32 p, %r1331, 0;
    vote.ballot.sync.b32 %r1331, p, 0xffffffff;
    @!p not.b32 %r1331, %r1331;
}

	// end inline asm
	and.b32  	%r1344, %r1331, %r1343;
	clz.b32 	%r1345, %r1344;
	sub.s32 	%r231, 31, %r1345;
	and.b32  	%r1346, %r782, %r1344;
	popc.b32 	%r232, %r1346;
	setp.ne.s32 	%p196, %r306, %r231;
	mov.b32 	%r2164, 0;
	@%p196 bra 	$L__BB13_207;
	mov.u32 	%r1349, _ZZN3cub18CUB_300001_SM_10006detail10radix_sort29DeviceRadixSortOnesweepKernelINS1_5radix10policy_hubIffyE10Policy1000ELNS0_9SortOrderE1EffyiiNS1_21identity_decomposer_tEEEvPT5_SB_PT3_PKSC_PT1_PKSG_PT2_PKSK_T4_iiT6_E1s;
	add.s32 	%r1350, %r1349, %r809;
	shl.b32 	%r1351, %r1332, 2;
	add.s32 	%r1352, %r1350, %r1351;
	atom.shared.add.u32 	%r2164, [%r1352], %r232;
$L__BB13_207:
	ld.param.u32 	%r2064, [_ZN3cub18CUB_300001_SM_10006detail10radix_sort29DeviceRadixSortOnesweepKernelINS1_5radix10policy_hubIffyE10Policy1000ELNS0_9SortOrderE1EffyiiNS1_21identity_decomposer_tEEEvPT5_SB_PT3_PKSC_PT1_PKSG_PT2_PKSK_T4_iiT6__param_9];
	shfl.sync.idx.b32	%r1378|%p197, %r2164, %r231, 31, -1;
	add.s32 	%r235, %r232, %r1378;
	setp.eq.s32 	%p198, %r2136, 2147483647;
	selp.b32 	%r1379, -2147483648, %r2136, %p198;
	shr.u32 	%r1380, %r1379, %r2064;
	and.b32  	%r1375, %r1380, %r151;
	mov.b32 	%r1355, 1;
	// begin inline asm
	{
    .reg .pred p;
    and.b32 %r1353, %r1375, %r1355;    setp.ne.u32 p, %r1353, 0;
    vote.ballot.sync.b32 %r1353, p, 0xffffffff;
    @!p not.b32 %r1353, %r1353;
}

	// end inline asm
	mov.b32 	%r1358, 2;
	// begin inline asm
	{
    .reg .pred p;
    and.b32 %r1356, %r1375, %r1358;    setp.ne.u32 p, %r1356, 0;
    vote.ballot.sync.b32 %r1356, p, 0xffffffff;
    @!p not.b32 %r1356, %r1356;
}

	// end inline asm
	and.b32  	%r1381, %r1356, %r1353;
	mov.b32 	%r1361, 4;
	// begin inline asm
	{
    .reg .pred p;
    and.b32 %r1359, %r1375, %r1361;    setp.ne.u32 p, %r1359, 0;
    vote.ballot.sync.b32 %r1359, p, 0xffffffff;
    @!p not.b32 %r1359, %r1359;
}

	// end inline asm
	and.b32  	%r1382, %r1359, %r1381;
	mov.b32 	%r1364, 8;
	// begin inline asm
	{
    .reg .pred p;
    and.b32 %r1362, %r1375, %r1364;    setp.ne.u32 p, %r1362, 0;
    vote.ballot.sync.b32 %r1362, p, 0xffffffff;
    @!p not.b32 %r1362, %r1362;
}

	// end inline asm
	and.b32  	%r1383, %r1362, %r1382;
	mov.b32 	%r1367, 16;
	// begin inline asm
	{
    .reg .pred p;
    and.b32 %r1365, %r1375, %r1367;    setp.ne.u32 p, %r1365, 0;
    vote.ballot.sync.b32 %r1365, p, 0xffffffff;
    @!p not.b32 %r1365, %r1365;
}

	// end inline asm
	and.b32  	%r1384, %r1365, %r1383;
	mov.b32 	%r1370, 32;
	// begin inline asm
	{
    .reg .pred p;
    and.b32 %r1368, %r1375, %r1370;    setp.ne.u32 p, %r1368, 0;
    vote.ballot.sync.b32 %r1368, p, 0xffffffff;
    @!p not.b32 %r1368, %r1368;
}

	// end inline asm
	and.b32  	%r1385, %r1368, %r1384;
	mov.b32 	%r1373, 64;
	// begin inline asm
	{
    .reg .pred p;
    and.b32 %r1371, %r1375, %r1373;    setp.ne.u32 p, %r1371, 0;
    vote.ballot.sync.b32 %r1371, p, 0xffffffff;
    @!p not.b32 %r1371, %r1371;
}

	// end inline asm
	and.b32  	%r1386, %r1371, %r1385;
	mov.b32 	%r1376, 128;
	// begin inline asm
	{
    .reg .pred p;
    and.b32 %r1374, %r1375, %r1376;    setp.ne.u32 p, %r1374, 0;
    vote.ballot.sync.b32 %r1374, p, 0xffffffff;
    @!p not.b32 %r1374, %r1374;
}

	// end inline asm
	and.b32  	%r1387, %r1374, %r1386;
	clz.b32 	%r1388, %r1387;
	sub.s32 	%r237, 31, %r1388;
	and.b32  	%r1389, %r782, %r1387;
	popc.b32 	%r238, %r1389;
	setp.ne.s32 	%p199, %r306, %r237;
	mov.b32 	%r2165, 0;
	@%p199 bra 	$L__BB13_209;
	mov.u32 	%r1392, _ZZN3cub18CUB_300001_SM_10006detail10radix_sort29DeviceRadixSortOnesweepKernelINS1_5radix10policy_hubIffyE10Policy1000ELNS0_9SortOrderE1EffyiiNS1_21identity_decomposer_tEEEvPT5_SB_PT3_PKSC_PT1_PKSG_PT2_PKSK_T4_iiT6_E1s;
	add.s32 	%r1393, %r1392, %r809;
	shl.b32 	%r1394, %r1375, 2;
	add.s32 	%r1395, %r1393, %r1394;
	atom.shared.add.u32 	%r2165, [%r1395], %r238;
$L__BB13_209:
	ld.param.u32 	%r2065, [_ZN3cub18CUB_300001_SM_10006detail10radix_sort29DeviceRadixSortOnesweepKernelINS1_5radix10policy_hubIffyE10Policy1000ELNS0_9SortOrderE1EffyiiNS1_21identity_decomposer_tEEEvPT5_SB_PT3_PKSC_PT1_PKSG_PT2_PKSK_T4_iiT6__param_9];
	shfl.sync.idx.b32	%r1421|%p200, %r2165, %r237, 31, -1;
	add.s32 	%r241, %r238, %r1421;
	setp.eq.s32 	%p201, %r2135, 2147483647;
	selp.b32 	%r1422, -2147483648, %r2135, %p201;
	shr.u32 	%r1423, %r1422, %r2065;
	and.b32  	%r1418, %r1423, %r151;
	mov.b32 	%r1398, 1;
	// begin inline asm
	{
    .reg .pred p;
    and.b32 %r1396, %r1418, %r1398;    setp.ne.u32 p, %r1396, 0;
    vote.ballot.sync.b32 %r1396, p, 0xffffffff;
    @!p not.b32 %r1396, %r1396;
}

	// end inline asm
	mov.b32 	%r1401, 2;
	// begin inline asm
	{
    .reg .pred p;
    and.b32 %r1399, %r1418, %r1401;    setp.ne.u32 p, %r1399, 0;
    vote.ballot.sync.b32 %r1399, p, 0xffffffff;
    @!p not.b32 %r1399, %r1399;
}

	// end inline asm
	and.b32  	%r1424, %r1399, %r1396;
	mov.b32 	%r1404, 4;
	// begin inline asm
	{
    .reg .pred p;
    and.b32 %r1402, %r1418, %r1404;    setp.ne.u32 p, %r1402, 0;
    vote.ballot.sync.b32 %r1402, p, 0xffffffff;
    @!p not.b32 %r1402, %r1402;
}

	// end inline asm
	and.b32  	%r1425, %r1402, %r1424;
	mov.b32 	%r1407, 8;
	// begin inline asm
	{
    .reg .pred p;
    and.b32 %r1405, %r1418, %r1407;    setp.ne.u32 p, %r1405, 0;
    vote.ballot.sync.b32 %r1405, p, 0xffffffff;
    @!p not.b32 %r1405, %r1405;
}

	// end inline asm
	and.b32  	%r1426, %r1405, %r1425;
	mov.b32 	%r1410, 16;
	// begin inline asm
	{
    .reg .pred p;
    and.b32 %r1408, %r1418, %r1410;    setp.ne.u32 p, %r1408, 0;
    vote.ballot.sync.b32 %r1408, p, 0xffffffff;
    @!p not.b32 %r1408, %r1408;
}

	// end inline asm
	and.b32  	%r1427, %r1408, %r1426;
	mov.b32 	%r1413, 32;
	// begin inline asm
	{
    .reg .pred p;
    and.b32 %r1411, %r1418, %r1413;    setp.ne.u32 p, %r1411, 0;
    vote.ballot.sync.b32 %r1411, p, 0xffffffff;
    @!p not.b32 %r1411, %r1411;
}

	// end inline asm
	and.b32  	%r1428, %r1411, %r1427;
	mov.b32 	%r1416, 64;
	// begin inline asm
	{
    .reg .pred p;
    and.b32 %r1414, %r1418, %r1416;    setp.ne.u32 p, %r1414, 0;
    vote.ballot.sync.b32 %r1414, p, 0xffffffff;
    @!p not.b32 %r1414, %r1414;
}

	// end inline asm
	and.b32  	%r1429, %r1414, %r1428;
	mov.b32 	%r1419, 128;
	// begin inline asm
	{
    .reg .pred p;
    and.b32 %r1417, %r1418, %r1419;    setp.ne.u32 p, %r1417, 0;
    vote.ballot.sync.b32 %r1417, p, 0xffffffff;
    @!p not.b32 %r1417, %r1417;
}

	// end inline asm
	and.b32  	%r1430, %r1417, %r1429;
	clz.b32 	%r1431, %r1430;
	sub.s32 	%r243, 31, %r1431;
	and.b32  	%r1432, %r782, %r1430;
	popc.b32 	%r244, %r1432;
	setp.ne.s32 	%p202, %r306, %r243;
	mov.b32 	%r2166, 0;
	@%p202 bra 	$L__BB13_211;
	mov.u32 	%r1435, _ZZN3cub18CUB_300001_SM_10006detail10radix_sort29DeviceRadixSortOnesweepKernelINS1_5radix10policy_hubIffyE10Policy1000ELNS0_9SortOrderE1EffyiiNS1_21identity_decomposer_tEEEvPT5_SB_PT3_PKSC_PT1_PKSG_PT2_PKSK_T4_iiT6_E1s;
	add.s32 	%r1436, %r1435, %r809;
	shl.b32 	%r1437, %r1418, 2;
	add.s32 	%r1438, %r1436, %r1437;
	atom.shared.add.u32 	%r2166, [%r1438], %r244;
$L__BB13_211:
	ld.param.u32 	%r2066, [_ZN3cub18CUB_300001_SM_10006detail10radix_sort29DeviceRadixSortOnesweepKernelINS1_5radix10policy_hubIffyE10Policy1000ELNS0_9SortOrderE1EffyiiNS1_21identity_decomposer_tEEEvPT5_SB_PT3_PKSC_PT1_PKSG_PT2_PKSK_T4_iiT6__param_9];
	shfl.sync.idx.b32	%r1464|%p203, %r2166, %r243, 31, -1;
	add.s32 	%r247, %r244, %r1464;
	setp.eq.s32 	%p204, %r2134, 2147483647;
	selp.b32 	%r1465, -2147483648, %r2134, %p204;
	shr.u32 	%r1466, %r1465, %r2066;
	and.b32  	%r1461, %r1466, %r151;
	mov.b32 	%r1441, 1;
	// begin inline asm
	{
    .reg .pred p;
    and.b32 %r1439, %r1461, %r1441;    setp.ne.u32 p, %r1439, 0;
    vote.ballot.sync.b32 %r1439, p, 0xffffffff;
    @!p not.b32 %r1439, %r1439;
}

	// end inline asm
	mov.b32 	%r1444, 2;
	// begin inline asm
	{
    .reg .pred p;
    and.b32 %r1442, %r1461, %r1444;    setp.ne.u32 p, %r1442, 0;
    vote.ballot.sync.b32 %r1442, p, 0xffffffff;
    @!p not.b32 %r1442, %r1442;
}

	// end inline asm
	and.b32  	%r1467, %r1442, %r1439;
	mov.b32 	%r1447, 4;
	// begin inline asm
	{
    .reg .pred p;
    and.b32 %r1445, %r1461, %r1447;    setp.ne.u32 p, %r1445, 0;
    vote.ballot.sync.b32 %r1445, p, 0xffffffff;
    @!p not.b32 %r1445, %r1445;
}

	// end inline asm
	and.b32  	%r1468, %r1445, %r1467;
	mov.b32 	%r1450, 8;
	// begin inline asm
	{
    .reg .pred p;
    and.b32 %r1448, %r1461, %r1450;    setp.ne.u32 p, %r1448, 0;
    vote.ballot.sync.b32 %r1448, p, 0xffffffff;
    @!p not.b32 %r1448, %r1448;
}

	// end inline asm
	and.b32  	%r1469, %r1448, %r1468;
	mov.b32 	%r1453, 16;
	// begin inline asm
	{
    .reg .pred p;
    and.b32 %r1451, %r1461, %r1453;    setp.ne.u32 p, %r1451, 0;
    vote.ballot.sync.b32 %r1451, p, 0xffffffff;
    @!p not.b32 %r1451, %r1451;
}

	// end inline asm
	and.b32  	%r1470, %r1451, %r1469;
	mov.b32 	%r1456, 32;
	// begin inline asm
	{
    .reg .pred p;
    and.b32 %r1454, %r1461, %r1456;    setp.ne.u32 p, %r1454, 0;
    vote.ballot.sync.b32 %r1454, p, 0xffffffff;
    @!p not.b32 %r1454, %r1454;
}

	// end inline asm
	and.b32  	%r1471, %r1454, %r1470;
	mov.b32 	%r1459, 64;
	// begin inline asm
	{
    .reg .pred p;
    and.b32 %r1457, %r1461, %r1459;    setp.ne.u32 p, %r1457, 0;
    vote.ballot.sync.b32 %r1457, p, 0xffffffff;
    @!p not.b32 %r1457, %r1457;
}

	// end inline asm
	and.b32  	%r1472, %r1457, %r1471;
	mov.b32 	%r1462, 128;
	// begin inline asm
	{
    .reg .pred p;
    and.b32 %r1460, %r1461, %r1462;    setp.ne.u32 p, %r1460, 0;
    vote.ballot.sync.b32 %r1460, p, 0xffffffff;
    @!p not.b32 %r1460, %r1460;
}

	// end inline asm
	and.b32  	%r1473, %r1460, %r1472;
	clz.b32 	%r1474, %r1473;
	sub.s32 	%r249, 31, %r1474;
	and.b32  	%r1475, %r782, %r1473;
	popc.b32 	%r250, %r1475;
	setp.ne.s32 	%p205, %r306, %r249;
	mov.b32 	%r2167, 0;
	@%p205 bra 	$L__BB13_213;
	mov.u32 	%r1478, _ZZN3cub18CUB_300001_SM_10006detail10radix_sort29DeviceRadixSortOnesweepKernelINS1_5radix10policy_hubIffyE10Policy1000ELNS0_9SortOrderE1EffyiiNS1_21identity_decomposer_tEEEvPT5_SB_PT3_PKSC_PT1_PKSG_PT2_PKSK_T4_iiT6_E1s;
	add.s32 	%r1479, %r1478, %r809;
	shl.b32 	%r1480, %r1461, 2;
	add.s32 	%r1481, %r1479, %r1480;
	atom.shared.add.u32 	%r2167, [%r1481], %r250;
$L__BB13_213:
	setp.gt.u32 	%p206, %r1, 255;
	shfl.sync.idx.b32	%r1482|%p207, %r2167, %r249, 31, -1;
	add.s32 	%r1483, %r250, %r1482;
	bar.sync 	0;
	shl.b32 	%r1484, %r157, 2;
	mov.u32 	%r1485, _ZZN3cub18CUB_300001_SM_10006detail10radix_sort29DeviceRadixSortOnesweepKernelINS1_5radix10policy_hubIffyE10Policy1000ELNS0_9SortOrderE1EffyiiNS1_21identity_decomposer_tEEEvPT5_SB_PT3_PKSC_PT1_PKSG_PT2_PKSK_T4_iiT6_E1s;
	add.s32 	%r253, %r1485, %r1484;
	st.shared.u32 	[%r253+-4], %r2150;
	shl.b32 	%r1486, %r163, 2;
	add.s32 	%r254, %r1485, %r1486;
	st.shared.u32 	[%r254+-4], %r2149;
	shl.b32 	%r1487, %r169, 2;
	add.s32 	%r255, %r1485, %r1487;
	st.shared.u32 	[%r255+-4], %r2148;
	shl.b32 	%r1488, %r175, 2;
	add.s32 	%r256, %r1485, %r1488;
	st.shared.u32 	[%r256+-4], %r2147;
	shl.b32 	%r1489, %r181, 2;
	add.s32 	%r257, %r1485, %r1489;
	st.shared.u32 	[%r257+-4], %r2146;
	shl.b32 	%r1490, %r187, 2;
	add.s32 	%r258, %r1485, %r1490;
	st.shared.u32 	[%r258+-4], %r2145;
	shl.b32 	%r1491, %r193, 2;
	add.s32 	%r259, %r1485, %r1491;
	st.shared.u32 	[%r259+-4], %r2144;
	shl.b32 	%r1492, %r199, 2;
	add.s32 	%r260, %r1485, %r1492;
	st.shared.u32 	[%r260+-4], %r2143;
	shl.b32 	%r1493, %r205, 2;
	add.s32 	%r261, %r1485, %r1493;
	st.shared.u32 	[%r261+-4], %r2142;
	shl.b32 	%r1494, %r211, 2;
	add.s32 	%r262, %r1485, %r1494;
	st.shared.u32 	[%r262+-4], %r2141;
	shl.b32 	%r1495, %r217, 2;
	add.s32 	%r263, %r1485, %r1495;
	st.shared.u32 	[%r263+-4], %r2140;
	shl.b32 	%r1496, %r223, 2;
	add.s32 	%r264, %r1485, %r1496;
	st.shared.u32 	[%r264+-4], %r2139;
	shl.b32 	%r1497, %r229, 2;
	add.s32 	%r265, %r1485, %r1497;
	st.shared.u32 	[%r265+-4], %r2138;
	shl.b32 	%r1498, %r235, 2;
	add.s32 	%r266, %r1485, %r1498;
	st.shared.u32 	[%r266+-4], %r2137;
	shl.b32 	%r1499, %r241, 2;
	add.s32 	%r267, %r1485, %r1499;
	st.shared.u32 	[%r267+-4], %r2136;
	shl.b32 	%r1500, %r247, 2;
	add.s32 	%r268, %r1485, %r1500;
	st.shared.u32 	[%r268+-4], %r2135;
	shl.b32 	%r1501, %r1483, 2;
	add.s32 	%r269, %r1485, %r1501;
	st.shared.u32 	[%r269+-4], %r2134;
	shl.b32 	%r1502, %r1, 3;
	add.s32 	%r1503, %r1485, %r1502;
	add.s32 	%r270, %r1503, 26112;
	@%p206 bra 	$L__BB13_221;
	ld.param.u64 	%rd437, [_ZN3cub18CUB_300001_SM_10006detail10radix_sort29DeviceRadixSortOnesweepKernelINS1_5radix10policy_hubIffyE10Policy1000ELNS0_9SortOrderE1EffyiiNS1_21identity_decomposer_tEEEvPT5_SB_PT3_PKSC_PT1_PKSG_PT2_PKSK_T4_iiT6__param_3];
	cvta.to.global.u64 	%rd93, %rd437;
	shl.b64 	%rd94, %rd9, 3;
	add.s64 	%rd95, %rd93, %rd94;
	ld.global.u64 	%rd96, [%rd95];
	cvt.s64.s32 	%rd97, %r148;
	sub.s64 	%rd456, %rd96, %rd97;
	st.shared.u64 	[%r270], %rd456;
	setp.lt.s32 	%p208, %r3, 1;
	mov.u32 	%r2171, %r2129;
	@%p208 bra 	$L__BB13_220;
	mov.b32 	%r2169, -1;
	mov.u32 	%r2168, %r3;
	mov.u32 	%r2171, %r2129;
$L__BB13_216:
	ld.param.u64 	%rd430, [_ZN3cub18CUB_300001_SM_10006detail10radix_sort29DeviceRadixSortOnesweepKernelINS1_5radix10policy_hubIffyE10Policy1000ELNS0_9SortOrderE1EffyiiNS1_21identity_decomposer_tEEEvPT5_SB_PT3_PKSC_PT1_PKSG_PT2_PKSK_T4_iiT6__param_0];
	add.s32 	%r274, %r2168, -1;
	shl.b32 	%r1505, %r274, 8;
	add.s32 	%r1506, %r1505, %r1;
	cvta.to.global.u64 	%rd98, %rd430;
	mul.wide.s32 	%rd99, %r1506, 4;
	add.s64 	%rd19, %rd98, %rd99;
$L__BB13_217:
	membar.cta;
	ld.volatile.global.u32 	%r275, [%rd19];
	setp.eq.s32 	%p209, %r275, 0;
	@%p209 bra 	$L__BB13_217;
	and.b32  	%r1507, %r275, 1073741823;
	add.s32 	%r2171, %r1507, %r2171;
	setp.gt.s32 	%p210, %r275, -1;
	vote.sync.ballot.b32 	%r2169, %p210, %r2169;
	setp.gt.u32 	%p212, %r2168, 1;
	and.pred  	%p213, %p210, %p212;
	mov.u32 	%r2168, %r274;
	@%p213 bra 	$L__BB13_216;
	ld.shared.u64 	%rd456, [%r270];
$L__BB13_220:
	ld.param.u64 	%rd431, [_ZN3cub18CUB_300001_SM_10006detail10radix_sort29DeviceRadixSortOnesweepKernelINS1_5radix10policy_hubIffyE10Policy1000ELNS0_9SortOrderE1EffyiiNS1_21identity_decomposer_tEEEvPT5_SB_PT3_PKSC_PT1_PKSG_PT2_PKSK_T4_iiT6__param_0];
	or.b32  	%r1508, %r2171, -2147483648;
	cvta.to.global.u64 	%rd100, %rd431;
	shl.b32 	%r1509, %r3, 8;
	add.s32 	%r1510, %r1509, %r1;
	mul.wide.s32 	%rd101, %r1510, 4;
	add.s64 	%rd102, %rd100, %rd101;
	st.volatile.global.u32 	[%rd102], %r1508;
	sub.s32 	%r1511, %r2171, %r2129;
	cvt.s64.s32 	%rd103, %r1511;
	add.s64 	%rd104, %rd456, %rd103;
	st.shared.u64 	[%r270], %rd104;
$L__BB13_221:
	ld.param.u32 	%r2042, [_ZN3cub18CUB_300001_SM_10006detail10radix_sort29DeviceRadixSortOnesweepKernelINS1_5radix10policy_hubIffyE10Policy1000ELNS0_9SortOrderE1EffyiiNS1_21identity_decomposer_tEEEvPT5_SB_PT3_PKSC_PT1_PKSG_PT2_PKSK_T4_iiT6__param_8];
	ld.param.u64 	%rd434, [_ZN3cub18CUB_300001_SM_10006detail10radix_sort29DeviceRadixSortOnesweepKernelINS1_5radix10policy_hubIffyE10Policy1000ELNS0_9SortOrderE1EffyiiNS1_21identity_decomposer_tEEEvPT5_SB_PT3_PKSC_PT1_PKSG_PT2_PKSK_T4_iiT6__param_2];
	setp.gt.u32 	%p214, %r1, 255;
	mad.lo.s32 	%r279, %r3, 6528, 6528;
	setp.lt.s32 	%p215, %r279, %r2042;
	setp.eq.s64 	%p216, %rd434, 0;
	or.pred  	%p217, %p216, %p215;
	or.pred  	%p218, %p214, %p217;
	@%p218 bra 	$L__BB13_223;
	ld.param.u64 	%rd435, [_ZN3cub18CUB_300001_SM_10006detail10radix_sort29DeviceRadixSortOnesweepKernelINS1_5radix10policy_hubIffyE10Policy1000ELNS0_9SortOrderE1EffyiiNS1_21identity_decomposer_tEEEvPT5_SB_PT3_PKSC_PT1_PKSG_PT2_PKSK_T4_iiT6__param_2];
	ld.shared.u64 	%rd105, [%r270];
	cvt.s64.s32 	%rd106, %r2129;
	cvt.s64.s32 	%rd107, %r148;
	add.s64 	%rd108, %rd107, %rd106;
	add.s64 	%rd109, %rd108, %rd105;
	cvta.to.global.u64 	%rd110, %rd435;
	shl.b64 	%rd111, %rd9, 3;
	add.s64 	%rd112, %rd110, %rd111;
	st.global.u64 	[%rd112], %rd109;
$L__BB13_223:
	ld.param.u32 	%r2043, [_ZN3cub18CUB_300001_SM_10006detail10radix_sort29DeviceRadixSortOnesweepKernelINS1_5radix10policy_hubIffyE10Policy1000ELNS0_9SortOrderE1EffyiiNS1_21identity_decomposer_tEEEvPT5_SB_PT3_PKSC_PT1_PKSG_PT2_PKSK_T4_iiT6__param_8];
	ld.param.u64 	%rd438, [_ZN3cub18CUB_300001_SM_10006detail10radix_sort29DeviceRadixSortOnesweepKernelINS1_5radix10policy_hubIffyE10Policy1000ELNS0_9SortOrderE1EffyiiNS1_21identity_decomposer_tEEEvPT5_SB_PT3_PKSC_PT1_PKSG_PT2_PKSK_T4_iiT6__param_4];
	cvta.to.global.u64 	%rd22, %rd438;
	shl.b32 	%r1512, %r1, 2;
	add.s32 	%r280, %r1485, %r1512;
	setp.gt.s32 	%p219, %r279, %r2043;
	bar.sync 	0;
	@%p219 bra 	$L__BB13_225;
	ld.param.u32 	%r2067, [_ZN3cub18CUB_300001_SM_10006detail10radix_sort29DeviceRadixSortOnesweepKernelINS1_5radix10policy_hubIffyE10Policy1000ELNS0_9SortOrderE1EffyiiNS1_21identity_decomposer_tEEEvPT5_SB_PT3_PKSC_PT1_PKSG_PT2_PKSK_T4_iiT6__param_9];
	ld.shared.u32 	%r1514, [%r280];
	setp.eq.s32 	%p220, %r1514, 2147483647;
	selp.b32 	%r1515, -2147483648, %r1514, %p220;
	shr.u32 	%r1516, %r1515, %r2067;
	and.b32  	%r1517, %r1516, %r151;
	shl.b32 	%r1518, %r1517, 3;
	add.s32 	%r1520, %r1485, 26112;
	add.s32 	%r1521, %r1520, %r1518;
	ld.shared.u64 	%rd113, [%r1521];
	add.s64 	%rd114, %rd113, %rd9;
	setp.lt.s32 	%p221, %r1514, 0;
	selp.b32 	%r1522, 0, 2147483647, %p221;
	xor.b32  	%r1523, %r1522, %r1514;
	shl.b64 	%rd115, %rd114, 2;
	add.s64 	%rd116, %rd22, %rd115;
	st.global.u32 	[%rd116], %r1523;
	bar.warp.sync 	-1;
	ld.shared.u32 	%r1524, [%r280+1536];
	setp.eq.s32 	%p222, %r1524, 2147483647;
	selp.b32 	%r1525, -2147483648, %r1524, %p222;
	shr.u32 	%r1526, %r1525, %r2067;
	and.b32  	%r1527, %r1526, %r151;
	shl.b32 	%r1528, %r1527, 3;
	add.s32 	%r1529, %r1520, %r1528;
	ld.shared.u64 	%rd117, [%r1529];
	add.s64 	%rd118, %rd117, %rd9;
	setp.lt.s32 	%p223, %r1524, 0;
	selp.b32 	%r1530, 0, 2147483647, %p223;
	xor.b32  	%r1531, %r1530, %r1524;
	shl.b64 	%rd119, %rd118, 2;
	add.s64 	%rd120, %rd22, %rd119;
	st.global.u32 	[%rd120+1536], %r1531;
	bar.warp.sync 	-1;
	ld.shared.u32 	%r1532, [%r280+3072];
	setp.eq.s32 	%p224, %r1532, 2147483647;
	selp.b32 	%r1533, -2147483648, %r1532, %p224;
	shr.u32 	%r1534, %r1533, %r2067;
	and.b32  	%r1535, %r1534, %r151;
	shl.b32 	%r1536, %r1535, 3;
	add.s32 	%r1537, %r1520, %r1536;
	ld.shared.u64 	%rd121, [%r1537];
	add.s64 	%rd122, %rd121, %rd9;
	setp.lt.s32 	%p225, %r1532, 0;
	selp.b32 	%r1538, 0, 2147483647, %p225;
	xor.b32  	%r1539, %r1538, %r1532;
	shl.b64 	%rd123, %rd122, 2;
	add.s64 	%rd124, %rd22, %rd123;
	st.global.u32 	[%rd124+3072], %r1539;
	bar.warp.sync 	-1;
	ld.shared.u32 	%r1540, [%r280+4608];
	setp.eq.s32 	%p226, %r1540, 2147483647;
	selp.b32 	%r1541, -2147483648, %r1540, %p226;
	shr.u32 	%r1542, %r1541, %r2067;
	and.b32  	%r1543, %r1542, %r151;
	shl.b32 	%r1544, %r1543, 3;
	add.s32 	%r1545, %r1520, %r1544;
	ld.shared.u64 	%rd125, [%r1545];
	add.s64 	%rd126, %rd125, %rd9;
	setp.lt.s32 	%p227, %r1540, 0;
	selp.b32 	%r1546, 0, 2147483647, %p227;
	xor.b32  	%r1547, %r1546, %r1540;
	shl.b64 	%rd127, %rd126, 2;
	add.s64 	%rd128, %rd22, %rd127;
	st.global.u32 	[%rd128+4608], %r1547;
	bar.warp.sync 	-1;
	ld.shared.u32 	%r1548, [%r280+6144];
	setp.eq.s32 	%p228, %r1548, 2147483647;
	selp.b32 	%r1549, -2147483648, %r1548, %p228;
	shr.u32 	%r1550, %r1549, %r2067;
	and.b32  	%r1551, %r1550, %r151;
	shl.b32 	%r1552, %r1551, 3;
	add.s32 	%r1553, %r1520, %r1552;
	ld.shared.u64 	%rd129, [%r1553];
	add.s64 	%rd130, %rd129, %rd9;
	setp.lt.s32 	%p229, %r1548, 0;
	selp.b32 	%r1554, 0, 2147483647, %p229;
	xor.b32  	%r1555, %r1554, %r1548;
	shl.b64 	%rd131, %rd130, 2;
	add.s64 	%rd132, %rd22, %rd131;
	st.global.u32 	[%rd132+6144], %r1555;
	bar.warp.sync 	-1;
	ld.shared.u32 	%r1556, [%r280+7680];
	setp.eq.s32 	%p230, %r1556, 2147483647;
	selp.b32 	%r1557, -2147483648, %r1556, %p230;
	shr.u32 	%r1558, %r1557, %r2067;
	and.b32  	%r1559, %r1558, %r151;
	shl.b32 	%r1560, %r1559, 3;
	add.s32 	%r1561, %r1520, %r1560;
	ld.shared.u64 	%rd133, [%r1561];
	add.s64 	%rd134, %rd133, %rd9;
	setp.lt.s32 	%p231, %r1556, 0;
	selp.b32 	%r1562, 0, 2147483647, %p231;
	xor.b32  	%r1563, %r1562, %r1556;
	shl.b64 	%rd135, %rd134, 2;
	add.s64 	%rd136, %rd22, %rd135;
	st.global.u32 	[%rd136+7680], %r1563;
	bar.warp.sync 	-1;
	ld.shared.u32 	%r1564, [%r280+9216];
	setp.eq.s32 	%p232, %r1564, 2147483647;
	selp.b32 	%r1565, -2147483648, %r1564, %p232;
	shr.u32 	%r1566, %r1565, %r2067;
	and.b32  	%r1567, %r1566, %r151;
	shl.b32 	%r1568, %r1567, 3;
	add.s32 	%r1569, %r1520, %r1568;
	ld.shared.u64 	%rd137, [%r1569];
	add.s64 	%rd138, %rd137, %rd9;
	setp.lt.s32 	%p233, %r1564, 0;
	selp.b32 	%r1570, 0, 2147483647, %p233;
	xor.b32  	%r1571, %r1570, %r1564;
	shl.b64 	%rd139, %rd138, 2;
	add.s64 	%rd140, %rd22, %rd139;
	st.global.u32 	[%rd140+9216], %r1571;
	bar.warp.sync 	-1;
	ld.shared.u32 	%r1572, [%r280+10752];
	setp.eq.s32 	%p234, %r1572, 2147483647;
	selp.b32 	%r1573, -2147483648, %r1572, %p234;
	shr.u32 	%r1574, %r1573, %r2067;
	and.b32  	%r1575, %r1574, %r151;
	shl.b32 	%r1576, %r1575, 3;
	add.s32 	%r1577, %r1520, %r1576;
	ld.shared.u64 	%rd141, [%r1577];
	add.s64 	%rd142, %rd141, %rd9;
	setp.lt.s32 	%p235, %r1572, 0;
	selp.b32 	%r1578, 0, 2147483647, %p235;
	xor.b32  	%r1579, %r1578, %r1572;
	shl.b64 	%rd143, %rd142, 2;
	add.s64 	%rd144, %rd22, %rd143;
	st.global.u32 	[%rd144+10752], %r1579;
	bar.warp.sync 	-1;
	ld.shared.u32 	%r1580, [%r280+12288];
	setp.eq.s32 	%p236, %r1580, 2147483647;
	selp.b32 	%r1581, -2147483648, %r1580, %p236;
	shr.u32 	%r1582, %r1581, %r2067;
	and.b32  	%r1583, %r1582, %r151;
	shl.b32 	%r1584, %r1583, 3;
	add.s32 	%r1585, %r1520, %r1584;
	ld.shared.u64 	%rd145, [%r1585];
	add.s64 	%rd146, %rd145, %rd9;
	setp.lt.s32 	%p237, %r1580, 0;
	selp.b32 	%r1586, 0, 2147483647, %p237;
	xor.b32  	%r1587, %r1586, %r1580;
	shl.b64 	%rd147, %rd146, 2;
	add.s64 	%rd148, %rd22, %rd147;
	st.global.u32 	[%rd148+12288], %r1587;
	bar.warp.sync 	-1;
	ld.shared.u32 	%r1588, [%r280+13824];
	setp.eq.s32 	%p238, %r1588, 2147483647;
	selp.b32 	%r1589, -2147483648, %r1588, %p238;
	shr.u32 	%r1590, %r1589, %r2067;
	and.b32  	%r1591, %r1590, %r151;
	shl.b32 	%r1592, %r1591, 3;
	add.s32 	%r1593, %r1520, %r1592;
	ld.shared.u64 	%rd149, [%r1593];
	add.s64 	%rd150, %rd149, %rd9;
	setp.lt.s32 	%p239, %r1588, 0;
	selp.b32 	%r1594, 0, 2147483647, %p239;
	xor.b32  	%r1595, %r1594, %r1588;
	shl.b64 	%rd151, %rd150, 2;
	add.s64 	%rd152, %rd22, %rd151;
	st.global.u32 	[%rd152+13824], %r1595;
	bar.warp.sync 	-1;
	ld.shared.u32 	%r1596, [%r280+15360];
	setp.eq.s32 	%p240, %r1596, 2147483647;
	selp.b32 	%r1597, -2147483648, %r1596, %p240;
	shr.u32 	%r1598, %r1597, %r2067;
	and.b32  	%r1599, %r1598, %r151;
	shl.b32 	%r1600, %r1599, 3;
	add.s32 	%r1601, %r1520, %r1600;
	ld.shared.u64 	%rd153, [%r1601];
	add.s64 	%rd154, %rd153, %rd9;
	setp.lt.s32 	%p241, %r1596, 0;
	selp.b32 	%r1602, 0, 2147483647, %p241;
	xor.b32  	%r1603, %r1602, %r1596;
	shl.b64 	%rd155, %rd154, 2;
	add.s64 	%rd156, %rd22, %rd155;
	st.global.u32 	[%rd156+15360], %r1603;
	bar.warp.sync 	-1;
	ld.shared.u32 	%r1604, [%r280+16896];
	setp.eq.s32 	%p242, %r1604, 2147483647;
	selp.b32 	%r1605, -2147483648, %r1604, %p242;
	shr.u32 	%r1606, %r1605, %r2067;
	and.b32  	%r1607, %r1606, %r151;
	shl.b32 	%r1608, %r1607, 3;
	add.s32 	%r1609, %r1520, %r1608;
	ld.shared.u64 	%rd157, [%r1609];
	add.s64 	%rd158, %rd157, %rd9;
	setp.lt.s32 	%p243, %r1604, 0;
	selp.b32 	%r1610, 0, 2147483647, %p243;
	xor.b32  	%r1611, %r1610, %r1604;
	shl.b64 	%rd159, %rd158, 2;
	add.s64 	%rd160, %rd22, %rd159;
	st.global.u32 	[%rd160+16896], %r1611;
	bar.warp.sync 	-1;
	ld.shared.u32 	%r1612, [%r280+18432];
	setp.eq.s32 	%p244, %r1612, 2147483647;
	selp.b32 	%r1613, -2147483648, %r1612, %p244;
	shr.u32 	%r1614, %r1613, %r2067;
	and.b32  	%r1615, %r1614, %r151;
	shl.b32 	%r1616, %r1615, 3;
	add.s32 	%r1617, %r1520, %r1616;
	ld.shared.u64 	%rd161, [%r1617];
	add.s64 	%rd162, %rd161, %rd9;
	setp.lt.s32 	%p245, %r1612, 0;
	selp.b32 	%r1618, 0, 2147483647, %p245;
	xor.b32  	%r1619, %r1618, %r1612;
	shl.b64 	%rd163, %rd162, 2;
	add.s64 	%rd164, %rd22, %rd163;
	st.global.u32 	[%rd164+18432], %r1619;
	bar.warp.sync 	-1;
	ld.shared.u32 	%r1620, [%r280+19968];
	setp.eq.s32 	%p246, %r1620, 2147483647;
	selp.b32 	%r1621, -2147483648, %r1620, %p246;
	shr.u32 	%r1622, %r1621, %r2067;
	and.b32  	%r1623, %r1622, %r151;
	shl.b32 	%r1624, %r1623, 3;
	add.s32 	%r1625, %r1520, %r1624;
	ld.shared.u64 	%rd165, [%r1625];
	add.s64 	%rd166, %rd165, %rd9;
	setp.lt.s32 	%p247, %r1620, 0;
	selp.b32 	%r1626, 0, 2147483647, %p247;
	xor.b32  	%r1627, %r1626, %r1620;
	shl.b64 	%rd167, %rd166, 2;
	add.s64 	%rd168, %rd22, %rd167;
	st.global.u32 	[%rd168+19968], %r1627;
	bar.warp.sync 	-1;
	ld.shared.u32 	%r1628, [%r280+21504];
	setp.eq.s32 	%p248, %r1628, 2147483647;
	selp.b32 	%r1629, -2147483648, %r1628, %p248;
	shr.u32 	%r1630, %r1629, %r2067;
	and.b32  	%r1631, %r1630, %r151;
	shl.b32 	%r1632, %r1631, 3;
	add.s32 	%r1633, %r1520, %r1632;
	ld.shared.u64 	%rd169, [%r1633];
	add.s64 	%rd170, %rd169, %rd9;
	setp.lt.s32 	%p249, %r1628, 0;
	selp.b32 	%r1634, 0, 2147483647, %p249;
	xor.b32  	%r1635, %r1634, %r1628;
	shl.b64 	%rd171, %rd170, 2;
	add.s64 	%rd172, %rd22, %rd171;
	st.global.u32 	[%rd172+21504], %r1635;
	bar.warp.sync 	-1;
	ld.shared.u32 	%r1636, [%r280+23040];
	setp.eq.s32 	%p250, %r1636, 2147483647;
	selp.b32 	%r1637, -2147483648, %r1636, %p250;
	shr.u32 	%r1638, %r1637, %r2067;
	and.b32  	%r1639, %r1638, %r151;
	shl.b32 	%r1640, %r1639, 3;
	add.s32 	%r1641, %r1520, %r1640;
	ld.shared.u64 	%rd173, [%r1641];
	add.s64 	%rd174, %rd173, %rd9;
	setp.lt.s32 	%p251, %r1636, 0;
	selp.b32 	%r1642, 0, 2147483647, %p251;
	xor.b32  	%r1643, %r1642, %r1636;
	shl.b64 	%rd175, %rd174, 2;
	add.s64 	%rd176, %rd22, %rd175;
	st.global.u32 	[%rd176+23040], %r1643;
	bar.warp.sync 	-1;
	ld.shared.u32 	%r1644, [%r280+24576];
	setp.eq.s32 	%p252, %r1644, 2147483647;
	selp.b32 	%r1645, -2147483648, %r1644, %p252;
	shr.u32 	%r1646, %r1645, %r2067;
	and.b32  	%r1647, %r1646, %r151;
	shl.b32 	%r1648, %r1647, 3;
	add.s32 	%r1649, %r1520, %r1648;
	ld.shared.u64 	%rd177, [%r1649];
	add.s64 	%rd178, %rd177, %rd9;
	setp.lt.s32 	%p253, %r1644, 0;
	selp.b32 	%r1650, 0, 2147483647, %p253;
	xor.b32  	%r1651, %r1650, %r1644;
	shl.b64 	%rd179, %rd178, 2;
	add.s64 	%rd180, %rd22, %rd179;
	st.global.u32 	[%rd180+24576], %r1651;
	bar.warp.sync 	-1;
	bra.uni 	$L__BB13_260;
$L__BB13_225:
	ld.param.u32 	%r2044, [_ZN3cub18CUB_300001_SM_10006detail10radix_sort29DeviceRadixSortOnesweepKernelINS1_5radix10policy_hubIffyE10Policy1000ELNS0_9SortOrderE1EffyiiNS1_21identity_decomposer_tEEEvPT5_SB_PT3_PKSC_PT1_PKSG_PT2_PKSK_T4_iiT6__param_8];
	mad.lo.s32 	%r281, %r3, -6528, %r2044;
	setp.ge.s32 	%p254, %r1, %r281;
	@%p254 bra 	$L__BB13_227;
	ld.param.u32 	%r2068, [_ZN3cub18CUB_300001_SM_10006detail10radix_sort29DeviceRadixSortOnesweepKernelINS1_5radix10policy_hubIffyE10Policy1000ELNS0_9SortOrderE1EffyiiNS1_21identity_decomposer_tEEEvPT5_SB_PT3_PKSC_PT1_PKSG_PT2_PKSK_T4_iiT6__param_9];
	ld.shared.u32 	%r1652, [%r280];
	setp.eq.s32 	%p255, %r1652, 2147483647;
	selp.b32 	%r1653, -2147483648, %r1652, %p255;
	shr.u32 	%r1654, %r1653, %r2068;
	and.b32  	%r1655, %r1654, %r151;
	shl.b32 	%r1656, %r1655, 3;
	add.s32 	%r1658, %r1485, %r1656;
	ld.shared.u64 	%rd181, [%r1658+26112];
	setp.lt.s32 	%p256, %r1652, 0;
	selp.b32 	%r1659, 0, 2147483647, %p256;
	xor.b32  	%r1660, %r1659, %r1652;
	add.s64 	%rd182, %rd181, %rd9;
	shl.b64 	%rd183, %rd182, 2;
	add.s64 	%rd184, %rd22, %rd183;
	st.global.u32 	[%rd184], %r1660;
$L__BB13_227:
	bar.warp.sync 	-1;
	add.s32 	%r1661, %r1, 384;
	setp.ge.s32 	%p257, %r1661, %r281;
	@%p257 bra 	$L__BB13_229;
	ld.param.u32 	%r2069, [_ZN3cub18CUB_300001_SM_10006detail10radix_sort29DeviceRadixSortOnesweepKernelINS1_5radix10policy_hubIffyE10Policy1000ELNS0_9SortOrderE1EffyiiNS1_21identity_decomposer_tEEEvPT5_SB_PT3_PKSC_PT1_PKSG_PT2_PKSK_T4_iiT6__param_9];
	ld.shared.u32 	%r1662, [%r280+1536];
	setp.eq.s32 	%p258, %r1662, 2147483647;
	selp.b32 	%r1663, -2147483648, %r1662, %p258;
	shr.u32 	%r1664, %r1663, %r2069;
	and.b32  	%r1665, %r1664, %r151;
	shl.b32 	%r1666, %r1665, 3;
	add.s32 	%r1668, %r1485, %r1666;
	ld.shared.u64 	%rd185, [%r1668+26112];
	setp.lt.s32 	%p259, %r1662, 0;
	selp.b32 	%r1669, 0, 2147483647, %p259;
	xor.b32  	%r1670, %r1669, %r1662;
	add.s64 	%rd186, %rd185, %rd9;
	shl.b64 	%rd187, %rd186, 2;
	add.s64 	%rd188, %rd22, %rd187;
	st.global.u32 	[%rd188+1536], %r1670;
$L__BB13_229:
	bar.warp.sync 	-1;
	add.s32 	%r1671, %r1, 768;
	setp.ge.s32 	%p260, %r1671, %r281;
	@%p260 bra 	$L__BB13_231;
	ld.param.u32 	%r2070, [_ZN3cub18CUB_300001_SM_10006detail10radix_sort29DeviceRadixSortOnesweepKernelINS1_5radix10policy_hubIffyE10Policy1000ELNS0_9SortOrderE1EffyiiNS1_21identity_decomposer_tEEEvPT5_SB_PT3_PKSC_PT1_PKSG_PT2_PKSK_T4_iiT6__param_9];
	ld.shared.u32 	%r1672, [%r280+3072];
	setp.eq.s32 	%p261, %r1672, 2147483647;
	selp.b32 	%r1673, -2147483648, %r1672, %p261;
	shr.u32 	%r1674, %r1673, %r2070;
	and.b32  	%r1675, %r1674, %r151;
	shl.b32 	%r1676, %r1675, 3;
	add.s32 	%r1678, %r1485, %r1676;
	ld.shared.u64 	%rd189, [%r1678+26112];
	setp.lt.s32 	%p262, %r1672, 0;
	selp.b32 	%r1679, 0, 2147483647, %p262;
	xor.b32  	%r1680, %r1679, %r1672;
	add.s64 	%rd190, %rd189, %rd9;
	shl.b64 	%rd191, %rd190, 2;
	add.s64 	%rd192, %rd22, %rd191;
	st.global.u32 	[%rd192+3072], %r1680;
$L__BB13_231:
	bar.warp.sync 	-1;
	add.s32 	%r1681, %r1, 1152;
	setp.ge.s32 	%p263, %r1681, %r281;
	@%p263 bra 	$L__BB13_233;
	ld.param.u32 	%r2071, [_ZN3cub18CUB_300001_SM_10006detail10radix_sort29DeviceRadixSortOnesweepKernelINS1_5radix10policy_hubIffyE10Policy1000ELNS0_9SortOrderE1EffyiiNS1_21identity_decomposer_tEEEvPT5_SB_PT3_PKSC_PT1_PKSG_PT2_PKSK_T4_iiT6__param_9];
	ld.shared.u32 	%r1682, [%r280+4608];
	setp.eq.s32 	%p264, %r1682, 2147483647;
	selp.b32 	%r1683, -2147483648, %r1682, %p264;
	shr.u32 	%r1684, %r1683, %r2071;
	and.b32  	%r1685, %r1684, %r151;
	shl.b32 	%r1686, %r1685, 3;
	add.s32 	%r1688, %r1485, %r1686;
	ld.shared.u64 	%rd193, [%r1688+26112];
	setp.lt.s32 	%p265, %r1682, 0;
	selp.b32 	%r1689, 0, 2147483647, %p265;
	xor.b32  	%r1690, %r1689, %r1682;
	add.s64 	%rd194, %rd193, %rd9;
	shl.b64 	%rd195, %rd194, 2;
	add.s64 	%rd196, %rd22, %rd195;
	st.global.u32 	[%rd196+4608], %r1690;
$L__BB13_233:
	bar.warp.sync 	-1;
	add.s32 	%r1691, %r1, 1536;
	setp.ge.s32 	%p266, %r1691, %r281;
	@%p266 bra 	$L__BB13_235;
	ld.param.u32 	%r2072, [_ZN3cub18CUB_300001_SM_10006detail10radix_sort29DeviceRadixSortOnesweepKernelINS1_5radix10policy_hubIffyE10Policy1000ELNS0_9SortOrderE1EffyiiNS1_21identity_decomposer_tEEEvPT5_SB_PT3_PKSC_PT1_PKSG_PT2_PKSK_T4_iiT6__param_9];
	ld.shared.u32 	%r1692, [%r280+6144];
	setp.eq.s32 	%p267, %r1692, 2147483647;
	selp.b32 	%r1693, -2147483648, %r1692, %p267;
	shr.u32 	%r1694, %r1693, %r2072;
	and.b32  	%r1695, %r1694, %r151;
	shl.b32 	%r1696, %r1695, 3;
	add.s32 	%r1698, %r1485, %r1696;
	ld.shared.u64 	%rd197, [%r1698+26112];
	setp.lt.s32 	%p268, %r1692, 0;
	selp.b32 	%r1699, 0, 2147483647, %p268;
	xor.b32  	%r1700, %r1699, %r1692;
	add.s64 	%rd198, %rd197, %rd9;
	shl.b64 	%rd199, %rd198, 2;
	add.s64 	%rd200, %rd22, %rd199;
	st.global.u32 	[%rd200+6144], %r1700;
$L__BB13_235:
	bar.warp.sync 	-1;
	add.s32 	%r1701, %r1, 1920;
	setp.ge.s32 	%p269, %r1701, %r281;
	@%p269 bra 	$L__BB13_237;
	ld.param.u32 	%r2073, [_ZN3cub18CUB_300001_SM_10006detail10radix_sort29DeviceRadixSortOnesweepKernelINS1_5radix10policy_hubIffyE10Policy1000ELNS0_9SortOrderE1EffyiiNS1_21identity_decomposer_tEEEvPT5_SB_PT3_PKSC_PT1_PKSG_PT2_PKSK_T4_iiT6__param_9];
	ld.shared.u32 	%r1702, [%r280+7680];
	setp.eq.s32 	%p270, %r1702, 2147483647;
	selp.b32 	%r1703, -2147483648, %r1702, %p270;
	shr.u32 	%r1704, %r1703, %r2073;
	and.b32  	%r1705, %r1704, %r151;
	shl.b32 	%r1706, %r1705, 3;
	add.s32 	%r1708, %r1485, %r1706;
	ld.shared.u64 	%rd201, [%r1708+26112];
	setp.lt.s32 	%p271, %r1702, 0;
	selp.b32 	%r1709, 0, 2147483647, %p271;
	xor.b32  	%r1710, %r1709, %r1702;
	add.s64 	%rd202, %rd201, %rd9;
	shl.b64 	%rd203, %rd202, 2;
	add.s64 	%rd204, %rd22, %rd203;
	st.global.u32 	[%rd204+7680], %r1710;
$L__BB13_237:
	bar.warp.sync 	-1;
	add.s32 	%r1711, %r1, 2304;
	setp.ge.s32 	%p272, %r1711, %r281;
	@%p272 bra 	$L__BB13_239;
	ld.param.u32 	%r2074, [_ZN3cub18CUB_300001_SM_10006detail10radix_sort29DeviceRadixSortOnesweepKernelINS1_5radix10policy_hubIffyE10Policy1000ELNS0_9SortOrderE1EffyiiNS1_21identity_decomposer_tEEEvPT5_SB_PT3_PKSC_PT1_PKSG_PT2_PKSK_T4_iiT6__param_9];
	ld.shared.u32 	%r1712, [%r280+9216];
	setp.eq.s32 	%p273, %r1712, 2147483647;
	selp.b32 	%r1713, -2147483648, %r1712, %p273;
	shr.u32 	%r1714, %r1713, %r2074;
	and.b32  	%r1715, %r1714, %r151;
	shl.b32 	%r1716, %r1715, 3;
	add.s32 	%r1718, %r1485, %r1716;
	ld.shared.u64 	%rd205, [%r1718+26112];
	setp.lt.s32 	%p274, %r1712, 0;
	selp.b32 	%r1719, 0, 2147483647, %p274;
	xor.b32  	%r1720, %r1719, %r1712;
	add.s64 	%rd206, %rd205, %rd9;
	shl.b64 	%rd207, %rd206, 2;
	add.s64 	%rd208, %rd22, %rd207;
	st.global.u32 	[%rd208+9216], %r1720;
$L__BB13_239:
	bar.warp.sync 	-1;
	add.s32 	%r1721, %r1, 2688;
	setp.ge.s32 	%p275, %r1721, %r281;
	@%p275 bra 	$L__BB13_241;
	ld.param.u32 	%r2075, [_ZN3cub18CUB_300001_SM_10006detail10radix_sort29DeviceRadixSortOnesweepKernelINS1_5radix10policy_hubIffyE10Policy1000ELNS0_9SortOrderE1EffyiiNS1_21identity_decomposer_tEEEvPT5_SB_PT3_PKSC_PT1_PKSG_PT2_PKSK_T4_iiT6__param_9];
	ld.shared.u32 	%r1722, [%r280+10752];
	setp.eq.s32 	%p276, %r1722, 2147483647;
	selp.b32 	%r1723, -2147483648, %r1722, %p276;
	shr.u32 	%r1724, %r1723, %r2075;
	and.b32  	%r1725, %r1724, %r151;
	shl.b32 	%r1726, %r1725, 3;
	add.s32 	%r1728, %r1485, %r1726;
	ld.shared.u64 	%rd209, [%r1728+26112];
	setp.lt.s32 	%p277, %r1722, 0;
	selp.b32 	%r1729, 0, 2147483647, %p277;
	xor.b32  	%r1730, %r1729, %r1722;
	add.s64 	%rd210, %rd209, %rd9;
	shl.b64 	%rd211, %rd210, 2;
	add.s64 	%rd212, %rd22, %rd211;
	st.global.u32 	[%rd212+10752], %r1730;
$L__BB13_241:
	bar.warp.sync 	-1;
	or.b32  	%r1731, %r1, 3072;
	setp.ge.s32 	%p278, %r1731, %r281;
	@%p278 bra 	$L__BB13_243;
	ld.param.u32 	%r2076, [_ZN3cub18CUB_300001_SM_10006detail10radix_sort29DeviceRadixSortOnesweepKernelINS1_5radix10policy_hubIffyE10Policy1000ELNS0_9SortOrderE1EffyiiNS1_21identity_decomposer_tEEEvPT5_SB_PT3_PKSC_PT1_PKSG_PT2_PKSK_T4_iiT6__param_9];
	ld.shared.u32 	%r1732, [%r280+12288];
	setp.eq.s32 	%p279, %r1732, 2147483647;
	selp.b32 	%r1733, -2147483648, %r1732, %p279;
	shr.u32 	%r1734, %r1733, %r2076;
	and.b32  	%r1735, %r1734, %r151;
	shl.b32 	%r1736, %r1735, 3;
	add.s32 	%r1738, %r1485, %r1736;
	ld.shared.u64 	%rd213, [%r1738+26112];
	setp.lt.s32 	%p280, %r1732, 0;
	selp.b32 	%r1739, 0, 2147483647, %p280;
	xor.b32  	%r1740, %r1739, %r1732;
	add.s64 	%rd214, %rd213, %rd9;
	shl.b64 	%rd215, %rd214, 2;
	add.s64 	%rd216, %rd22, %rd215;
	st.global.u32 	[%rd216+12288], %r1740;
$L__BB13_243:
	bar.warp.sync 	-1;
	add.s32 	%r1741, %r1, 3456;
	setp.ge.s32 	%p281, %r1741, %r281;
	@%p281 bra 	$L__BB13_245;
	ld.param.u32 	%r2077, [_ZN3cub18CUB_300001_SM_10006detail10radix_sort29DeviceRadixSortOnesweepKernelINS1_5radix10policy_hubIffyE10Policy1000ELNS0_9SortOrderE1EffyiiNS1_21identity_decomposer_tEEEvPT5_SB_PT3_PKSC_PT1_PKSG_PT2_PKSK_T4_iiT6__param_9];
	ld.shared.u32 	%r1742, [%r280+13824];
	setp.eq.s32 	%p282, %r1742, 2147483647;
	selp.b32 	%r1743, -2147483648, %r1742, %p282;
	shr.u32 	%r1744, %r1743, %r2077;
	and.b32  	%r1745, %r1744, %r151;
	shl.b32 	%r1746, %r1745, 3;
	add.s32 	%r1748, %r1485, %r1746;
	ld.shared.u64 	%rd217, [%r1748+26112];
	setp.lt.s32 	%p283, %r1742, 0;
	selp.b32 	%r1749, 0, 2147483647, %p283;
	xor.b32  	%r1750, %r1749, %r1742;
	add.s64 	%rd218, %rd217, %rd9;
	shl.b64 	%rd219, %rd218, 2;
	add.s64 	%rd220, %rd22, %rd219;
	st.global.u32 	[%rd220+13824], %r1750;
$L__BB13_245:
	bar.warp.sync 	-1;
	add.s32 	%r1751, %r1, 3840;
	setp.ge.s32 	%p284, %r1751, %r281;
	@%p284 bra 	$L__BB13_247;
	ld.param.u32 	%r2078, [_ZN3cub18CUB_300001_SM_10006detail10radix_sort29DeviceRadixSortOnesweepKernelINS1_5radix10policy_hubIffyE10Policy1000ELNS0_9SortOrderE1EffyiiNS1_21identity_decomposer_tEEEvPT5_SB_PT3_PKSC_PT1_PKSG_PT2_PKSK_T4_iiT6__param_9];
	ld.shared.u32 	%r1752, [%r280+15360];
	setp.eq.s32 	%p285, %r1752, 2147483647;
	selp.b32 	%r1753, -2147483648, %r1752, %p285;
	shr.u32 	%r1754, %r1753, %r2078;
	and.b32  	%r1755, %r1754, %r151;
	shl.b32 	%r1756, %r1755, 3;
	add.s32 	%r1758, %r1485, %r1756;
	ld.shared.u64 	%rd221, [%r1758+26112];
	setp.lt.s32 	%p286, %r1752, 0;
	selp.b32 	%r1759, 0, 2147483647, %p286;
	xor.b32  	%r1760, %r1759, %r1752;
	add.s64 	%rd222, %rd221, %rd9;
	shl.b64 	%rd223, %rd222, 2;
	add.s64 	%rd224, %rd22, %rd223;
	st.global.u32 	[%rd224+15360], %r1760;
$L__BB13_247:
	bar.warp.sync 	-1;
	add.s32 	%r1761, %r1, 4224;
	setp.ge.s32 	%p287, %r1761, %r281;
	@%p287 bra 	$L__BB13_249;
	ld.param.u32 	%r2079, [_ZN3cub18CUB_300001_SM_10006detail10radix_sort29DeviceRadixSortOnesweepKernelINS1_5radix10policy_hubIffyE10Policy1000ELNS0_9SortOrderE1EffyiiNS1_21identity_decomposer_tEEEvPT5_SB_PT3_PKSC_PT1_PKSG_PT2_PKSK_T4_iiT6__param_9];
	ld.shared.u32 	%r1762, [%r280+16896];
	setp.eq.s32 	%p288, %r1762, 2147483647;
	selp.b32 	%r1763, -2147483648, %r1762, %p288;
	shr.u32 	%r1764, %r1763, %r2079;
	and.b32  	%r1765, %r1764, %r151;
	shl.b32 	%r1766, %r1765, 3;
	add.s32 	%r1768, %r1485, %r1766;
	ld.shared.u64 	%rd225, [%r1768+26112];
	setp.lt.s32 	%p289, %r1762, 0;
	selp.b32 	%r1769, 0, 2147483647, %p289;
	xor.b32  	%r1770, %r1769, %r1762;
	add.s64 	%rd226, %rd225, %rd9;
	shl.b64 	%rd227, %rd226, 2;
	add.s64 	%rd228, %rd22, %rd227;
	st.global.u32 	[%rd228+16896], %r1770;
$L__BB13_249:
	bar.warp.sync 	-1;
	add.s32 	%r1771, %r1, 4608;
	setp.ge.s32 	%p290, %r1771, %r281;
	@%p290 bra 	$L__BB13_251;
	ld.param.u32 	%r2080, [_ZN3cub18CUB_300001_SM_10006detail10radix_sort29DeviceRadixSortOnesweepKernelINS1_5radix10policy_hubIffyE10Policy1000ELNS0_9SortOrderE1EffyiiNS1_21identity_decomposer_tEEEvPT5_SB_PT3_PKSC_PT1_PKSG_PT2_PKSK_T4_iiT6__param_9];
	ld.shared.u32 	%r1772, [%r280+18432];
	setp.eq.s32 	%p291, %r1772, 2147483647;
	selp.b32 	%r1773, -2147483648, %r1772, %p291;
	shr.u32 	%r1774, %r1773, %r2080;
	and.b32  	%r1775, %r1774, %r151;
	shl.b32 	%r1776, %r1775, 3;
	add.s32 	%r1778, %r1485, %r1776;
	ld.shared.u64 	%rd229, [%r1778+26112];
	setp.lt.s32 	%p292, %r1772, 0;
	selp.b32 	%r1779, 0, 2147483647, %p292;
	xor.b32  	%r1780, %r1779, %r1772;
	add.s64 	%rd230, %rd229, %rd9;
	shl.b64 	%rd231, %rd230, 2;
	add.s64 	%rd232, %rd22, %rd231;
	st.global.u32 	[%rd232+18432], %r1780;
$L__BB13_251:
	bar.warp.sync 	-1;
	add.s32 	%r1781, %r1, 4992;
	setp.ge.s32 	%p293, %r1781, %r281;
	@%p293 bra 	$L__BB13_253;
	ld.param.u32 	%r2081, [_ZN3cub18CUB_300001_SM_10006detail10radix_sort29DeviceRadixSortOnesweepKernelINS1_5radix10policy_hubIffyE10Policy1000ELNS0_9SortOrderE1EffyiiNS1_21identity_decomposer_tEEEvPT5_SB_PT3_PKSC_PT1_PKSG_PT2_PKSK_T4_iiT6__param_9];
	ld.shared.u32 	%r1782, [%r280+19968];
	setp.eq.s32 	%p294, %r1782, 2147483647;
	selp.b32 	%r1783, -2147483648, %r1782, %p294;
	shr.u32 	%r1784, %r1783, %r2081;
	and.b32  	%r1785, %r1784, %r151;
	shl.b32 	%r1786, %r1785, 3;
	add.s32 	%r1788, %r1485, %r1786;
	ld.shared.u64 	%rd233, [%r1788+26112];
	setp.lt.s32 	%p295, %r1782, 0;
	selp.b32 	%r1789, 0, 2147483647, %p295;
	xor.b32  	%r1790, %r1789, %r1782;
	add.s64 	%rd234, %rd233, %rd9;
	shl.b64 	%rd235, %rd234, 2;
	add.s64 	%rd236, %rd22, %rd235;
	st.global.u32 	[%rd236+19968], %r1790;
$L__BB13_253:
	bar.warp.sync 	-1;
	add.s32 	%r1791, %r1, 5376;
	setp.ge.s32 	%p296, %r1791, %r281;
	@%p296 bra 	$L__BB13_255;
	ld.param.u32 	%r2082, [_ZN3cub18CUB_300001_SM_10006detail10radix_sort29DeviceRadixSortOnesweepKernelINS1_5radix10policy_hubIffyE10Policy1000ELNS0_9SortOrderE1EffyiiNS1_21identity_decomposer_tEEEvPT5_SB_PT3_PKSC_PT1_PKSG_PT2_PKSK_T4_iiT6__param_9];
	ld.shared.u32 	%r1792, [%r280+21504];
	setp.eq.s32 	%p297, %r1792, 2147483647;
	selp.b32 	%r1793, -2147483648, %r1792, %p297;
	shr.u32 	%r1794, %r1793, %r2082;
	and.b32  	%r1795, %r1794, %r151;
	shl.b32 	%r1796, %r1795, 3;
	add.s32 	%r1798, %r1485, %r1796;
	ld.shared.u64 	%rd237, [%r1798+26112];
	setp.lt.s32 	%p298, %r1792, 0;
	selp.b32 	%r1799, 0, 2147483647, %p298;
	xor.b32  	%r1800, %r1799, %r1792;
	add.s64 	%rd238, %rd237, %rd9;
	shl.b64 	%rd239, %rd238, 2;
	add.s64 	%rd240, %rd22, %rd239;
	st.global.u32 	[%rd240+21504], %r1800;
$L__BB13_255:
	bar.warp.sync 	-1;
	add.s32 	%r1801, %r1, 5760;
	setp.ge.s32 	%p299, %r1801, %r281;
	@%p299 bra 	$L__BB13_257;
	ld.param.u32 	%r2083, [_ZN3cub18CUB_300001_SM_10006detail10radix_sort29DeviceRadixSortOnesweepKernelINS1_5radix10policy_hubIffyE10Policy1000ELNS0_9SortOrderE1EffyiiNS1_21identity_decomposer_tEEEvPT5_SB_PT3_PKSC_PT1_PKSG_PT2_PKSK_T4_iiT6__param_9];
	ld.shared.u32 	%r1802, [%r280+23040];
	setp.eq.s32 	%p300, %r1802, 2147483647;
	selp.b32 	%r1803, -2147483648, %r1802, %p300;
	shr.u32 	%r1804, %r1803, %r2083;
	and.b32  	%r1805, %r1804, %r151;
	shl.b32 	%r1806, %r1805, 3;
	add.s32 	%r1808, %r1485, %r1806;
	ld.shared.u64 	%rd241, [%r1808+26112];
	setp.lt.s32 	%p301, %r1802, 0;
	selp.b32 	%r1809, 0, 2147483647, %p301;
	xor.b32  	%r1810, %r1809, %r1802;
	add.s64 	%rd242, %rd241, %rd9;
	shl.b64 	%rd243, %rd242, 2;
	add.s64 	%rd244, %rd22, %rd243;
	st.global.u32 	[%rd244+23040], %r1810;
$L__BB13_257:
	bar.warp.sync 	-1;
	or.b32  	%r1811, %r1, 6144;
	setp.ge.s32 	%p302, %r1811, %r281;
	@%p302 bra 	$L__BB13_259;
	ld.param.u32 	%r2084, [_ZN3cub18CUB_300001_SM_10006detail10radix_sort29DeviceRadixSortOnesweepKernelINS1_5radix10policy_hubIffyE10Policy1000ELNS0_9SortOrderE1EffyiiNS1_21identity_decomposer_tEEEvPT5_SB_PT3_PKSC_PT1_PKSG_PT2_PKSK_T4_iiT6__param_9];
	ld.shared.u32 	%r1812, [%r280+24576];
	setp.eq.s32 	%p303, %r1812, 2147483647;
	selp.b32 	%r1813, -2147483648, %r1812, %p303;
	shr.u32 	%r1814, %r1813, %r2084;
	and.b32  	%r1815, %r1814, %r151;
	shl.b32 	%r1816, %r1815, 3;
	add.s32 	%r1818, %r1485, %r1816;
	ld.shared.u64 	%rd245, [%r1818+26112];
	setp.lt.s32 	%p304, %r1812, 0;
	selp.b32 	%r1819, 0, 2147483647, %p304;
	xor.b32  	%r1820, %r1819, %r1812;
	add.s64 	%rd246, %rd245, %rd9;
	shl.b64 	%rd247, %rd246, 2;
	add.s64 	%rd248, %rd22, %rd247;
	st.global.u32 	[%rd248+24576], %r1820;
$L__BB13_259:
	bar.warp.sync 	-1;
$L__BB13_260:
	ld.param.u32 	%r2085, [_ZN3cub18CUB_300001_SM_10006detail10radix_sort29DeviceRadixSortOnesweepKernelINS1_5radix10policy_hubIffyE10Policy1000ELNS0_9SortOrderE1EffyiiNS1_21identity_decomposer_tEEEvPT5_SB_PT3_PKSC_PT1_PKSG_PT2_PKSK_T4_iiT6__param_9];
	ld.param.u32 	%r2045, [_ZN3cub18CUB_300001_SM_10006detail10radix_sort29DeviceRadixSortOnesweepKernelINS1_5radix10policy_hubIffyE10Policy1000ELNS0_9SortOrderE1EffyiiNS1_21identity_decomposer_tEEEvPT5_SB_PT3_PKSC_PT1_PKSG_PT2_PKSK_T4_iiT6__param_8];
	setp.gt.s32 	%p305, %r279, %r2045;
	ld.shared.u32 	%r1821, [%r280];
	setp.eq.s32 	%p306, %r1821, 2147483647;
	selp.b32 	%r1822, -2147483648, %r1821, %p306;
	shr.u32 	%r1823, %r1822, %r2085;
	and.b32  	%r282, %r1823, %r151;
	ld.shared.u32 	%r1824, [%r280+1536];
	setp.eq.s32 	%p307, %r1824, 2147483647;
	selp.b32 	%r1825, -2147483648, %r1824, %p307;
	shr.u32 	%r1826, %r1825, %r2085;
	and.b32  	%r283, %r1826, %r151;
	ld.shared.u32 	%r1827, [%r280+3072];
	setp.eq.s32 	%p308, %r1827, 2147483647;
	selp.b32 	%r1828, -2147483648, %r1827, %p308;
	shr.u32 	%r1829, %r1828, %r2085;
	and.b32  	%r284, %r1829, %r151;
	ld.shared.u32 	%r1830, [%r280+4608];
	setp.eq.s32 	%p309, %r1830, 2147483647;
	selp.b32 	%r1831, -2147483648, %r1830, %p309;
	shr.u32 	%r1832, %r1831, %r2085;
	and.b32  	%r285, %r1832, %r151;
	ld.shared.u32 	%r1833, [%r280+6144];
	setp.eq.s32 	%p310, %r1833, 2147483647;
	selp.b32 	%r1834, -2147483648, %r1833, %p310;
	shr.u32 	%r1835, %r1834, %r2085;
	and.b32  	%r286, %r1835, %r151;
	ld.shared.u32 	%r1836, [%r280+7680];
	setp.eq.s32 	%p311, %r1836, 2147483647;
	selp.b32 	%r1837, -2147483648, %r1836, %p311;
	shr.u32 	%r1838, %r1837, %r2085;
	and.b32  	%r287, %r1838, %r151;
	ld.shared.u32 	%r1839, [%r280+9216];
	setp.eq.s32 	%p312, %r1839, 2147483647;
	selp.b32 	%r1840, -2147483648, %r1839, %p312;
	shr.u32 	%r1841, %r1840, %r2085;
	and.b32  	%r288, %r1841, %r151;
	ld.shared.u32 	%r1842, [%r280+10752];
	setp.eq.s32 	%p313, %r1842, 2147483647;
	selp.b32 	%r1843, -2147483648, %r1842, %p313;
	shr.u32 	%r1844, %r1843, %r2085;
	and.b32  	%r289, %r1844, %r151;
	ld.shared.u32 	%r1845, [%r280+12288];
	setp.eq.s32 	%p314, %r1845, 2147483647;
	selp.b32 	%r1846, -2147483648, %r1845, %p314;
	shr.u32 	%r1847, %r1846, %r2085;
	and.b32  	%r290, %r1847, %r151;
	ld.shared.u32 	%r1848, [%r280+13824];
	setp.eq.s32 	%p315, %r1848, 2147483647;
	selp.b32 	%r1849, -2147483648, %r1848, %p315;
	shr.u32 	%r1850, %r1849, %r2085;
	and.b32  	%r291, %r1850, %r151;
	ld.shared.u32 	%r1851, [%r280+15360];
	setp.eq.s32 	%p316, %r1851, 2147483647;
	selp.b32 	%r1852, -2147483648, %r1851, %p316;
	shr.u32 	%r1853, %r1852, %r2085;
	and.b32  	%r292, %r1853, %r151;
	ld.shared.u32 	%r1854, [%r280+16896];
	setp.eq.s32 	%p317, %r1854, 2147483647;
	selp.b32 	%r1855, -2147483648, %r1854, %p317;
	shr.u32 	%r1856, %r1855, %r2085;
	and.b32  	%r293, %r1856, %r151;
	ld.shared.u32 	%r1857, [%r280+18432];
	setp.eq.s32 	%p318, %r1857, 2147483647;
	selp.b32 	%r1858, -2147483648, %r1857, %p318;
	shr.u32 	%r1859, %r1858, %r2085;
	and.b32  	%r294, %r1859, %r151;
	ld.shared.u32 	%r1860, [%r280+19968];
	setp.eq.s32 	%p319, %r1860, 2147483647;
	selp.b32 	%r1861, -2147483648, %r1860, %p319;
	shr.u32 	%r1862, %r1861, %r2085;
	and.b32  	%r295, %r1862, %r151;
	ld.shared.u32 	%r1863, [%r280+21504];
	setp.eq.s32 	%p320, %r1863, 2147483647;
	selp.b32 	%r1864, -2147483648, %r1863, %p320;
	shr.u32 	%r1865, %r1864, %r2085;
	and.b32  	%r296, %r1865, %r151;
	ld.shared.u32 	%r1866, [%r280+23040];
	setp.eq.s32 	%p321, %r1866, 2147483647;
	selp.b32 	%r1867, -2147483648, %r1866, %p321;
	shr.u32 	%r1868, %r1867, %r2085;
	and.b32  	%r297, %r1868, %r151;
	ld.shared.u32 	%r1869, [%r280+24576];
	setp.eq.s32 	%p322, %r1869, 2147483647;
	selp.b32 	%r1870, -2147483648, %r1869, %p322;
	shr.u32 	%r1871, %r1870, %r2085;
	and.b32  	%r298, %r1871, %r151;
	@%p305 bra 	$L__BB13_262;
	ld.param.u64 	%rd443, [_ZN3cub18CUB_300001_SM_10006detail10radix_sort29DeviceRadixSortOnesweepKernelINS1_5radix10policy_hubIffyE10Policy1000ELNS0_9SortOrderE1EffyiiNS1_21identity_decomposer_tEEEvPT5_SB_PT3_PKSC_PT1_PKSG_PT2_PKSK_T4_iiT6__param_7];
	cvta.to.global.u64 	%rd249, %rd443;
	and.b32  	%r1875, %r1, 31;
	or.b32  	%r1876, %r568, %r1875;
	cvt.u64.u32 	%rd250, %r1876;
	mul.lo.s32 	%r1877, %r3, 6528;
	cvt.s64.s32 	%rd251, %r1877;
	add.s64 	%rd252, %rd250, %rd251;
	shl.b64 	%rd253, %rd252, 2;
	add.s64 	%rd254, %rd249, %rd253;
	ld.global.f32 	%f252, [%rd254];
	ld.global.f32 	%f253, [%rd254+128];
	ld.global.f32 	%f254, [%rd254+256];
	ld.global.f32 	%f255, [%rd254+384];
	ld.global.f32 	%f256, [%rd254+512];
	ld.global.f32 	%f257, [%rd254+640];
	ld.global.f32 	%f258, [%rd254+768];
	ld.global.f32 	%f259, [%rd254+896];
	ld.global.f32 	%f260, [%rd254+1024];
	ld.global.f32 	%f261, [%rd254+1152];
	ld.global.f32 	%f262, [%rd254+1280];
	ld.global.f32 	%f263, [%rd254+1408];
	ld.global.f32 	%f264, [%rd254+1536];
	ld.global.f32 	%f265, [%rd254+1664];
	ld.global.f32 	%f266, [%rd254+1792];
	ld.global.f32 	%f267, [%rd254+1920];
	ld.global.f32 	%f268, [%rd254+2048];
	bra.uni 	$L__BB13_296;
$L__BB13_262:
	ld.param.u32 	%r2046, [_ZN3cub18CUB_300001_SM_10006detail10radix_sort29DeviceRadixSortOnesweepKernelINS1_5radix10policy_hubIffyE10Policy1000ELNS0_9SortOrderE1EffyiiNS1_21identity_decomposer_tEEEvPT5_SB_PT3_PKSC_PT1_PKSG_PT2_PKSK_T4_iiT6__param_8];
	ld.param.u64 	%rd444, [_ZN3cub18CUB_300001_SM_10006detail10radix_sort29DeviceRadixSortOnesweepKernelINS1_5radix10policy_hubIffyE10Policy1000ELNS0_9SortOrderE1EffyiiNS1_21identity_decomposer_tEEEvPT5_SB_PT3_PKSC_PT1_PKSG_PT2_PKSK_T4_iiT6__param_7];
	cvta.to.global.u64 	%rd255, %rd444;
	cvt.s64.s32 	%rd256, %r308;
	add.s64 	%rd257, %rd7, %rd256;
	shl.b64 	%rd258, %rd257, 2;
	add.s64 	%rd23, %rd255, %rd258;
	cvt.u32.u64 	%r1879, %rd7;
	sub.s32 	%r299, %r2046, %r308;
	setp.ge.s32 	%p323, %r1879, %r299;
	@%p323 bra 	$L__BB13_264;
	ld.global.f32 	%f252, [%rd23];
$L__BB13_264:
	add.s32 	%r1881, %r1879, 32;
	setp.ge.s32 	%p324, %r1881, %r299;
	@%p324 bra 	$L__BB13_266;
	ld.global.f32 	%f253, [%rd23+128];
$L__BB13_266:
	add.s32 	%r1883, %r1879, 64;
	setp.ge.s32 	%p325, %r1883, %r299;
	@%p325 bra 	$L__BB13_268;
	ld.global.f32 	%f254, [%rd23+256];
$L__BB13_268:
	add.s32 	%r1885, %r1879, 96;
	setp.ge.s32 	%p326, %r1885, %r299;
	@%p326 bra 	$L__BB13_270;
	ld.global.f32 	%f255, [%rd23+384];
$L__BB13_270:
	add.s32 	%r1887, %r1879, 128;
	setp.ge.s32 	%p327, %r1887, %r299;
	@%p327 bra 	$L__BB13_272;
	ld.global.f32 	%f256, [%rd23+512];
$L__BB13_272:
	add.s32 	%r1889, %r1879, 160;
	setp.ge.s32 	%p328, %r1889, %r299;
	@%p328 bra 	$L__BB13_274;
	ld.global.f32 	%f257, [%rd23+640];
$L__BB13_274:
	add.s32 	%r1891, %r1879, 192;
	setp.ge.s32 	%p329, %r1891, %r299;
	@%p329 bra 	$L__BB13_276;
	ld.global.f32 	%f258, [%rd23+768];
$L__BB13_276:
	add.s32 	%r1893, %r1879, 224;
	setp.ge.s32 	%p330, %r1893, %r299;
	@%p330 bra 	$L__BB13_278;
	ld.param.u64 	%rd445, [_ZN3cub18CUB_300001_SM_10006detail10radix_sort29DeviceRadixSortOnesweepKernelINS1_5radix10policy_hubIffyE10Policy1000ELNS0_9SortOrderE1EffyiiNS1_21identity_decomposer_tEEEvPT5_SB_PT3_PKSC_PT1_PKSG_PT2_PKSK_T4_iiT6__param_7];
	cvta.to.global.u64 	%rd259, %rd445;
	add.s64 	%rd263, %rd259, %rd258;
	ld.global.f32 	%f259, [%rd263+896];
$L__BB13_278:
	add.s32 	%r1896, %r1879, 256;
	setp.ge.s32 	%p331, %r1896, %r299;
	@%p331 bra 	$L__BB13_280;
	ld.param.u64 	%rd446, [_ZN3cub18CUB_300001_SM_10006detail10radix_sort29DeviceRadixSortOnesweepKernelINS1_5radix10policy_hubIffyE10Policy1000ELNS0_9SortOrderE1EffyiiNS1_21identity_decomposer_tEEEvPT5_SB_PT3_PKSC_PT1_PKSG_PT2_PKSK_T4_iiT6__param_7];
	cvta.to.global.u64 	%rd264, %rd446;
	cvt.s64.s32 	%rd265, %r308;
	add.s64 	%rd266, %rd7, %rd265;
	shl.b64 	%rd267, %rd266, 2;
	add.s64 	%rd268, %rd264, %rd267;
	ld.global.f32 	%f260, [%rd268+1024];
$L__BB13_280:
	add.s32 	%r1899, %r1879, 288;
	setp.ge.s32 	%p332, %r1899, %r299;
	@%p332 bra 	$L__BB13_282;
	ld.param.u64 	%rd447, [_ZN3cub18CUB_300001_SM_10006detail10radix_sort29DeviceRadixSortOnesweepKernelINS1_5radix10policy_hubIffyE10Policy1000ELNS0_9SortOrderE1EffyiiNS1_21identity_decomposer_tEEEvPT5_SB_PT3_PKSC_PT1_PKSG_PT2_PKSK_T4_iiT6__param_7];
	cvta.to.global.u64 	%rd269, %rd447;
	cvt.s64.s32 	%rd270, %r308;
	add.s64 	%rd271, %rd7, %rd270;
	shl.b64 	%rd272, %rd271, 2;
	add.s64 	%rd273, %rd269, %rd272;
	ld.global.f32 	%f261, [%rd273+1152];
$L__BB13_282:
	add.s32 	%r1902, %r1879, 320;
	setp.ge.s32 	%p333, %r1902, %r299;
	@%p333 bra 	$L__BB13_284;
	ld.param.u64 	%rd448, [_ZN3cub18CUB_300001_SM_10006detail10radix_sort29DeviceRadixSortOnesweepKernelINS1_5radix10policy_hubIffyE10Policy1000ELNS0_9SortOrderE1EffyiiNS1_21identity_decomposer_tEEEvPT5_SB_PT3_PKSC_PT1_PKSG_PT2_PKSK_T4_iiT6__param_7];
	cvta.to.global.u64 	%rd274, %rd448;
	cvt.s64.s32 	%rd275, %r308;
	add.s64 	%rd276, %rd7, %rd275;
	shl.b64 	%rd277, %rd276, 2;
	add.s64 	%rd278, %rd274, %rd277;
	ld.global.f32 	%f262, [%rd278+1280];
$L__BB13_284:
	add.s32 	%r1905, %r1879, 352;
	setp.ge.s32 	%p334, %r1905, %r299;
	@%p334 bra 	$L__BB13_286;
	ld.param.u64 	%rd449, [_ZN3cub18CUB_300001_SM_10006detail10radix_sort29DeviceRadixSortOnesweepKernelINS1_5radix10policy_hubIffyE10Policy1000ELNS0_9SortOrderE1EffyiiNS1_21identity_decomposer_tEEEvPT5_SB_PT3_PKSC_PT1_PKSG_PT2_PKSK_T4_iiT6__param_7];
	cvta.to.global.u64 	%rd279, %rd449;
	mul.lo.s32 	%r1906, %r3, 6528;
	cvt.s64.s32 	%rd280, %r1906;
	add.s64 	%rd281, %rd7, %rd280;
	shl.b64 	%rd282, %rd281, 2;
	add.s64 	%rd283, %rd279, %rd282;
	ld.global.f32 	%f263, [%rd283+1408];
$L__BB13_286:
	add.s32 	%r1908, %r1879, 384;
	setp.ge.s32 	%p335, %r1908, %r299;
	@%p335 bra 	$L__BB13_288;
	ld.param.u64 	%rd450, [_ZN3cub18CUB_300001_SM_10006detail10radix_sort29DeviceRadixSortOnesweepKernelINS1_5radix10policy_hubIffyE10Policy1000ELNS0_9SortOrderE1EffyiiNS1_21identity_decomposer_tEEEvPT5_SB_PT3_PKSC_PT1_PKSG_PT2_PKSK_T4_iiT6__param_7];
	cvta.to.global.u64 	%rd284, %rd450;
	mul.lo.s32 	%r1909, %r3, 6528;
	cvt.s64.s32 	%rd285, %r1909;
	add.s64 	%rd286, %rd7, %rd285;
	shl.b64 	%rd287, %rd286, 2;
	add.s64 	%rd288, %rd284, %rd287;
	ld.global.f32 	%f264, [%rd288+1536];
$L__BB13_288:
	cvt.u32.u64 	%r1910, %rd7;
	add.s32 	%r1911, %r1910, 416;
	setp.ge.s32 	%p336, %r1911, %r299;
	@%p336 bra 	$L__BB13_290;
	ld.param.u64 	%rd451, [_ZN3cub18CUB_300001_SM_10006detail10radix_sort29DeviceRadixSortOnesweepKernelINS1_5radix10policy_hubIffyE10Policy1000ELNS0_9SortOrderE1EffyiiNS1_21identity_decomposer_tEEEvPT5_SB_PT3_PKSC_PT1_PKSG_PT2_PKSK_T4_iiT6__param_7];
	cvta.to.global.u64 	%rd289, %rd451;
	mul.lo.s32 	%r1912, %r3, 6528;
	cvt.s64.s32 	%rd290, %r1912;
	add.s64 	%rd291, %rd7, %rd290;
	shl.b64 	%rd292, %rd291, 2;
	add.s64 	%rd293, %rd289, %rd292;
	ld.global.f32 	%f265, [%rd293+1664];
$L__BB13_290:
	cvt.u32.u64 	%r1913, %rd7;
	add.s32 	%r1914, %r1913, 448;
	setp.ge.s32 	%p337, %r1914, %r299;
	@%p337 bra 	$L__BB13_292;
	ld.param.u64 	%rd452, [_ZN3cub18CUB_300001_SM_10006detail10radix_sort29DeviceRadixSortOnesweepKernelINS1_5radix10policy_hubIffyE10Policy1000ELNS0_9SortOrderE1EffyiiNS1_21identity_decomposer_tEEEvPT5_SB_PT3_PKSC_PT1_PKSG_PT2_PKSK_T4_iiT6__param_7];
	cvta.to.global.u64 	%rd294, %rd452;
	mul.lo.s32 	%r1915, %r3, 6528;
	cvt.s64.s32 	%rd295, %r1915;
	add.s64 	%rd296, %rd7, %rd295;
	shl.b64 	%rd297, %rd296, 2;
	add.s64 	%rd298, %rd294, %rd297;
	ld.global.f32 	%f266, [%rd298+1792];
$L__BB13_292:
	cvt.u32.u64 	%r1916, %rd7;
	add.s32 	%r1917, %r1916, 480;
	setp.ge.s32 	%p338, %r1917, %r299;
	@%p338 bra 	$L__BB13_294;
	ld.param.u64 	%rd453, [_ZN3cub18CUB_300001_SM_10006detail10radix_sort29DeviceRadixSortOnesweepKernelINS1_5radix10policy_hubIffyE10Policy1000ELNS0_9SortOrderE1EffyiiNS1_21identity_decomposer_tEEEvPT5_SB_PT3_PKSC_PT1_PKSG_PT2_PKSK_T4_iiT6__param_7];
	cvta.to.global.u64 	%rd299, %rd453;
	mul.lo.s32 	%r1918, %r3, 6528;
	cvt.s64.s32 	%rd300, %r1918;
	add.s64 	%rd301, %rd7, %rd300;
	shl.b64 	%rd302, %rd301, 2;
	add.s64 	%rd303, %rd299, %rd302;
	ld.global.f32 	%f267, [%rd303+1920];
$L__BB13_294:
	cvt.u32.u64 	%r1919, %rd7;
	add.s32 	%r1920, %r1919, 512;
	setp.ge.s32 	%p339, %r1920, %r299;
	@%p339 bra 	$L__BB13_296;
	ld.param.u64 	%rd454, [_ZN3cub18CUB_300001_SM_10006detail10radix_sort29DeviceRadixSortOnesweepKernelINS1_5radix10policy_hubIffyE10Policy1000ELNS0_9SortOrderE1EffyiiNS1_21identity_decomposer_tEEEvPT5_SB_PT3_PKSC_PT1_PKSG_PT2_PKSK_T4_iiT6__param_7];
	cvta.to.global.u64 	%rd304, %rd454;
	mov.u32 	%r1921, %tid.x;
	and.b32  	%r1922, %r1921, 992;
	mul.lo.s32 	%r1923, %r1922, 17;
	and.b32  	%r1924, %r1921, 31;
	or.b32  	%r1925, %r1923, %r1924;
	cvt.u64.u32 	%rd305, %r1925;
	mul.lo.s32 	%r1926, %r3, 6528;
	cvt.s64.s32 	%rd306, %r1926;
	add.s64 	%rd307, %rd305, %rd306;
	shl.b64 	%rd308, %rd307, 2;
	add.s64 	%rd309, %rd304, %rd308;
	ld.global.f32 	%f268, [%rd309+2048];
$L__BB13_296:
	ld.param.u32 	%r2047, [_ZN3cub18CUB_300001_SM_10006detail10radix_sort29DeviceRadixSortOnesweepKernelINS1_5radix10policy_hubIffyE10Policy1000ELNS0_9SortOrderE1EffyiiNS1_21identity_decomposer_tEEEvPT5_SB_PT3_PKSC_PT1_PKSG_PT2_PKSK_T4_iiT6__param_8];
	ld.param.u64 	%rd441, [_ZN3cub18CUB_300001_SM_10006detail10radix_sort29DeviceRadixSortOnesweepKernelINS1_5radix10policy_hubIffyE10Policy1000ELNS0_9SortOrderE1EffyiiNS1_21identity_decomposer_tEEEvPT5_SB_PT3_PKSC_PT1_PKSG_PT2_PKSK_T4_iiT6__param_6];
	cvta.to.global.u64 	%rd24, %rd441;
	mov.u32 	%r300, %tid.x;
	cvt.u64.u32 	%rd25, %r300;
	shl.b32 	%r1927, %r300, 2;
	mov.u32 	%r1928, _ZZN3cub18CUB_300001_SM_10006detail10radix_sort29DeviceRadixSortOnesweepKernelINS1_5radix10policy_hubIffyE10Policy1000ELNS0_9SortOrderE1EffyiiNS1_21identity_decomposer_tEEEvPT5_SB_PT3_PKSC_PT1_PKSG_PT2_PKSK_T4_iiT6_E1s;
	add.s32 	%r301, %r1928, %r1927;
	mad.lo.s32 	%r1929, %r3, 6528, 6528;
	setp.gt.s32 	%p340, %r1929, %r2047;
	bar.sync 	0;
	st.shared.f32 	[%r253+-4], %f252;
	st.shared.f32 	[%r254+-4], %f253;
	st.shared.f32 	[%r255+-4], %f254;
	st.shared.f32 	[%r256+-4], %f255;
	st.shared.f32 	[%r257+-4], %f256;
	st.shared.f32 	[%r258+-4], %f257;
	st.shared.f32 	[%r259+-4], %f258;
	st.shared.f32 	[%r260+-4], %f259;
	st.shared.f32 	[%r261+-4], %f260;
	st.shared.f32 	[%r262+-4], %f261;
	st.shared.f32 	[%r263+-4], %f262;
	st.shared.f32 	[%r264+-4], %f263;
	st.shared.f32 	[%r265+-4], %f264;
	st.shared.f32 	[%r266+-4], %f265;
	st.shared.f32 	[%r267+-4], %f266;
	st.shared.f32 	[%r268+-4], %f267;
	st.shared.f32 	[%r269+-4], %f268;
	bar.sync 	0;
	@%p340 bra 	$L__BB13_298;
	ld.shared.f32 	%f169, [%r301];
	shl.b32 	%r1930, %r282, 3;
	add.s32 	%r1932, %r1928, 26112;
	add.s32 	%r1933, %r1932, %r1930;
	ld.shared.u64 	%rd310, [%r1933];
	add.s64 	%rd311, %rd310, %rd25;
	shl.b64 	%rd312, %rd311, 2;
	add.s64 	%rd313, %rd24, %rd312;
	st.global.f32 	[%rd313], %f169;
	bar.warp.sync 	-1;
	ld.shared.f32 	%f170, [%r301+1536];
	shl.b32 	%r1934, %r283, 3;
	add.s32 	%r1935, %r1932, %r1934;
	ld.shared.u64 	%rd314, [%r1935];
	add.s64 	%rd315, %rd314, %rd25;
	shl.b64 	%rd316, %rd315, 2;
	add.s64 	%rd317, %rd24, %rd316;
	st.global.f32 	[%rd317+1536], %f170;
	bar.warp.sync 	-1;
	ld.shared.f32 	%f171, [%r301+3072];
	shl.b32 	%r1936, %r284, 3;
	add.s32 	%r1937, %r1932, %r1936;
	ld.shared.u64 	%rd318, [%r1937];
	add.s64 	%rd319, %rd318, %rd25;
	shl.b64 	%rd320, %rd319, 2;
	add.s64 	%rd321, %rd24, %rd320;
	st.global.f32 	[%rd321+3072], %f171;
	bar.warp.sync 	-1;
	ld.shared.f32 	%f172, [%r301+4608];
	shl.b32 	%r1938, %r285, 3;
	add.s32 	%r1939, %r1932, %r1938;
	ld.shared.u64 	%rd322, [%r1939];
	add.s64 	%rd323, %rd322, %rd25;
	shl.b64 	%rd324, %rd323, 2;
	add.s64 	%rd325, %rd24, %rd324;
	st.global.f32 	[%rd325+4608], %f172;
	bar.warp.sync 	-1;
	ld.shared.f32 	%f173, [%r301+6144];
	shl.b32 	%r1940, %r286, 3;
	add.s32 	%r1941, %r1932, %r1940;
	ld.shared.u64 	%rd326, [%r1941];
	add.s64 	%rd327, %rd326, %rd25;
	shl.b64 	%rd328, %rd327, 2;
	add.s64 	%rd329, %rd24, %rd328;
	st.global.f32 	[%rd329+6144], %f173;
	bar.warp.sync 	-1;
	ld.shared.f32 	%f174, [%r301+7680];
	shl.b32 	%r1942, %r287, 3;
	add.s32 	%r1943, %r1932, %r1942;
	ld.shared.u64 	%rd330, [%r1943];
	add.s64 	%rd331, %rd330, %rd25;
	shl.b64 	%rd332, %rd331, 2;
	add.s64 	%rd333, %rd24, %rd332;
	st.global.f32 	[%rd333+7680], %f174;
	bar.warp.sync 	-1;
	ld.shared.f32 	%f175, [%r301+9216];
	shl.b32 	%r1944, %r288, 3;
	add.s32 	%r1945, %r1932, %r1944;
	ld.shared.u64 	%rd334, [%r1945];
	add.s64 	%rd335, %rd334, %rd25;
	shl.b64 	%rd336, %rd335, 2;
	add.s64 	%rd337, %rd24, %rd336;
	st.global.f32 	[%rd337+9216], %f175;
	bar.warp.sync 	-1;
	ld.shared.f32 	%f176, [%r301+10752];
	shl.b32 	%r1946, %r289, 3;
	add.s32 	%r1947, %r1932, %r1946;
	ld.shared.u64 	%rd338, [%r1947];
	add.s64 	%rd339, %rd338, %rd25;
	shl.b64 	%rd340, %rd339, 2;
	add.s64 	%rd341, %rd24, %rd340;
	st.global.f32 	[%rd341+10752], %f176;
	bar.warp.sync 	-1;
	ld.shared.f32 	%f177, [%r301+12288];
	shl.b32 	%r1948, %r290, 3;
	add.s32 	%r1949, %r1932, %r1948;
	ld.shared.u64 	%rd342, [%r1949];
	add.s64 	%rd343, %rd342, %rd25;
	shl.b64 	%rd344, %rd343, 2;
	add.s64 	%rd345, %rd24, %rd344;
	st.global.f32 	[%rd345+12288], %f177;
	bar.warp.sync 	-1;
	ld.shared.f32 	%f178, [%r301+13824];
	shl.b32 	%r1950, %r291, 3;
	add.s32 	%r1951, %r1932, %r1950;
	ld.shared.u64 	%rd346, [%r1951];
	add.s64 	%rd347, %rd346, %rd25;
	shl.b64 	%rd348, %rd347, 2;
	add.s64 	%rd349, %rd24, %rd348;
	st.global.f32 	[%rd349+13824], %f178;
	bar.warp.sync 	-1;
	ld.shared.f32 	%f179, [%r301+15360];
	shl.b32 	%r1952, %r292, 3;
	add.s32 	%r1953, %r1932, %r1952;
	ld.shared.u64 	%rd350, [%r1953];
	add.s64 	%rd351, %rd350, %rd25;
	shl.b64 	%rd352, %rd351, 2;
	add.s64 	%rd353, %rd24, %rd352;
	st.global.f32 	[%rd353+15360], %f179;
	bar.warp.sync 	-1;
	ld.shared.f32 	%f180, [%r301+16896];
	shl.b32 	%r1954, %r293, 3;
	add.s32 	%r1955, %r1932, %r1954;
	ld.shared.u64 	%rd354, [%r1955];
	add.s64 	%rd355, %rd354, %rd25;
	shl.b64 	%rd356, %rd355, 2;
	add.s64 	%rd357, %rd24, %rd356;
	st.global.f32 	[%rd357+16896], %f180;
	bar.warp.sync 	-1;
	ld.shared.f32 	%f181, [%r301+18432];
	shl.b32 	%r1956, %r294, 3;
	add.s32 	%r1957, %r1932, %r1956;
	ld.shared.u64 	%rd358, [%r1957];
	add.s64 	%rd359, %rd358, %rd25;
	shl.b64 	%rd360, %rd359, 2;
	add.s64 	%rd361, %rd24, %rd360;
	st.global.f32 	[%rd361+18432], %f181;
	bar.warp.sync 	-1;
	ld.shared.f32 	%f182, [%r301+19968];
	shl.b32 	%r1958, %r295, 3;
	add.s32 	%r1959, %r1932, %r1958;
	ld.shared.u64 	%rd362, [%r1959];
	add.s64 	%rd363, %rd362, %rd25;
	shl.b64 	%rd364, %rd363, 2;
	add.s64 	%rd365, %rd24, %rd364;
	st.global.f32 	[%rd365+19968], %f182;
	bar.warp.sync 	-1;
	ld.shared.f32 	%f183, [%r301+21504];
	shl.b32 	%r1960, %r296, 3;
	add.s32 	%r1961, %r1932, %r1960;
	ld.shared.u64 	%rd366, [%r1961];
	add.s64 	%rd367, %rd366, %rd25;
	shl.b64 	%rd368, %rd367, 2;
	add.s64 	%rd369, %rd24, %rd368;
	st.global.f32 	[%rd369+21504], %f183;
	bar.warp.sync 	-1;
	ld.shared.f32 	%f184, [%r301+23040];
	shl.b32 	%r1962, %r297, 3;
	add.s32 	%r1963, %r1932, %r1962;
	ld.shared.u64 	%rd370, [%r1963];
	add.s64 	%rd371, %rd370, %rd25;
	shl.b64 	%rd372, %rd371, 2;
	add.s64 	%rd373, %rd24, %rd372;
	st.global.f32 	[%rd373+23040], %f184;
	bar.warp.sync 	-1;
	ld.shared.f32 	%f185, [%r301+24576];
	shl.b32 	%r1964, %r298, 3;
	add.s32 	%r1965, %r1932, %r1964;
	ld.shared.u64 	%rd374, [%r1965];
	add.s64 	%rd375, %rd374, %rd25;
	shl.b64 	%rd376, %rd375, 2;
	add.s64 	%rd377, %rd24, %rd376;
	st.global.f32 	[%rd377+24576], %f185;
	bar.warp.sync 	-1;
	bra.uni 	$L__BB13_333;
$L__BB13_298:
	ld.param.u32 	%r2048, [_ZN3cub18CUB_300001_SM_10006detail10radix_sort29DeviceRadixSortOnesweepKernelINS1_5radix10policy_hubIffyE10Policy1000ELNS0_9SortOrderE1EffyiiNS1_21identity_decomposer_tEEEvPT5_SB_PT3_PKSC_PT1_PKSG_PT2_PKSK_T4_iiT6__param_8];
	mad.lo.s32 	%r302, %r3, -6528, %r2048;
	shl.b32 	%r1966, %r282, 3;
	add.s32 	%r1968, %r1928, %r1966;
	ld.shared.u64 	%rd26, [%r1968+26112];
	setp.ge.s32 	%p341, %r300, %r302;
	@%p341 bra 	$L__BB13_300;
	ld.shared.f32 	%f186, [%r301];
	add.s64 	%rd378, %rd26, %rd25;
	shl.b64 	%rd379, %rd378, 2;
	add.s64 	%rd380, %rd24, %rd379;
	st.global.f32 	[%rd380], %f186;
$L__BB13_300:
	bar.warp.sync 	-1;
	shl.b32 	%r1969, %r283, 3;
	add.s32 	%r1971, %r1928, %r1969;
	ld.shared.u64 	%rd27, [%r1971+26112];
	add.s32 	%r1972, %r300, 384;
	setp.ge.s32 	%p342, %r1972, %r302;
	@%p342 bra 	$L__BB13_302;
	ld.shared.f32 	%f187, [%r301+1536];
	add.s64 	%rd381, %rd27, %rd25;
	shl.b64 	%rd382, %rd381, 2;
	add.s64 	%rd383, %rd24, %rd382;
	st.global.f32 	[%rd383+1536], %f187;
$L__BB13_302:
	bar.warp.sync 	-1;
	shl.b32 	%r1973, %r284, 3;
	add.s32 	%r1975, %r1928, %r1973;
	ld.shared.u64 	%rd28, [%r1975+26112];
	add.s32 	%r1976, %r300, 768;
	setp.ge.s32 	%p343, %r1976, %r302;
	@%p343 bra 	$L__BB13_304;
	ld.shared.f32 	%f188, [%r301+3072];
	add.s64 	%rd384, %rd28, %rd25;
	shl.b64 	%rd385, %rd384, 2;
	add.s64 	%rd386, %rd24, %rd385;
	st.global.f32 	[%rd386+3072], %f188;
$L__BB13_304:
	bar.warp.sync 	-1;
	shl.b32 	%r1977, %r285, 3;
	add.s32 	%r1979, %r1928, %r1977;
	ld.shared.u64 	%rd29, [%r1979+26112];
	add.s32 	%r1980, %r300, 1152;
	setp.ge.s32 	%p344, %r1980, %r302;
	@%p344 bra 	$L__BB13_306;
	ld.shared.f32 	%f189, [%r301+4608];
	add.s64 	%rd387, %rd29, %rd25;
	shl.b64 	%rd388, %rd387, 2;
	add.s64 	%rd389, %rd24, %rd388;
	st.global.f32 	[%rd389+4608], %f189;
$L__BB13_306:
	bar.warp.sync 	-1;
	shl.b32 	%r1981, %r286, 3;
	add.s32 	%r1983, %r1928, %r1981;
	ld.shared.u64 	%rd30, [%r1983+26112];
	add.s32 	%r1984, %r300, 1536;
	setp.ge.s32 	%p345, %r1984, %r302;
	@%p345 bra 	$L__BB13_308;
	ld.shared.f32 	%f190, [%r301+6144];
	add.s64 	%rd390, %rd30, %rd25;
	shl.b64 	%rd391, %rd390, 2;
	add.s64 	%rd392, %rd24, %rd391;
	st.global.f32 	[%rd392+6144], %f190;
$L__BB13_308:
	bar.warp.sync 	-1;
	shl.b32 	%r1985, %r287, 3;
	add.s32 	%r1987, %r1928, %r1985;
	ld.shared.u64 	%rd31, [%r1987+26112];
	add.s32 	%r1988, %r300, 1920;
	setp.ge.s32 	%p346, %r1988, %r302;
	@%p346 bra 	$L__BB13_310;
	ld.shared.f32 	%f191, [%r301+7680];
	add.s64 	%rd393, %rd31, %rd25;
	shl.b64 	%rd394, %rd393, 2;
	add.s64 	%rd395, %rd24, %rd394;
	st.global.f32 	[%rd395+7680], %f191;
$L__BB13_310:
	bar.warp.sync 	-1;
	shl.b32 	%r1989, %r288, 3;
	add.s32 	%r1991, %r1928, %r1989;
	ld.shared.u64 	%rd32, [%r1991+26112];
	add.s32 	%r1992, %r300, 2304;
	setp.ge.s32 	%p347, %r1992, %r302;
	@%p347 bra 	$L__BB13_312;
	ld.shared.f32 	%f192, [%r301+9216];
	add.s64 	%rd396, %rd32, %rd25;
	shl.b64 	%rd397, %rd396, 2;
	add.s64 	%rd398, %rd24, %rd397;
	st.global.f32 	[%rd398+9216], %f192;
$L__BB13_312:
	bar.warp.sync 	-1;
	shl.b32 	%r1993, %r289, 3;
	add.s32 	%r1995, %r1928, %r1993;
	ld.shared.u64 	%rd33, [%r1995+26112];
	add.s32 	%r1996, %r300, 2688;
	setp.ge.s32 	%p348, %r1996, %r302;
	@%p348 bra 	$L__BB13_314;
	ld.shared.f32 	%f193, [%r301+10752];
	add.s64 	%rd399, %rd33, %rd25;
	shl.b64 	%rd400, %rd399, 2;
	add.s64 	%rd401, %rd24, %rd400;
	st.global.f32 	[%rd401+10752], %f193;
$L__BB13_314:
	bar.warp.sync 	-1;
	shl.b32 	%r1997, %r290, 3;
	add.s32 	%r1999, %r1928, %r1997;
	ld.shared.u64 	%rd34, [%r1999+26112];
	or.b32  	%r2000, %r300, 3072;
	setp.ge.s32 	%p349, %r2000, %r302;
	@%p349 bra 	$L__BB13_316;
	ld.shared.f32 	%f194, [%r301+12288];
	add.s64 	%rd402, %rd34, %rd25;
	shl.b64 	%rd403, %rd402, 2;
	add.s64 	%rd404, %rd24, %rd403;
	st.global.f32 	[%rd404+12288], %f194;
$L__BB13_316:
	bar.warp.sync 	-1;
	shl.b32 	%r2001, %r291, 3;
	add.s32 	%r2003, %r1928, %r2001;
	ld.shared.u64 	%rd35, [%r2003+26112];
	add.s32 	%r2004, %r300, 3456;
	setp.ge.s32 	%p350, %r2004, %r302;
	@%p350 bra 	$L__BB13_318;
	ld.shared.f32 	%f195, [%r301+13824];
	add.s64 	%rd405, %rd35, %rd25;
	shl.b64 	%rd406, %rd405, 2;
	add.s64 	%rd407, %rd24, %rd406;
	st.global.f32 	[%rd407+13824], %f195;
$L__BB13_318:
	bar.warp.sync 	-1;
	shl.b32 	%r2005, %r292, 3;
	add.s32 	%r2007, %r1928, %r2005;
	ld.shared.u64 	%rd36, [%r2007+26112];
	add.s32 	%r2008, %r300, 3840;
	setp.ge.s32 	%p351, %r2008, %r302;
	@%p351 bra 	$L__BB13_320;
	ld.shared.f32 	%f196, [%r301+15360];
	add.s64 	%rd408, %rd36, %rd25;
	shl.b64 	%rd409, %rd408, 2;
	add.s64 	%rd410, %rd24, %rd409;
	st.global.f32 	[%rd410+15360], %f196;
$L__BB13_320:
	bar.warp.sync 	-1;
	shl.b32 	%r2009, %r293, 3;
	add.s32 	%r2011, %r1928, %r2009;
	ld.shared.u64 	%rd37, [%r2011+26112];
	add.s32 	%r2012, %r300, 4224;
	setp.ge.s32 	%p352, %r2012, %r302;
	@%p352 bra 	$L__BB13_322;
	ld.shared.f32 	%f197, [%r301+16896];
	add.s64 	%rd411, %rd37, %rd25;
	shl.b64 	%rd412, %rd411, 2;
	add.s64 	%rd413, %rd24, %rd412;
	st.global.f32 	[%rd413+16896], %f197;
$L__BB13_322:
	bar.warp.sync 	-1;
	shl.b32 	%r2013, %r294, 3;
	add.s32 	%r2015, %r1928, %r2013;
	ld.shared.u64 	%rd38, [%r2015+26112];
	add.s32 	%r2016, %r300, 4608;
	setp.ge.s32 	%p353, %r2016, %r302;
	@%p353 bra 	$L__BB13_324;
	ld.shared.f32 	%f198, [%r301+18432];
	add.s64 	%rd414, %rd38, %rd25;
	shl.b64 	%rd415, %rd414, 2;
	add.s64 	%rd416, %rd24, %rd415;
	st.global.f32 	[%rd416+18432], %f198;
$L__BB13_324:
	bar.warp.sync 	-1;
	shl.b32 	%r2017, %r295, 3;
	add.s32 	%r2019, %r1928, %r2017;
	ld.shared.u64 	%rd39, [%r2019+26112];
	add.s32 	%r2020, %r300, 4992;
	setp.ge.s32 	%p354, %r2020, %r302;
	@%p354 bra 	$L__BB13_326;
	ld.shared.f32 	%f199, [%r301+19968];
	add.s64 	%rd417, %rd39, %rd25;
	shl.b64 	%rd418, %rd417, 2;
	add.s64 	%rd419, %rd24, %rd418;
	st.global.f32 	[%rd419+19968], %f199;
$L__BB13_326:
	bar.warp.sync 	-1;
	shl.b32 	%r2021, %r296, 3;
	add.s32 	%r2023, %r1928, %r2021;
	ld.shared.u64 	%rd40, [%r2023+26112];
	add.s32 	%r2024, %r300, 5376;
	setp.ge.s32 	%p355, %r2024, %r302;
	@%p355 bra 	$L__BB13_328;
	ld.shared.f32 	%f200, [%r301+21504];
	add.s64 	%rd420, %rd40, %rd25;
	shl.b64 	%rd421, %rd420, 2;
	add.s64 	%rd422, %rd24, %rd421;
	st.global.f32 	[%rd422+21504], %f200;
$L__BB13_328:
	bar.warp.sync 	-1;
	shl.b32 	%r2025, %r297, 3;
	add.s32 	%r2027, %r1928, %r2025;
	ld.shared.u64 	%rd41, [%r2027+26112];
	add.s32 	%r2028, %r300, 5760;
	setp.ge.s32 	%p356, %r2028, %r302;
	@%p356 bra 	$L__BB13_330;
	ld.shared.f32 	%f201, [%r301+23040];
	add.s64 	%rd423, %rd41, %rd25;
	shl.b64 	%rd424, %rd423, 2;
	add.s64 	%rd425, %rd24, %rd424;
	st.global.f32 	[%rd425+23040], %f201;
$L__BB13_330:
	bar.warp.sync 	-1;
	shl.b32 	%r2029, %r298, 3;
	add.s32 	%r2031, %r1928, %r2029;
	ld.shared.u64 	%rd426, [%r2031+26112];
	add.s64 	%rd42, %rd426, %rd25;
	or.b32  	%r2032, %r300, 6144;
	setp.ge.s32 	%p357, %r2032, %r302;
	@%p357 bra 	$L__BB13_332;
	ld.shared.f32 	%f202, [%r301+24576];
	shl.b64 	%rd427, %rd42, 2;
	add.s64 	%rd428, %rd24, %rd427;
	st.global.f32 	[%rd428+24576], %f202;
$L__BB13_332:
	bar.warp.sync 	-1;
$L__BB13_333:
	ret;

}


// ===== COMPILED SASS (sm_100) =====

	.target	sm_100

	.elftype	@"ET_EXEC"


//--------------------- .note.nv.tkinfo           --------------------------
	.section	.note.nv.tkinfo,"",@"SHT_NOTE"
	.sectionflags	@"SHF_NOTE_NV_TKINFO"
	.tkinfo
        /*0018*/ 	.word	0x00000002
        /*0030*/ 	.string	""
        /*0030*/ 	.string	"ptxas"
        /*0030*/ 	.string	"Cuda compilation tools, release 13.0, V13.0.88"
        /*0030*/ 	.string	"Build cuda_13.0.r13.0/compiler.36424714_0"
        /*0030*/ 	.string	"-arch sm_100 -m 64 "



//--------------------- .note.nv.cuinfo           --------------------------
	.section	.note.nv.cuinfo,"",@"SHT_NOTE"
	.sectionflags	@"SHF_NOTE_NV_CUINFO"
        /*0018*/ 	.short	0x0002
        /*001a*/ 	.short	0x0064
        /*001c*/ 	.short	0x0082
	.zero		2


//--------------------- .nv.info                  --------------------------
	.section	.nv.info,"",@"SHT_CUDA_INFO"
	.align	4


	//----- nvinfo : EIATTR_REGCOUNT
	.align		4
        /*0000*/ 	.byte	0x04, 0x2f
        /*0002*/ 	.short	(.L_49 - .L_48)
	.align		4
.L_48:
        /*0004*/ 	.word	index@(_Z19update_price_matrixP6Marketi)
        /*0008*/ 	.word	0x0000000e


	//----- nvinfo : EIATTR_FRAME_SIZE
	.align		4
.L_49:
        /*000c*/ 	.byte	0x04, 0x11
        /*000e*/ 	.short	(.L_51 - .L_50)
	.align		4
.L_50:
        /*0010*/ 	.word	index@(_Z19update_price_matrixP6Marketi)
        /*0014*/ 	.word	0x00000000


	//----- nvinfo : EIATTR_REGCOUNT
	.align		4
.L_51:
        /*0018*/ 	.byte	0x04, 0x2f
        /*001a*/ 	.short	(.L_53 - .L_52)
	.align		4
.L_52:
        /*001c*/ 	.word	index@(_Z21find_direct_arbitrageP4PathPiii)
        /*0020*/ 	.word	0x0000001c


	//----- nvinfo : EIATTR_FRAME_SIZE
	.align		4
.L_53:
        /*0024*/ 	.byte	0x04, 0x11
        /*0026*/ 	.short	(.L_55 - .L_54)
	.align		4
.L_54:
        /*0028*/ 	.word	index@($__internal_3_$__cuda_sm3x_div_rn_noftz_f32_slowpath)
        /*002c*/ 	.word	0x00000000


	//----- nvinfo : EIATTR_FRAME_SIZE
	.align		4
.L_55:
        /*0030*/ 	.byte	0x04, 0x11
        /*0032*/ 	.short	(.L_57 - .L_56)
	.align		4
.L_56:
        /*0034*/ 	.word	index@(_Z21find_direct_arbitrageP4PathPiii)
        /*0038*/ 	.word	0x00000000


	//----- nvinfo : EIATTR_REGCOUNT
	.align		4
.L_57:
        /*003c*/ 	.byte	0x04, 0x2f
        /*003e*/ 	.short	(.L_59 - .L_58)
	.align		4
.L_58:
        /*0040*/ 	.word	index@(_Z25find_triangular_arbitrageP4PathPiii)
        /*0044*/ 	.word	0x00000028


	//----- nvinfo : EIATTR_FRAME_SIZE
	.align		4
.L_59:
        /*0048*/ 	.byte	0x04, 0x11
        /*004a*/ 	.short	(.L_61 - .L_60)
	.align		4
.L_60:
        /*004c*/ 	.word	index@($__internal_2_$__cuda_sm3x_div_rn_noftz_f32_slowpath)
        /*0050*/ 	.word	0x00000000


	//----- nvinfo : EIATTR_FRAME_SIZE
	.align		4
.L_61:
        /*0054*/ 	.byte	0x04, 0x11
        /*0056*/ 	.short	(.L_63 - .L_62)
	.align		4
.L_62:
        /*0058*/ 	.word	index@(_Z25find_triangular_arbitrageP4PathPiii)
        /*005c*/ 	.word	0x00000000


	//----- nvinfo : EIATTR_REGCOUNT
	.align		4
.L_63:
        /*0060*/ 	.byte	0x04, 0x2f
        /*0062*/ 	.short	(.L_65 - .L_64)
	.align		4
.L_64:
        /*0064*/ 	.word	index@(_Z35calculate_cross_chain_opportunitiesP4PathPiPfii)
        /*0068*/ 	.word	0x00000013


	//----- nvinfo : EIATTR_FRAME_SIZE
	.align		4
.L_65:
        /*006c*/ 	.byte	0x04, 0x11
        /*006e*/ 	.short	(.L_67 - .L_66)
	.align		4
.L_66:
        /*0070*/ 	.word	index@($__internal_1_$__cuda_sm3x_div_rn_noftz_f32_slowpath)
        /*0074*/ 	.word	0x00000000


	//----- nvinfo : EIATTR_FRAME_SIZE
	.align		4
.L_67:
        /*0078*/ 	.byte	0x04, 0x11
        /*007a*/ 	.short	(.L_69 - .L_68)
	.align		4
.L_68:
        /*007c*/ 	.word	index@(_Z35calculate_cross_chain_opportunitiesP4PathPiPfii)
        /*0080*/ 	.word	0x00000000


	//----- nvinfo : EIATTR_REGCOUNT
	.align		4
.L_69:
        /*0084*/ 	.byte	0x04, 0x2f
        /*0086*/ 	.short	(.L_71 - .L_70)
	.align		4
.L_70:
        /*0088*/ 	.word	index@(_Z18rank_opportunitiesP4PathiPf)
        /*008c*/ 	.word	0x00000010


	//----- nvinfo : EIATTR_FRAME_SIZE
	.align		4
.L_71:
        /*0090*/ 	.byte	0x04, 0x11
        /*0092*/ 	.short	(.L_73 - .L_72)
	.align		4
.L_72:
        /*0094*/ 	.word	index@($__internal_0_$__cuda_sm3x_div_rn_noftz_f32_slowpath)
        /*0098*/ 	.word	0x00000000


	//----- nvinfo : EIATTR_FRAME_SIZE
	.align		4
.L_73:
        /*009c*/ 	.byte	0x04, 0x11
        /*009e*/ 	.short	(.L_75 - .L_74)
	.align		4
.L_74:
        /*00a0*/ 	.word	index@(_Z18rank_opportunitiesP4PathiPf)
        /*00a4*/ 	.word	0x00000000


	//----- nvinfo : EIATTR_REGCOUNT
	.align		4
.L_75:
        /*00a8*/ 	.byte	0x04, 0x2f
        /*00aa*/ 	.short	(.L_77 - .L_76)
	.align		4
.L_76:
        /*00ac*/ 	.word	index@(_ZN3cub18CUB_300001_SM_10006detail11EmptyKernelIvEEvv)
        /*00b0*/ 	.word	0x00000004


	//----- nvinfo : EIATTR_FRAME_SIZE
	.align		4
.L_77:
        /*00b4*/ 	.byte	0x04, 0x11
        /*00b6*/ 	.short	(.L_79 - .L_78)
	.align		4
.L_78:
        /*00b8*/ 	.word	index@(_ZN3cub18CUB_300001_SM_10006detail11EmptyKernelIvEEvv)
        /*00bc*/ 	.word	0x00000000


	//----- nvinfo : EIATTR_REGCOUNT
	.align		4
.L_79:
        /*00c0*/ 	.byte	0x04, 0x2f
        /*00c2*/ 	.short	(.L_81 - .L_80)
	.align		4
.L_80:
        /*00c4*/ 	.word	index@(_ZN3cub18CUB_300001_SM_10006detail10radix_sort31DeviceRadixSortSingleTileKernelINS1_5radix10policy_hubIf4PathyE10Policy1000ELNS0_9SortOrderE1EfS6_yNS1_21identity_decomposer_tEEEvPKT1_PSB_PKT2_PSF_T3_iiT4_)
        /*00c8*/ 	.word	0x00000050


	//----- nvinfo : EIATTR_FRAME_SIZE
	.align		4
.L_81:
        /*00cc*/ 	.byte	0x04, 0x11
        /*00ce*/ 	.short	(.L_83 - .L_82)
	.align		4
.L_82:
        /*00d0*/ 	.word	index@(_ZN3cub18CUB_300001_SM_10006detail10radix_sort31DeviceRadixSortSingleTileKernelINS1_5radix10policy_hubIf4PathyE10Policy1000ELNS0_9SortOrderE1EfS6_yNS1_21identity_decomposer_tEEEvPKT1_PSB_PKT2_PSF_T3_iiT4_)
        /*00d4*/ 	.word	0x00000000


	//----- nvinfo : EIATTR_REGCOUNT
	.align		4
.L_83:
        /*00d8*/ 	.byte	0x04, 0x2f
        /*00da*/ 	.short	(.L_85 - .L_84)
	.align		4
.L_84:
        /*00dc*/ 	.word	index@(_ZN3cub18CUB_300001_SM_10006detail10radix_sort30DeviceRadixSortHistogramKernelINS1_5radix10policy_hubIf4PathyE10Policy1000ELNS0_9SortOrderE1EfyNS1_21identity_decomposer_tEEEvPT2_PKT1_SB_iiT3_)
        /*00e0*/ 	.word	0x00000020


	//----- nvinfo : EIATTR_FRAME_SIZE
	.align		4
.L_85:
        /*00e4*/ 	.byte	0x04, 0x11
        /*00e6*/ 	.short	(.L_87 - .L_86)
	.align		4
.L_86:
        /*00e8*/ 	.word	index@(_ZN3cub18CUB_300001_SM_10006detail10radix_sort30DeviceRadixSortHistogramKernelINS1_5radix10policy_hubIf4PathyE10Policy1000ELNS0_9SortOrderE1EfyNS1_21identity_decomposer_tEEEvPT2_PKT1_SB_iiT3_)
        /*00ec*/ 	.word	0x00000000


	//----- nvinfo : EIATTR_REGCOUNT
	.align		4
.L_87:
        /*00f0*/ 	.byte	0x04, 0x2f
        /*00f2*/ 	.short	(.L_89 - .L_88)
	.align		4
.L_88:
        /*00f4*/ 	.word	index@(_ZN3cub18CUB_300001_SM_10006detail10radix_sort33DeviceRadixSortExclusiveSumKernelINS1_5radix10policy_hubIf4PathyE10Policy1000EyEEvPT0_)
        /*00f8*/ 	.word	0x00000020


	//----- nvinfo : EIATTR_FRAME_SIZE
	.align		4
.L_89:
        /*00fc*/ 	.byte	0x04, 0x11
        /*00fe*/ 	.short	(.L_91 - .L_90)
	.align		4
.L_90:
        /*0100*/ 	.word	index@(_ZN3cub18CUB_300001_SM_10006detail10radix_sort33DeviceRadixSortExclusiveSumKernelINS1_5radix10policy_hubIf4PathyE10Policy1000EyEEvPT0_)
        /*0104*/ 	.word	0x00000000


	//----- nvinfo : EIATTR_REGCOUNT
	.align		4
.L_91:
        /*0108*/ 	.byte	0x04, 0x2f
        /*010a*/ 	.short	(.L_93 - .L_92)
	.align		4
.L_92:
        /*010c*/ 	.word	index@(_ZN3cub18CUB_300001_SM_10006detail10radix_sort29DeviceRadixSortOnesweepKernelINS1_5radix10policy_hubIf4PathyE10Policy1000ELNS0_9SortOrderE1EfS6_yiiNS1_21identity_decomposer_tEEEvPT5_SC_PT3_PKSD_PT1_PKSH_PT2_PKSL_T4_iiT6_)
        /*0110*/ 	.word	0x00000028


	//----- nvinfo : EIATTR_FRAME_SIZE
	.align		4
.L_93:
        /*0114*/ 	.byte	0x04, 0x11
        /*0116*/ 	.short	(.L_95 - .L_94)
	.align		4
.L_94:
        /*0118*/ 	.word	index@(_ZN3cub18CUB_300001_SM_10006detail10radix_sort29DeviceRadixSortOnesweepKernelINS1_5radix10policy_hubIf4PathyE10Policy1000ELNS0_9SortOrderE1EfS6_yiiNS1_21identity_decomposer_tEEEvPT5_SC_PT3_PKSD_PT1_PKSH_PT2_PKSL_T4_iiT6_)
        /*011c*/ 	.word	0x00000000


	//----- nvinfo : EIATTR_REGCOUNT
	.align		4
.L_95:
        /*0120*/ 	.byte	0x04, 0x2f
        /*0122*/ 	.short	(.L_97 - .L_96)
	.align		4
.L_96:
        /*0124*/ 	.word	index@(_ZN3cub18CUB_300001_SM_10006detail10radix_sort31DeviceRadixSortSingleTileKernelINS1_5radix10policy_hubIffyE10Policy1000ELNS0_9SortOrderE1EffyNS1_21identity_decomposer_tEEEvPKT1_PSA_PKT2_PSE_T3_iiT4_)
        /*0128*/ 	.word	0x00000097


	//----- nvinfo : EIATTR_FRAME_SIZE
	.align		4
.L_97:
        /*012c*/ 	.byte	0x04, 0x11
        /*012e*/ 	.short	(.L_99 - .L_98)
	.align		4
.L_98:
        /*0130*/ 	.word	index@(_ZN3cub18CUB_300001_SM_10006detail10radix_sort31DeviceRadixSortSingleTileKernelINS1_5radix10policy_hubIffyE10Policy1000ELNS0_9SortOrderE1EffyNS1_21identity_decomposer_tEEEvPKT1_PSA_PKT2_PSE_T3_iiT4_)
        /*0134*/ 	.word	0x00000000


	//----- nvinfo : EIATTR_REGCOUNT
	.align		4
.L_99:
        /*0138*/ 	.byte	0x04, 0x2f
        /*013a*/ 	.short	(.L_101 - .L_100)
	.align		4
.L_100:
        /*013c*/ 	.word	index@(_ZN3cub18CUB_300001_SM_10006detail10radix_sort30DeviceRadixSortHistogramKernelINS1_5radix10policy_hubIffyE10Policy1000ELNS0_9SortOrderE1EfyNS1_21identity_decomposer_tEEEvPT2_PKT1_SA_iiT3_)
        /*0140*/ 	.word	0x00000020


	//----- nvinfo : EIATTR_FRAME_SIZE
	.align		4
.L_101:
        /*0144*/ 	.byte	0x04, 0x11
        /*0146*/ 	.short	(.L_103 - .L_102)
	.align		4
.L_102:
        /*0148*/ 	.word	index@(_ZN3cub18CUB_300001_SM_10006detail10radix_sort30DeviceRadixSortHistogramKernelINS1_5radix10policy_hubIffyE10Policy1000ELNS0_9SortOrderE1EfyNS1_21identity_decomposer_tEEEvPT2_PKT1_SA_iiT3_)
        /*014c*/ 	.word	0x00000000


	//----- nvinfo : EIATTR_REGCOUNT
	.align		4
.L_103:
        /*0150*/ 	.byte	0x04, 0x2f
        /*0152*/ 	.short	(.L_105 - .L_104)
	.align		4
.L_104:
        /*0154*/ 	.word	index@(_ZN3cub18CUB_300001_SM_10006detail10radix_sort33DeviceRadixSortExclusiveSumKernelINS1_5radix10policy_hubIffyE10Policy1000EyEEvPT0_)
        /*0158*/ 	.word	0x00000020


	//----- nvinfo : EIATTR_FRAME_SIZE
	.align		4
.L_105:
        /*015c*/ 	.byte	0x04, 0x11
        /*015e*/ 	.short	(.L_107 - .L_106)
	.align		4
.L_106:
        /*0160*/ 	.word	index@(_ZN3cub18CUB_300001_SM_10006detail10radix_sort33DeviceRadixSortExclusiveSumKernelINS1_5radix10policy_hubIffyE10Policy1000EyEEvPT0_)
        /*0164*/ 	.word	0x00000000


	//----- nvinfo : EIATTR_REGCOUNT
	.align		4
.L_107:
        /*0168*/ 	.byte	0x04, 0x2f
        /*016a*/ 	.short	(.L_109 - .L_108)
	.align		4
.L_108:
        /*016c*/ 	.word	index@(_ZN3cub18CUB_300001_SM_10006detail10radix_sort29DeviceRadixSortOnesweepKernelINS1_5radix10policy_hubIffyE10Policy1000ELNS0_9SortOrderE1EffyiiNS1_21identity_decomposer_tEEEvPT5_SB_PT3_PKSC_PT1_PKSG_PT2_PKSK_T4_iiT6_)
        /*0170*/ 	.word	0x00000048


	//----- nvinfo : EIATTR_FRAME_SIZE
	.align		4
.L_109:
        /*0174*/ 	.byte	0x04, 0x11
        /*0176*/ 	.short	(.L_111 - .L_110)
	.align		4
.L_110:
        /*0178*/ 	.word	index@(_ZN3cub18CUB_300001_SM_10006detail10radix_sort29DeviceRadixSortOnesweepKernelINS1_5radix10policy_hubIffyE10Policy1000ELNS0_9SortOrderE1EffyiiNS1_21identity_decomposer_tEEEvPT5_SB_PT3_PKSC_PT1_PKSG_PT2_PKSK_T4_iiT6_)
        /*017c*/ 	.word	0x00000000


	//----- nvinfo : EIATTR_MIN_STACK_SIZE
	.align		4
.L_111:
        /*0180*/ 	.byte	0x04, 0x12
        /*0182*/ 	.short	(.L_113 - .L_112)
	.align		4
.L_112:
        /*0184*/ 	.word	index@(_ZN3cub18CUB_300001_SM_10006detail10radix_sort29DeviceRadixSortOnesweepKernelINS1_5radix10policy_hubIffyE10Policy1000ELNS0_9SortOrderE1EffyiiNS1_21identity_decomposer_tEEEvPT5_SB_PT3_PKSC_PT1_PKSG_PT2_PKSK_T4_iiT6_)
        /*0188*/ 	.word	0x00000000


	//----- nvinfo : EIATTR_MIN_STACK_SIZE
	.align		4
.L_113:
        /*018c*/ 	.byte	0x04, 0x12
        /*018e*/ 	.short	(.L_115 - .L_114)
	.align		4
.L_114:
        /*0190*/ 	.word	index@(_ZN3cub18CUB_300001_SM_10006detail10radix_sort33DeviceRadixSortExclusiveSumKernelINS1_5radix10policy_hubIffyE10Policy1000EyEEvPT0_)
        /*0194*/ 	.word	0x00000000


	//----- nvinfo : EIATTR_MIN_STACK_SIZE
	.align		4
.L_115:
        /*0198*/ 	.byte	0x04, 0x12
        /*019a*/ 	.short	(.L_117 - .L_116)
	.align		4
.L_116:
        /*019c*/ 	.word	index@(_ZN3cub18CUB_300001_SM_10006detail10radix_sort30DeviceRadixSortHistogramKernelINS1_5radix10policy_hubIffyE10Policy1000ELNS0_9SortOrderE1EfyNS1_21identity_decomposer_tEEEvPT2_PKT1_SA_iiT3_)
        /*01a0*/ 	.word	0x00000000


	//----- nvinfo : EIATTR_MIN_STACK_SIZE
	.align		4
.L_117:
        /*01a4*/ 	.byte	0x04, 0x12
        /*01a6*/ 	.short	(.L_119 - .L_118)
	.align		4
.L_118:
        /*01a8*/ 	.word	index@(_ZN3cub18CUB_300001_SM_10006detail10radix_sort31DeviceRadixSortSingleTileKernelINS1_5radix10policy_hubIffyE10Policy1000ELNS0_9SortOrderE1EffyNS1_21identity_decomposer_tEEEvPKT1_PSA_PKT2_PSE_T3_iiT4_)
        /*01ac*/ 	.word	0x00000000


	//----- nvinfo : EIATTR_MIN_STACK_SIZE
	.align		4
.L_119:
        /*01b0*/ 	.byte	0x04, 0x12
        /*01b2*/ 	.short	(.L_121 - .L_120)
	.align		4
.L_120:
        /*01b4*/ 	.word	index@(_ZN3cub18CUB_300001_SM_10006detail10radix_sort29DeviceRadixSortOnesweepKernelINS1_5radix10policy_hubIf4PathyE10Policy1000ELNS0_9SortOrderE1EfS6_yiiNS1_21identity_decomposer_tEEEvPT5_SC_PT3_PKSD_PT1_PKSH_PT2_PKSL_T4_iiT6_)
        /*01b8*/ 	.word	0x00000000


	//----- nvinfo : EIATTR_MIN_STACK_SIZE
	.align		4
.L_121:
        /*01bc*/ 	.byte	0x04, 0x12
        /*01be*/ 	.short	(.L_123 - .L_122)
	.align		4
.L_122:
        /*01c0*/ 	.word	index@(_ZN3cub18CUB_300001_SM_10006detail10radix_sort33DeviceRadixSortExclusiveSumKernelINS1_5radix10policy_hubIf4PathyE10Policy1000EyEEvPT0_)
        /*01c4*/ 	.word	0x00000000


	//----- nvinfo : EIATTR_MIN_STACK_SIZE
	.align		4
.L_123:
        /*01c8*/ 	.byte	0x04, 0x12
        /*01ca*/ 	.short	(.L_125 - .L_124)
	.align		4
.L_124:
        /*01cc*/ 	.word	index@(_ZN3cub18CUB_300001_SM_10006detail10radix_sort30DeviceRadixSortHistogramKernelINS1_5radix10policy_hubIf4PathyE10Policy1000ELNS0_9SortOrderE1EfyNS1_21identity_decomposer_tEEEvPT2_PKT1_SB_iiT3_)
        /*01d0*/ 	.word	0x00000000


	//----- nvinfo : EIATTR_MIN_STACK_SIZE
	.align		4
.L_125:
        /*01d4*/ 	.byte	0x04, 0x12
        /*01d6*/ 	.short	(.L_127 - .L_126)
	.align		4
.L_126:
        /*01d8*/ 	.word	index@(_ZN3cub18CUB_300001_SM_10006detail10radix_sort31DeviceRadixSortSingleTileKernelINS1_5radix10policy_hubIf4PathyE10Policy1000ELNS0_9SortOrderE1EfS6_yNS1_21identity_decomposer_tEEEvPKT1_PSB_PKT2_PSF_T3_iiT4_)
        /*01dc*/ 	.word	0x00000000


	//----- nvinfo : EIATTR_MIN_STACK_SIZE
	.align		4
.L_127:
        /*01e0*/ 	.byte	0x04, 0x12
        /*01e2*/ 	.short	(.L_129 - .L_128)
	.align		4
.L_128:
        /*01e4*/ 	.word	index@(_ZN3cub18CUB_300001_SM_10006detail11EmptyKernelIvEEvv)
        /*01e8*/ 	.word	0x00000000


	//----- nvinfo : EIATTR_MIN_STACK_SIZE
	.align		4
.L_129:
        /*01ec*/ 	.byte	0x04, 0x12
        /*01ee*/ 	.short	(.L_131 - .L_130)
	.align		4
.L_130:
        /*01f0*/ 	.word	index@(_Z18rank_opportunitiesP4PathiPf)
        /*01f4*/ 	.word	0x00000000


	//----- nvinfo : EIATTR_MIN_STACK_SIZE
	.align		4
.L_131:
        /*01f8*/ 	.byte	0x04, 0x12
        /*01fa*/ 	.short	(.L_133 - .L_132)
	.align		4
.L_132:
        /*01fc*/ 	.word	index@(_Z35calculate_cross_chain_opportunitiesP4PathPiPfii)
        /*0200*/ 	.word	0x00000000


	//----- nvinfo : EIATTR_MIN_STACK_SIZE
	.align		4
.L_133:
        /*0204*/ 	.byte	0x04, 0x12
        /*0206*/ 	.short	(.L_135 - .L_134)
	.align		4
.L_134:
        /*0208*/ 	.word	index@(_Z25find_triangular_arbitrageP4PathPiii)
        /*020c*/ 	.word	0x00000000


	//----- nvinfo : EIATTR_MIN_STACK_SIZE
	.align		4
.L_135:
        /*0210*/ 	.byte	0x04, 0x12
        /*0212*/ 	.short	(.L_137 - .L_136)
	.align		4
.L_136:
        /*0214*/ 	.word	index@(_Z21find_direct_arbitrageP4PathPiii)
        /*0218*/ 	.word	0x00000000


	//----- nvinfo : EIATTR_MIN_STACK_SIZE
	.align		4
.L_137:
        /*021c*/ 	.byte	0x04, 0x12
        /*021e*/ 	.short	(.L_139 - .L_138)
	.align		4
.L_138:
        /*0220*/ 	.word	index@(_Z19update_price_matrixP6Marketi)
        /*0224*/ 	.word	0x00000000
.L_139:


//--------------------- .nv.compat                --------------------------
	.section	.nv.compat,"",@"SHT_CUDA_COMPAT_INFO"
	.align	4
        /*0000*/ 	.byte	0x02, 0x09, 0x00, 0x00, 0x02, 0x02, 0x01, 0x00, 0x02, 0x05, 0x05, 0x00, 0x03, 0x07, 0x01, 0x01
        /*0010*/ 	.byte	0x02, 0x03, 0x00, 0x00, 0x02, 0x06, 0x01, 0x00, 0x04, 0x0b, 0x08, 0x00, 0x01, 0x00, 0x00, 0x00
        /*0020*/ 	.byte	0x00, 0x00, 0x00, 0x00


//--------------------- .nv.info._ZN3cub18CUB_300001_SM_10006detail10radix_sort29DeviceRadixSortOnesweepKernelINS1_5radix10policy_hubIffyE10Policy1000ELNS0_9SortOrderE1EffyiiNS1_21identity_decomposer_tEEEvPT5_SB_PT3_PKSC_PT1_PKSG_PT2_PKSK_T4_iiT6_ --------------------------
	.section	.nv.info._ZN3cub18CUB_300001_SM_10006detail10radix_sort29DeviceRadixSortOnesweepKernelINS1_5radix10policy_hubIffyE10Policy1000ELNS0_9SortOrderE1EffyiiNS1_21identity_decomposer_tEEEvPT5_SB_PT3_PKSC_PT1_PKSG_PT2_PKSK_T4_iiT6_,"",@"SHT_CUDA_INFO"
	.sectionflags	@""
	.align	4


	//----- nvinfo : EIATTR_CUDA_API_VERSION
	.align		4
        /*0000*/ 	.byte	0x04, 0x37
        /*0002*/ 	.short	(.L_141 - .L_140)
.L_140:
        /*0004*/ 	.word	0x00000082


	//----- nvinfo : EIATTR_KPARAM_INFO
	.align		4
.L_141:
        /*0008*/ 	.byte	0x04, 0x17
        /*000a*/ 	.short	(.L_143 - .L_142)
.L_142:
        /*000c*/ 	.word	0x00000000
        /*0010*/ 	.short	0x000b
        /*0012*/ 	.short	0x004c
        /*0014*/ 	.byte	0x00, 0xf0, 0x05, 0x00


	//----- nvinfo : EIATTR_KPARAM_INFO
	.align		4
.L_143:
        /*0018*/ 	.byte	0x04, 0x17
        /*001a*/ 	.short	(.L_145 - .L_144)
.L_144:
        /*001c*/ 	.word	0x00000000
        /*0020*/ 	.short	0x000a
        /*0022*/ 	.short	0x0048
        /*0024*/ 	.byte	0x00, 0xf0, 0x11, 0x00


	//----- nvinfo : EIATTR_KPARAM_INFO
	.align		4
.L_145:
        /*0028*/ 	.byte	0x04, 0x17
        /*002a*/ 	.short	(.L_147 - .L_146)
.L_146:
        /*002c*/ 	.word	0x00000000
        /*0030*/ 	.short	0x0009
        /*0032*/ 	.short	0x0044
        /*0034*/ 	.byte	0x00, 0xf0, 0x11, 0x00


	//----- nvinfo : EIATTR_KPARAM_INFO
	.align		4
.L_147:
        /*0038*/ 	.byte	0x04, 0x17
        /*003a*/ 	.short	(.L_149 - .L_148)
.L_148:
        /*003c*/ 	.word	0x00000000
        /*0040*/ 	.short	0x0008
        /*0042*/ 	.short	0x0040
        /*0044*/ 	.byte	0x00, 0xf0, 0x11, 0x00


	//----- nvinfo : EIATTR_KPARAM_INFO
	.align		4
.L_149:
        /*0048*/ 	.byte	0x04, 0x17
        /*004a*/ 	.short	(.L_151 - .L_150)
.L_150:
        /*004c*/ 	.word	0x00000000
        /*0050*/ 	.short	0x0007
        /*0052*/ 	.short	0x0038
        /*0054*/ 	.byte	0x00, 0xf5, 0x21, 0x00


	//----- nvinfo : EIATTR_KPARAM_INFO
	.align		4
.L_151:
        /*0058*/ 	.byte	0x04, 0x17
        /*005a*/ 	.short	(.L_153 - .L_152)
.L_152:
        /*005c*/ 	.word	0x00000000
        /*0060*/ 	.short	0x0006
        /*0062*/ 	.short	0x0030
        /*0064*/ 	.byte	0x00, 0xf5, 0x21, 0x00


	//----- nvinfo : EIATTR_KPARAM_INFO
	.align		4
.L_153:
        /*0068*/ 	.byte	0x04, 0x17
        /*006a*/ 	.short	(.L_155 - .L_154)
.L_154:
        /*006c*/ 	.word	0x00000000
        /*0070*/ 	.short	0x0005
        /*0072*/ 	.short	0x0028
        /*0074*/ 	.byte	0x00, 0xf5, 0x21, 0x00


	//----- nvinfo : EIATTR_KPARAM_INFO
	.align		4
.L_155:
        /*0078*/ 	.byte	0x04, 0x17
        /*007a*/ 	.short	(.L_157 - .L_156)
.L_156:
        /*007c*/ 	.word	0x00000000
        /*0080*/ 	.short	0x0004
        /*0082*/ 	.short	0x0020
        /*0084*/ 	.byte	0x00, 0xf5, 0x21, 0x00


	//----- nvinfo : EIATTR_KPARAM_INFO
	.align		4
.L_157:
        /*0088*/ 	.byte	0x04, 0x17
        /*008a*/ 	.short	(.L_159 - .L_158)
.L_158:
        /*008c*/ 	.word	0x00000000
        /*0090*/ 	.short	0x0003
        /*0092*/ 	.short	0x0018
        /*0094*/ 	.byte	0x00, 0xf5, 0x21, 0x00


	//----- nvinfo : EIATTR_KPARAM_INFO
	.align		4
.L_159:
        /*0098*/ 	.byte	0x04, 0x17
        /*009a*/ 	.short	(.L_161 - .L_160)
.L_160:
        /*009c*/ 	.word	0x00000000
        /*00a0*/ 	.short	0x0002
        /*00a2*/ 	.short	0x0010
        /*00a4*/ 	.byte	0x00, 0xf5, 0x21, 0x00


	//----- nvinfo : EIATTR_KPARAM_INFO
	.align		4
.L_161:
        /*00a8*/ 	.byte	0x04, 0x17
        /*00aa*/ 	.short	(.L_163 - .L_162)
.L_162:
        /*00ac*/ 	.word	0x00000000
        /*00b0*/ 	.short	0x0001
        /*00b2*/ 	.short	0x0008
        /*00b4*/ 	.byte	0x00, 0xf5, 0x21, 0x00


	//----- nvinfo : EIATTR_KPARAM_INFO
	.align		4
.L_163:
        /*00b8*/ 	.byte	0x04, 0x17
        /*00ba*/ 	.short	(.L_165 - .L_164)
.L_164:
        /*00bc*/ 	.word	0x00000000
        /*00c0*/ 	.short	0x0000
        /*00c2*/ 	.short	0x0000
        /*00c4*/ 	.byte	0x00, 0xf5, 0x21, 0x00


	//----- nvinfo : EIATTR_SPARSE_MMA_MASK
	.align		4
.L_165:
        /*00c8*/ 	.byte	0x03, 0x50
        /*00ca*/ 	.short	0x0000


	//----- nvinfo : EIATTR_MAXREG_COUNT
	.align		4
        /*00cc*/ 	.byte	0x03, 0x1b
        /*00ce*/ 	.short	0x00a8


	//----- nvinfo : EIATTR_NUM_BARRIERS
	.align		4
        /*00d0*/ 	.byte	0x02, 0x4c
        /*00d2*/ 	.byte	0x01
	.zero		1


	//----- nvinfo : EIATTR_MERCURY_ISA_VERSION
	.align		4
        /*00d4*/ 	.byte	0x03, 0x5f
        /*00d6*/ 	.short	0x0101


	//----- nvinfo : EIATTR_COOP_GROUP_MASK_REGIDS
	.align		4
        /*00d8*/ 	.byte	0x04, 0x29
        /*00da*/ 	.short	(.L_167 - .L_166)


	//   ....[0]....
.L_166:
        /*00dc*/ 	.word	0xffffffff


	//   ....[1]....
        /*00e0*/ 	.word	0x05000004


	//   ....[2]....
        /*00e4*/ 	.word	0xffffffff


	//   ....[3]....
        /*00e8*/ 	.word	0xffffffff


	//   ....[4]....
        /*00ec*/ 	.word	0xffffffff


	//   ....[5]....
        /*00f0*/ 	.word	0xffffffff


	//   ....[6]....
        /*00f4*/ 	.word	0xffffffff


	//   ....[7]....
        /*00f8*/ 	.word	0xffffffff


	//   ....[8]....
        /*00fc*/ 	.word	0xffffffff


	//   ....[9]....
        /*0100*/ 	.word	0xffffffff


	//   ....[10]....
        /*0104*/ 	.word	0xffffffff


	//   ....[11]....
        /*0108*/ 	.word	0xffffffff


	//   ....[12]....
        /*010c*/ 	.word	0xffffffff


	//   ....[13]....
        /*0110*/ 	.word	0xffffffff


	//   ....[14]....
        /*0114*/ 	.word	0xffffffff


	//   ....[15]....
        /*0118*/ 	.word	0xffffffff


	//   ....[16]....
        /*011c*/ 	.word	0xffffffff


	//   ....[17]....
        /*0120*/ 	.word	0xffffffff


	//   ....[18]....
        /*0124*/ 	.word	0xffffffff


	//   ....[19]....
        /*0128*/ 	.word	0xffffffff


	//   ....[20]....
        /*012c*/ 	.word	0xffffffff


	//   ....[21]....
        /*0130*/ 	.word	0xffffffff


	//   ....[22]....
        /*0134*/ 	.word	0xffffffff


	//   ....[23]....
        /*0138*/ 	.word	0xffffffff


	//   ....[24]....
        /*013c*/ 	.word	0xffffffff


	//   ....[25]....
        /*0140*/ 	.word	0xffffffff


	//   ....[26]....
        /*0144*/ 	.word	0xffffffff


	//   ....[27]....
        /*0148*/ 	.word	0xffffffff


	//   ....[28]....
        /*014c*/ 	.word	0xffffffff


	//   ....[29]....
        /*0150*/ 	.word	0xffffffff


	//   ....[30]....
        /*0154*/ 	.word	0xffffffff


	//   ....[31]....
        /*0158*/ 	.word	0xffffffff


	//   ....[32]....
        /*015c*/ 	.word	0xffffffff


	//   ....[33]....
        /*0160*/ 	.word	0xffffffff


	//   ....[34]....
        /*0164*/ 	.word	0xffffffff


	//   ....[35]....
        /*0168*/ 	.word	0xffffffff


	//   ....[36]....
        /*016c*/ 	.word	0xffffffff


	//   ....[37]....
        /*0170*/ 	.word	0xffffffff


	//   ....[38]....
        /*0174*/ 	.word	0xffffffff


	//   ....[39]....
        /*0178*/ 	.word	0xffffffff


	//   ....[40]....
        /*017c*/ 	.word	0xffffffff


	//   ....[41]....
        /*0180*/ 	.word	0xffffffff


	//   ....[42]....
        /*0184*/ 	.word	0xffffffff


	//   ....[43]....
        /*0188*/ 	.word	0xffffffff


	//   ....[44]....
        /*018c*/ 	.word	0xffffffff


	//   ....[45]....
        /*0190*/ 	.word	0xffffffff


	//   ....[46]....
        /*0194*/ 	.word	0xffffffff


	//   ....[47]....
        /*0198*/ 	.word	0xffffffff


	//   ....[48]....
        /*019c*/ 	.word	0xffffffff


	//   ....[49]....
        /*01a0*/ 	.word	0xffffffff


	//   ....[50]....
        /*01a4*/ 	.word	0xffffffff


	//   ....[51]....
        /*01a8*/ 	.word	0xffffffff


	//   ....[52]....
        /*01ac*/ 	.word	0xffffffff


	//   ....[53]....
        /*01b0*/ 	.word	0xffffffff


	//   ....[54]....
        /*01b4*/ 	.word	0xffffffff


	//   ....[55]....
        /*01b8*/ 	.word	0xffffffff


	//   ....[56]....
        /*01bc*/ 	.word	0xffffffff


	//   ....[57]....
        /*01c0*/ 	.word	0xffffffff


	//   ....[58]....
        /*01c4*/ 	.word	0xffffffff


	//   ....[59]....
        /*01c8*/ 	.word	0xffffffff


	//   ....[60]....
        /*01cc*/ 	.word	0xffffffff


	//   ....[61]....
        /*01d0*/ 	.word	0xffffffff


	//   ....[62]....
        /*01d4*/ 	.word	0xffffffff


	//   ....[63]....
        /*01d8*/ 	.word	0xffffffff


	//   ....[64]....
        /*01dc*/ 	.word	0xffffffff


	//   ....[65]....
        /*01e0*/ 	.word	0xffffffff


	//   ....[66]....
        /*01e4*/ 	.word	0xffffffff


	//   ....[67]....
        /*01e8*/ 	.word	0xffffffff


	//   ....[68]....
        /*01ec*/ 	.word	0xffffffff


	//   ....[69]....
        /*01f0*/ 	.word	0xffffffff


	//   ....[70]....
        /*01f4*/ 	.word	0xffffffff


	//   ....[71]....
        /*01f8*/ 	.word	0xffffffff


	//   ....[72]....
        /*01fc*/ 	.word	0xffffffff


	//   ....[73]....
        /*0200*/ 	.word	0xffffffff


	//   ....[74]....
        /*0204*/ 	.word	0xffffffff


	//   ....[75]....
        /*0208*/ 	.word	0xffffffff


	//   ....[76]....
        /*020c*/ 	.word	0xffffffff


	//   ....[77]....
        /*0210*/ 	.word	0xffffffff


	//   ....[78]....
        /*0214*/ 	.word	0xffffffff


	//   ....[79]....
        /*0218*/ 	.word	0xffffffff


	//   ....[80]....
        /*021c*/ 	.word	0xffffffff


	//   ....[81]....
        /*0220*/ 	.word	0xffffffff


	//   ....[82]....
        /*0224*/ 	.word	0xffffffff


	//   ....[83]....
        /*0228*/ 	.word	0xffffffff


	//   ....[84]....
        /*022c*/ 	.word	0xffffffff


	//   ....[85]....
        /*0230*/ 	.word	0xffffffff


	//   ....[86]....
        /*0234*/ 	.word	0xffffffff


	//   ....[87]....
        /*0238*/ 	.word	0xffffffff


	//   ....[88]....
        /*023c*/ 	.word	0xffffffff


	//   ....[89]....
        /*0240*/ 	.word	0xffffffff


	//   ....[90]....
        /*0244*/ 	.word	0xffffffff


	//   ....[91]....
        /*0248*/ 	.word	0xffffffff


	//   ....[92]....
        /*024c*/ 	.word	0xffffffff


	//   ....[93]....
        /*0250*/ 	.word	0xffffffff


	//   ....[94]....
        /*0254*/ 	.word	0xffffffff


	//   ....[95]....
        /*0258*/ 	.word	0xffffffff


	//   ....[96]....
        /*025c*/ 	.word	0xffffffff


	//   ....[97]....
        /*0260*/ 	.word	0xffffffff


	//   ....[98]....
        /*0264*/ 	.word	0xffffffff


	//   ....[99]....
        /*0268*/ 	.word	0xffffffff


	//   ....[100]....
        /*026c*/ 	.word	0xffffffff


	//   ....[101]....
        /*0270*/ 	.word	0xffffffff


	//   ....[102]....
        /*0274*/ 	.word	0xffffffff


	//   ....[103]....
        /*0278*/ 	.word	0xffffffff


	//   ....[104]....
        /*027c*/ 	.word	0xffffffff


	//   ....[105]....
        /*0280*/ 	.word	0xffffffff


	//   ....[106]....
        /*0284*/ 	.word	0xffffffff


	//   ....[107]....
        /*0288*/ 	.word	0xffffffff


	//   ....[108]....
        /*028c*/ 	.word	0xffffffff


	//   ....[109]....
        /*0290*/ 	.word	0xffffffff


	//   ....[110]....
        /*0294*/ 	.word	0xffffffff


	//   ....[111]....
        /*0298*/ 	.word	0xffffffff


	//   ....[112]....
        /*029c*/ 	.word	0xffffffff


	//   ....[113]....
        /*02a0*/ 	.word	0xffffffff


	//   ....[114]....
        /*02a4*/ 	.word	0xffffffff


	//   ....[115]....
        /*02a8*/ 	.word	0xffffffff


	//   ....[116]....
        /*02ac*/ 	.word	0xffffffff


	//   ....[117]....
        /*02b0*/ 	.word	0xffffffff


	//   ....[118]....
        /*02b4*/ 	.word	0xffffffff


	//   ....[119]....
        /*02b8*/ 	.word	0xffffffff


	//   ....[120]....
        /*02bc*/ 	.word	0xffffffff


	//   ....[121]....
        /*02c0*/ 	.word	0xffffffff


	//   ....[122]....
        /*02c4*/ 	.word	0xffffffff


	//   ....[123]....
        /*02c8*/ 	.word	0xffffffff


	//   ....[124]....
        /*02cc*/ 	.word	0xffffffff


	//   ....[125]....
        /*02d0*/ 	.word	0xffffffff


	//   ....[126]....
        /*02d4*/ 	.word	0xffffffff


	//   ....[127]....
        /*02d8*/ 	.word	0xffffffff


	//   ....[128]....
        /*02dc*/ 	.word	0xffffffff


	//   ....[129]....
        /*02e0*/ 	.word	0xffffffff


	//   ....[130]....
        /*02e4*/ 	.word	0xffffffff


	//   ....[131]....
        /*02e8*/ 	.word	0xffffffff


	//   ....[132]....
        /*02ec*/ 	.word	0xffffffff


	//   ....[133]....
        /*02f0*/ 	.word	0xffffffff


	//   ....[134]....
        /*02f4*/ 	.word	0xffffffff


	//   ....[135]....
        /*02f8*/ 	.word	0xffffffff


	//   ....[136]....
        /*02fc*/ 	.word	0xffffffff


	//   ....[137]....
        /*0300*/ 	.word	0xffffffff


	//   ....[138]....
        /*0304*/ 	.word	0xffffffff


	//   ....[139]....
        /*0308*/ 	.word	0xffffffff


	//   ....[140]....
        /*030c*/ 	.word	0xffffffff


	//   ....[141]....
        /*0310*/ 	.word	0xffffffff


	//   ....[142]....
        /*0314*/ 	.word	0xffffffff


	//   ....[143]....
        /*0318*/ 	.word	0xffffffff


	//   ....[144]....
        /*031c*/ 	.word	0xffffffff


	//   ....[145]....
        /*0320*/ 	.word	0xffffffff


	//   ....[146]....
        /*0324*/ 	.word	0xffffffff


	//   ....[147]....
        /*0328*/ 	.word	0xffffffff


	//   ....[148]....
        /*032c*/ 	.word	0xffffffff


	//   ....[149]....
        /*0330*/ 	.word	0xffffffff


	//   ....[150]....
        /*0334*/ 	.word	0xffffffff


	//   ....[151]....
        /*0338*/ 	.word	0xffffffff


	//   ....[152]....
        /*033c*/ 	.word	0xffffffff


	//   ....[153]....
        /*0340*/ 	.word	0xffffffff


	//   ....[154]....
        /*0344*/ 	.word	0xffffffff


	//   ....[155]....
        /*0348*/ 	.word	0xffffffff


	//   ....[156]....
        /*034c*/ 	.word	0xffffffff


	//   ....[157]....
        /*0350*/ 	.word	0xffffffff


	//   ....[158]....
        /*0354*/ 	.word	0xffffffff


	//   ....[159]....
        /*0358*/ 	.word	0xffffffff


	//   ....[160]....
        /*035c*/ 	.word	0x05000004


	//   ....[161]....
        /*0360*/ 	.word	0xffffffff


	//   ....[162]....
        /*0364*/ 	.word	0xffffffff


	//   ....[163]....
        /*0368*/ 	.word	0xffffffff


	//   ....[164]....
        /*036c*/ 	.word	0xffffffff


	//   ....[165]....
        /*0370*/ 	.word	0xffffffff


	//   ....[166]....
        /*0374*/ 	.word	0xffffffff


	//   ....[167]....
        /*0378*/ 	.word	0xffffffff


	//   ....[168]....
        /*037c*/ 	.word	0xffffffff


	//   ....[169]....
        /*0380*/ 	.word	0xffffffff


	//   ....[170]....
        /*0384*/ 	.word	0xffffffff


	//   ....[171]....
        /*0388*/ 	.word	0xffffffff


	//   ....[172]....
        /*038c*/ 	.word	0xffffffff


	//   ....[173]....
        /*0390*/ 	.word	0xffffffff


	//   ....[174]....
        /*0394*/ 	.word	0xffffffff


	//   ....[175]....
        /*0398*/ 	.word	0xffffffff


	//   ....[176]....
        /*039c*/ 	.word	0xffffffff


	//   ....[177]....
        /*03a0*/ 	.word	0xffffffff


	//   ....[178]....
        /*03a4*/ 	.word	0xffffffff


	//   ....[179]....
        /*03a8*/ 	.word	0xffffffff


	//   ....[180]....
        /*03ac*/ 	.word	0xffffffff


	//   ....[181]....
        /*03b0*/ 	.word	0xffffffff


	//   ....[182]....
        /*03b4*/ 	.word	0xffffffff


	//   ....[183]....
        /*03b8*/ 	.word	0xffffffff


	//   ....[184]....
        /*03bc*/ 	.word	0xffffffff


	//   ....[185]....
        /*03c0*/ 	.word	0xffffffff


	//   ....[186]....
        /*03c4*/ 	.word	0xffffffff


	//   ....[187]....
        /*03c8*/ 	.word	0xffffffff


	//   ....[188]....
        /*03cc*/ 	.word	0xffffffff


	//   ....[189]....
        /*03d0*/ 	.word	0xffffffff


	//   ....[190]....
        /*03d4*/ 	.word	0xffffffff


	//   ....[191]....
        /*03d8*/ 	.word	0xffffffff


	//   ....[192]....
        /*03dc*/ 	.word	0xffffffff


	//   ....[193]....
        /*03e0*/ 	.word	0xffffffff


	//   ....[194]....
        /*03e4*/ 	.word	0xffffffff


	//   ....[195]....
        /*03e8*/ 	.word	0xffffffff


	//   ....[196]....
        /*03ec*/ 	.word	0xffffffff


	//   ....[197]....
        /*03f0*/ 	.word	0xffffffff


	//   ....[198]....
        /*03f4*/ 	.word	0xffffffff


	//   ....[199]....
        /*03f8*/ 	.word	0xffffffff


	//   ....[200]....
        /*03fc*/ 	.word	0xffffffff


	//   ....[201]....
        /*0400*/ 	.word	0xffffffff


	//   ....[202]....
        /*0404*/ 	.word	0xffffffff


	//   ....[203]....
        /*0408*/ 	.word	0xffffffff


	//   ....[204]....
        /*040c*/ 	.word	0xffffffff


	//   ....[205]....
        /*0410*/ 	.word	0xffffffff


	//   ....[206]....
        /*0414*/ 	.word	0xffffffff


	//   ....[207]....
        /*0418*/ 	.word	0xffffffff


	//   ....[208]....
        /*041c*/ 	.word	0xffffffff


	//   ....[209]....
        /*0420*/ 	.word	0xffffffff


	//   ....[210]....
        /*0424*/ 	.word	0xffffffff


	//   ....[211]....
        /*0428*/ 	.word	0xffffffff


	//   ....[212]....
        /*042c*/ 	.word	0xffffffff


	//   ....[213]....
        /*0430*/ 	.word	0xffffffff


	//   ....[214]....
        /*0434*/ 	.word	0xffffffff


	//   ....[215]....
        /*0438*/ 	.word	0xffffffff


	//   ....[216]....
        /*043c*/ 	.word	0xffffffff


	//   ....[217]....
        /*0440*/ 	.word	0xffffffff


	//   ....[218]....
        /*0444*/ 	.word	0xffffffff


	//   ....[219]....
        /*0448*/ 	.word	0xffffffff


	//   ....[220]....
        /*044c*/ 	.word	0xffffffff


	//   ....[221]....
        /*0450*/ 	.word	0xffffffff


	//   ....[222]....
        /*0454*/ 	.word	0xffffffff


	//   ....[223]....
        /*0458*/ 	.word	0xffffffff


	//   ....[224]....
        /*045c*/ 	.word	0xffffffff


	//   ....[225]....
        /*0460*/ 	.word	0xffffffff


	//   ....[226]....
        /*0464*/ 	.word	0xffffffff


	//   ....[227]....
        /*0468*/ 	.word	0xffffffff


	//   ....[228]....
        /*046c*/ 	.word	0xffffffff


	//   ....[229]....
        /*0470*/ 	.word	0x0500002e


	//   ....[230]....
        /*0474*/ 	.word	0x0500002e


	//   ....[231]....
        /*0478*/ 	.word	0x0500002e


	//   ....[232]....
        /*047c*/ 	.word	0x0500002e


	//   ....[233]....
        /*0480*/ 	.word	0x0500002e


	//----- nvinfo : EIATTR_COOP_GROUP_INSTR_OFFSETS
	.align		4
.L_167:
        /*0484*/ 	.byte	0x04, 0x28
        /*0486*/ 	.short	(.L_169 - .L_168)


	//   ....[0]....
.L_168:
        /*0488*/ 	.word	0x00000e70


	//   ....[1]....
        /*048c*/ 	.word	0x00001cd0


	//   ....[2]....
        /*0490*/ 	.word	0x00002f10


	//   ....[3]....
        /*0494*/ 	.word	0x00002f30


	//   ....[4]....
        /*0498*/ 	.word	0x00002f50


	//   ....[5]....
        /*049c*/ 	.word	0x00002f70


	//   ....[6]....
        /*04a0*/ 	.word	0x00002f90


	//   ....[7]....
        /*04a4*/ 	.word	0x00003470


	//   ....[8]....
        /*04a8*/ 	.word	0x00003480


	//   ....[9]....
        /*04ac*/ 	.word	0x000034a0


	//   ....[10]....
        /*04b0*/ 	.word	0x000034c0


	//   ....[11]....
        /*04b4*/ 	.word	0x00003510


	//   ....[12]....
        /*04b8*/ 	.word	0x00003540


	//   ....[13]....
        /*04bc*/ 	.word	0x00003580


	//   ....[14]....
        /*04c0*/ 	.word	0x000035a0


	//   ....[15]....
        /*04c4*/ 	.word	0x000036c0


	//   ....[16]....
        /*04c8*/ 	.word	0x000036f0


	//   ....[17]....
        /*04cc*/ 	.word	0x00003700


	//   ....[18]....
        /*04d0*/ 	.word	0x00003720


	//   ....[19]....
        /*04d4*/ 	.word	0x00003760


	//   ....[20]....
        /*04d8*/ 	.word	0x00003790


	//   ....[21]....
        /*04dc*/ 	.word	0x000037d0


	//   ....[22]....
        /*04e0*/ 	.word	0x000037f0


	//   ....[23]....
        /*04e4*/ 	.word	0x00003810


	//   ....[24]....
        /*04e8*/ 	.word	0x00003940


	//   ....[25]....
        /*04ec*/ 	.word	0x00003970


	//   ....[26]....
        /*04f0*/ 	.word	0x00003980


	//   ....[27]....
        /*04f4*/ 	.word	0x000039a0


	//   ....[28]....
        /*04f8*/ 	.word	0x000039e0


	//   ....[29]....
        /*04fc*/ 	.word	0x00003a10


	//   ....[30]....
        /*0500*/ 	.word	0x00003a50


	//   ....[31]....
        /*0504*/ 	.word	0x00003a70


	//   ....[32]....
        /*0508*/ 	.word	0x00003a90


	//   ....[33]....
        /*050c*/ 	.word	0x00003bc0


	//   ....[34]....
        /*0510*/ 	.word	0x00003bf0


	//   ....[35]....
        /*0514*/ 	.word	0x00003c00


	//   ....[36]....
        /*0518*/ 	.word	0x00003c20


	//   ....[37]....
        /*051c*/ 	.word	0x00003c60


	//   ....[38]....
        /*0520*/ 	.word	0x00003c90


	//   ....[39]....
        /*0524*/ 	.word	0x00003cd0


	//   ....[40]....
        /*0528*/ 	.word	0x00003cf0


	//   ....[41]....
        /*052c*/ 	.word	0x00003d10


	//   ....[42]....
        /*0530*/ 	.word	0x00003e40


	//   ....[43]....
        /*0534*/ 	.word	0x00003e70


	//   ....[44]....
        /*0538*/ 	.word	0x00003e80


	//   ....[45]....
        /*053c*/ 	.word	0x00003ea0


	//   ....[46]....
        /*0540*/ 	.word	0x00003ee0


	//   ....[47]....
        /*0544*/ 	.word	0x00003f10


	//   ....[48]....
        /*0548*/ 	.word	0x00003f50


	//   ....[49]....
        /*054c*/ 	.word	0x00003f70


	//   ....[50]....
        /*0550*/ 	.word	0x00003f90


	//   ....[51]....
        /*0554*/ 	.word	0x000040c0


	//   ....[52]....
        /*0558*/ 	.word	0x000040f0


	//   ....[53]....
        /*055c*/ 	.word	0x00004100


	//   ....[54]....
        /*0560*/ 	.word	0x00004120


	//   ....[55]....
        /*0564*/ 	.word	0x00004160


	//   ....[56]....
        /*0568*/ 	.word	0x00004190


	//   ....[57]....
        /*056c*/ 	.word	0x000041d0


	//   ....[58]....
        /*0570*/ 	.word	0x000041f0


	//   ....[59]....
        /*0574*/ 	.word	0x00004210


	//   ....[60]....
        /*0578*/ 	.word	0x00004340


	//   ....[61]....
        /*057c*/ 	.word	0x00004370


	//   ....[62]....
        /*0580*/ 	.word	0x00004380


	//   ....[63]....
        /*0584*/ 	.word	0x000043a0


	//   ....[64]....
        /*0588*/ 	.word	0x000043e0


	//   ....[65]....
        /*058c*/ 	.word	0x00004410


	//   ....[66]....
        /*0590*/ 	.word	0x00004450


	//   ....[67]....
        /*0594*/ 	.word	0x00004470


	//   ....[68]....
        /*0598*/ 	.word	0x00004490


	//   ....[69]....
        /*059c*/ 	.word	0x000045c0


	//   ....[70]....
        /*05a0*/ 	.word	0x000045f0


	//   ....[71]....
        /*05a4*/ 	.word	0x00004600


	//   ....[72]....
        /*05a8*/ 	.word	0x00004620


	//   ....[73]....
        /*05ac*/ 	.word	0x00004660


	//   ....[74]....
        /*05b0*/ 	.word	0x00004690


	//   ....[75]....
        /*05b4*/ 	.word	0x000046d0


	//   ....[76]....
        /*05b8*/ 	.word	0x000046f0


	//   ....[77]....
        /*05bc*/ 	.word	0x00004710


	//   ....[78]....
        /*05c0*/ 	.word	0x00004840


	//   ....[79]....
        /*05c4*/ 	.word	0x00004870


	//   ....[80]....
        /*05c8*/ 	.word	0x00004880


	//   ....[81]....
        /*05cc*/ 	.word	0x000048a0


	//   ....[82]....
        /*05d0*/ 	.word	0x000048e0


	//   ....[83]....
        /*05d4*/ 	.word	0x00004910


	//   ....[84]....
        /*05d8*/ 	.word	0x00004950


	//   ....[85]....
        /*05dc*/ 	.word	0x00004970


	//   ....[86]....
        /*05e0*/ 	.word	0x00004990


	//   ....[87]....
        /*05e4*/ 	.word	0x00004ac0


	//   ....[88]....
        /*05e8*/ 	.word	0x00004af0


	//   ....[89]....
        /*05ec*/ 	.word	0x00004b00


	//   ....[90]....
        /*05f0*/ 	.word	0x00004b20


	//   ....[91]....
        /*05f4*/ 	.word	0x00004b60


	//   ....[92]....
        /*05f8*/ 	.word	0x00004b90


	//   ....[93]....
        /*05fc*/ 	.word	0x00004bd0


	//   ....[94]....
        /*0600*/ 	.word	0x00004bf0


	//   ....[95]....
        /*0604*/ 	.word	0x00004c10


	//   ....[96]....
        /*0608*/ 	.word	0x00004d40


	//   ....[97]....
        /*060c*/ 	.word	0x00004d70


	//   ....[98]....
        /*0610*/ 	.word	0x00004d80


	//   ....[99]....
        /*0614*/ 	.word	0x00004da0


	//   ....[100]....
        /*0618*/ 	.word	0x00004de0


	//   ....[101]....
        /*061c*/ 	.word	0x00004e10


	//   ....[102]....
        /*0620*/ 	.word	0x00004e50


	//   ....[103]....
        /*0624*/ 	.word	0x00004e70


	//   ....[104]....
        /*0628*/ 	.word	0x00004e90


	//   ....[105]....
        /*062c*/ 	.word	0x00004fc0


	//   ....[106]....
        /*0630*/ 	.word	0x00004ff0


	//   ....[107]....
        /*0634*/ 	.word	0x00005000


	//   ....[108]....
        /*0638*/ 	.word	0x00005020


	//   ....[109]....
        /*063c*/ 	.word	0x00005060


	//   ....[110]....
        /*0640*/ 	.word	0x00005090


	//   ....[111]....
        /*0644*/ 	.word	0x000050d0


	//   ....[112]....
        /*0648*/ 	.word	0x000050f0


	//   ....[113]....
        /*064c*/ 	.word	0x00005110


	//   ....[114]....
        /*0650*/ 	.word	0x00005240


	//   ....[115]....
        /*0654*/ 	.word	0x00005270


	//   ....[116]....
        /*0658*/ 	.word	0x00005280


	//   ....[117]....
        /*065c*/ 	.word	0x000052a0


	//   ....[118]....
        /*0660*/ 	.word	0x000052e0


	//   ....[119]....
        /*0664*/ 	.word	0x00005310


	//   ....[120]....
        /*0668*/ 	.word	0x00005350


	//   ....[121]....
        /*066c*/ 	.word	0x00005370


	//   ....[122]....
        /*0670*/ 	.word	0x00005390


	//   ....[123]....
        /*0674*/ 	.word	0x000054c0


	//   ....[124]....
        /*0678*/ 	.word	0x000054f0


	//   ....[125]....
        /*067c*/ 	.word	0x00005500


	//   ....[126]....
        /*0680*/ 	.word	0x00005520


	//   ....[127]....
        /*0684*/ 	.word	0x00005560


	//   ....[128]....
        /*0688*/ 	.word	0x00005590


	//   ....[129]....
        /*068c*/ 	.word	0x000055d0


	//   ....[130]....
        /*0690*/ 	.word	0x000055f0


	//   ....[131]....
        /*0694*/ 	.word	0x00005610


	//   ....[132]....
        /*0698*/ 	.word	0x00005740


	//   ....[133]....
        /*069c*/ 	.word	0x00005770


	//   ....[134]....
        /*06a0*/ 	.word	0x00005780


	//   ....[135]....
        /*06a4*/ 	.word	0x000057b0


	//   ....[136]....
        /*06a8*/ 	.word	0x000057e0


	//   ....[137]....
        /*06ac*/ 	.word	0x00005830


	//   ....[138]....
        /*06b0*/ 	.word	0x00005840


	//   ....[139]....
        /*06b4*/ 	.word	0x00005880


	//   ....[140]....
        /*06b8*/ 	.word	0x000058b0


	//   ....[141]....
        /*06bc*/ 	.word	0x000059c0


	//   ....[142]....
        /*06c0*/ 	.word	0x000059f0


	//   ....[143]....
        /*06c4*/ 	.word	0x00005a00


	//   ....[144]....
        /*06c8*/ 	.word	0x00005a50


	//   ....[145]....
        /*06cc*/ 	.word	0x00005a80


	//   ....[146]....
        /*06d0*/ 	.word	0x00005ab0


	//   ....[147]....
        /*06d4*/ 	.word	0x00005ae0


	//   ....[148]....
        /*06d8*/ 	.word	0x00005b10


	//   ....[149]....
        /*06dc*/ 	.word	0x00005b40


	//   ....[150]....
        /*06e0*/ 	.word	0x00005c40


	//   ....[151]....
        /*06e4*/ 	.word	0x00005c60


	//   ....[152]....
        /*06e8*/ 	.word	0x00005c70


	//   ....[153]....
        /*06ec*/ 	.word	0x00005cc0


	//   ....[154]....
        /*06f0*/ 	.word	0x00005cf0


	//   ....[155]....
        /*06f4*/ 	.word	0x00005d20


	//   ....[156]....
        /*06f8*/ 	.word	0x00005d50


	//   ....[157]....
        /*06fc*/ 	.word	0x00005d80


	//   ....[158]....
        /*0700*/ 	.word	0x00005db0


	//   ....[159]....
        /*0704*/ 	.word	0x00005ee0


	//   ....[160]....
        /*0708*/ 	.word	0x000063f0


	//   ....[161]....
        /*070c*/ 	.word	0x00006760


	//   ....[162]....
        /*0710*/ 	.word	0x00006860


	//   ....[163]....
        /*0714*/ 	.word	0x00006960


	//   ....[164]....
        /*0718*/ 	.word	0x00006a60


	//   ....[165]....
        /*071c*/ 	.word	0x00006b60


	//   ....[166]....
        /*0720*/ 	.word	0x00006c60


	//   ....[167]....
        /*0724*/ 	.word	0x00006d60


	//   ....[168]....
        /*0728*/ 	.word	0x00006e60


	//   ....[169]....
        /*072c*/ 	.word	0x00006f60


	//   ....[170]....
        /*0730*/ 	.word	0x00007060


	//   ....[171]....
        /*0734*/ 	.word	0x00007160


	//   ....[172]....
        /*0738*/ 	.word	0x00007260


	//   ....[173]....
        /*073c*/ 	.word	0x00007360


	//   ....[174]....
        /*0740*/ 	.word	0x00007460


	//   ....[175]....
        /*0744*/ 	.word	0x00007560


	//   ....[176]....
        /*0748*/ 	.word	0x00007660


	//   ....[177]....
        /*074c*/ 	.word	0x00007760


	//   ....[178]....
        /*0750*/ 	.word	0x00007970


	//   ....[179]....
        /*0754*/ 	.word	0x00007ae0


	//   ....[180]....
        /*0758*/ 	.word	0x00007c50


	//   ....[181]....
        /*075c*/ 	.word	0x00007dc0


	//   ....[182]....
        /*0760*/ 	.word	0x00007f30


	//   ....[183]....
        /*0764*/ 	.word	0x000080a0


	//   ....[184]....
        /*0768*/ 	.word	0x00008210


	//   ....[185]....
        /*076c*/ 	.word	0x00008380


	//   ....[186]....
        /*0770*/ 	.word	0x000084f0


	//   ....[187]....
        /*0774*/ 	.word	0x00008660


	//   ....[188]....
        /*0778*/ 	.word	0x000087d0


	//   ....[189]....
        /*077c*/ 	.word	0x00008940


	//   ....[190]....
        /*0780*/ 	.word	0x00008aa0


	//   ....[191]....
        /*0784*/ 	.word	0x00008bf0


	//   ....[192]....
        /*0788*/ 	.word	0x00008d40


	//   ....[193]....
        /*078c*/ 	.word	0x00008e90


	//   ....[194]....
        /*0790*/ 	.word	0x00008fe0


	//   ....[195]....
        /*0794*/ 	.word	0x00009ec0


	//   ....[196]....
        /*0798*/ 	.word	0x00009f50


	//   ....[197]....
        /*079c*/ 	.word	0x00009fd0


	//   ....[198]....
        /*07a0*/ 	.word	0x0000a060


	//   ....[199]....
        /*07a4*/ 	.word	0x0000a0e0


	//   ....[200]....
        /*07a8*/ 	.word	0x0000a170


	//   ....[201]....
        /*07ac*/ 	.word	0x0000a1f0


	//   ....[202]....
        /*07b0*/ 	.word	0x0000a280


	//   ....[203]....
        /*07b4*/ 	.word	0x0000a300


	//   ....[204]....
        /*07b8*/ 	.word	0x0000a390


	//   ....[205]....
        /*07bc*/ 	.word	0x0000a410


	//   ....[206]....
        /*07c0*/ 	.word	0x0000a4a0


	//   ....[207]....
        /*07c4*/ 	.word	0x0000a520


	//   ....[208]....
        /*07c8*/ 	.word	0x0000a5a0


	//   ....[209]....
        /*07cc*/ 	.word	0x0000a620


	//   ....[210]....
        /*07d0*/ 	.word	0x0000a6b0


	//   ....[211]....
        /*07d4*/ 	.word	0x0000a730


	//   ....[212]....
        /*07d8*/ 	.word	0x0000a900


	//   ....[213]....
        /*07dc*/ 	.word	0x0000a9b0


	//   ....[214]....
        /*07e0*/ 	.word	0x0000aa60


	//   ....[215]....
        /*07e4*/ 	.word	0x0000ab10


	//   ....[216]....
        /*07e8*/ 	.word	0x0000abc0


	//   ....[217]....
        /*07ec*/ 	.word	0x0000ac70


	//   ....[218]....
        /*07f0*/ 	.word	0x0000ad20


	//   ....[219]....
        /*07f4*/ 	.word	0x0000add0


	//   ....[220]....
        /*07f8*/ 	.word	0x0000ae80


	//   ....[221]....
        /*07fc*/ 	.word	0x0000af30


	//   ....[222]....
        /*0800*/ 	.word	0x0000afe0


	//   ....[223]....
        /*0804*/ 	.word	0x0000b090


	//   ....[224]....
        /*0808*/ 	.word	0x0000b140


	//   ....[225]....
        /*080c*/ 	.word	0x0000b1f0


	//   ....[226]....
        /*0810*/ 	.word	0x0000b2a0


	//   ....[227]....
        /*0814*/ 	.word	0x0000b360


	//   ....[228]....
        /*0818*/ 	.word	0x0000b400


	//   ....[229]....
        /*081c*/ 	.word	0x0000b470


	//   ....[230]....
        /*0820*/ 	.word	0x0000b4e0


	//   ....[231]....
        /*0824*/ 	.word	0x0000b550


	//   ....[232]....
        /*0828*/ 	.word	0x0000b5c0


	//   ....[233]....
        /*082c*/ 	.word	0x0000b630


	//----- nvinfo : EIATTR_VRC_CTA_INIT_COUNT
	.align		4
.L_169:
        /*0830*/ 	.byte	0x02, 0x4a
	.zero		1
	.zero		1


	//----- nvinfo : EIATTR_EXIT_INSTR_OFFSETS
	.align		4
        /*0834*/ 	.byte	0x04, 0x1c
        /*0836*/ 	.short	(.L_171 - .L_170)


	//   ....[0]....
.L_170:
        /*0838*/ 	.word	0x000029b0


	//   ....[1]....
        /*083c*/ 	.word	0x00002d10


	//   ....[2]....
        /*0840*/ 	.word	0x00002d30


	//   ....[3]....
        /*0844*/ 	.word	0x0000a740


	//   ....[4]....
        /*0848*/ 	.word	0x0000b410


	//----- nvinfo : EIATTR_MAX_THREADS
	.align		4
.L_171:
        /*084c*/ 	.byte	0x04, 0x05
        /*084e*/ 	.short	(.L_173 - .L_172)
.L_172:
        /*0850*/ 	.word	0x00000180
        /*0854*/ 	.word	0x00000001
        /*0858*/ 	.word	0x00000001


	//----- nvinfo : EIATTR_CRS_STACK_SIZE
	.align		4
.L_173:
        /*085c*/ 	.byte	0x04, 0x1e
        /*085e*/ 	.short	(.L_175 - .L_174)
.L_174:
        /*0860*/ 	.word	0x00000000


	//----- nvinfo : EIATTR_CBANK_PARAM_SIZE
	.align		4
.L_175:
        /*0864*/ 	.byte	0x03, 0x19
        /*0866*/ 	.short	0x004d


	//----- nvinfo : EIATTR_PARAM_CBANK
	.align		4
        /*0868*/ 	.byte	0x04, 0x0a
        /*086a*/ 	.short	(.L_177 - .L_176)
	.align		4
.L_176:
        /*086c*/ 	.word	index@(.nv.constant0._ZN3cub18CUB_300001_SM_10006detail10radix_sort29DeviceRadixSortOnesweepKernelINS1_5radix10policy_hubIffyE10Policy1000ELNS0_9SortOrderE1EffyiiNS1_21identity_decomposer_tEEEvPT5_SB_PT3_PKSC_PT1_PKSG_PT2_PKSK_T4_iiT6_)
        /*0870*/ 	.short	0x0380
        /*0872*/ 	.short	0x004d


	//----- nvinfo : EIATTR_SW_WAR
	.align		4
.L_177:
        /*0874*/ 	.byte	0x04, 0x36
        /*0876*/ 	.short	(.L_179 - .L_178)
.L_178:
        /*0878*/ 	.word	0x00000008
.L_179:


//--------------------- .nv.info._ZN3cub18CUB_300001_SM_10006detail10radix_sort33DeviceRadixSortExclusiveSumKernelINS1_5radix10policy_hubIffyE10Policy1000EyEEvPT0_ --------------------------
	.section	.nv.info._ZN3cub18CUB_300001_SM_10006detail10radix_sort33DeviceRadixSortExclusiveSumKernelINS1_5radix10policy_hubIffyE10Policy1000EyEEvPT0_,"",@"SHT_CUDA_INFO"
	.sectionflags	@""
	.align	4


	//----- nvinfo : EIATTR_CUDA_API_VERSION
	.align		4
        /*0000*/ 	.byte	0x04, 0x37
        /*0002*/ 	.short	(.L_181 - .L_180)
.L_180:
        /*0004*/ 	.word	0x00000082


	//----- nvinfo : EIATTR_KPARAM_INFO
	.align		4
.L_181:
        /*0008*/ 	.byte	0x04, 0x17
        /*000a*/ 	.short	(.L_183 - .L_182)
.L_182:
        /*000c*/ 	.word	0x00000000
        /*0010*/ 	.short	0x0000
        /*0012*/ 	.short	0x0000
        /*0014*/ 	.byte	0x00, 0xf5, 0x21, 0x00


	//----- nvinfo : EIATTR_SPARSE_MMA_MASK
	.align		4
.L_183:
        /*0018*/ 	.byte	0x03, 0x50
        /*001a*/ 	.short	0x0000


	//----- nvinfo : EIATTR_MAXREG_COUNT
	.align		4
        /*001c*/ 	.byte	0x03, 0x1b
        /*001e*/ 	.short	0x00ff


	//----- nvinfo : EIATTR_NUM_BARRIERS
	.align		4
        /*0020*/ 	.byte	0x02, 0x4c
        /*0022*/ 	.byte	0x01
	.zero		1


	//----- nvinfo : EIATTR_MERCURY_ISA_VERSION
	.align		4
        /*0024*/ 	.byte	0x03, 0x5f
        /*0026*/ 	.short	0x0101


	//----- nvinfo : EIATTR_COOP_GROUP_MASK_REGIDS
	.align		4
        /*0028*/ 	.byte	0x04, 0x29
        /*002a*/ 	.short	(.L_185 - .L_184)


	//   ....[0]....
.L_184:
        /*002c*/ 	.word	0xffffffff


	//   ....[1]....
        /*0030*/ 	.word	0xffffffff


	//   ....[2]....
        /*0034*/ 	.word	0xffffffff


	//   ....[3]....
        /*0038*/ 	.word	0xffffffff


	//   ....[4]....
        /*003c*/ 	.word	0xffffffff


	//   ....[5]....
        /*0040*/ 	.word	0xffffffff


	//   ....[6]....
        /*0044*/ 	.word	0xffffffff


	//   ....[7]....
        /*0048*/ 	.word	0xffffffff


	//   ....[8]....
        /*004c*/ 	.word	0xffffffff


	//   ....[9]....
        /*0050*/ 	.word	0xffffffff


	//   ....[10]....
        /*0054*/ 	.word	0x05000015


	//   ....[11]....
        /*0058*/ 	.word	0x05000015


	//   ....[12]....
        /*005c*/ 	.word	0x05000015


	//   ....[13]....
        /*0060*/ 	.word	0x05000015


	//   ....[14]....
        /*0064*/ 	.word	0x05000015


	//   ....[15]....
        /*0068*/ 	.word	0x05000015


	//   ....[16]....
        /*006c*/ 	.word	0x05000015


	//   ....[17]....
        /*0070*/ 	.word	0x05000015


	//   ....[18]....
        /*0074*/ 	.word	0x05000015


	//   ....[19]....
        /*0078*/ 	.word	0x05000015


	//----- nvinfo : EIATTR_COOP_GROUP_INSTR_OFFSETS
	.align		4
.L_185:
        /*007c*/ 	.byte	0x04, 0x28
        /*007e*/ 	.short	(.L_187 - .L_186)


	//   ....[0]....
.L_186:
        /*0080*/ 	.word	0x00000250


	//   ....[1]....
        /*0084*/ 	.word	0x00000260


	//   ....[2]....
        /*0088*/ 	.word	0x000002a0


	//   ....[3]....
        /*008c*/ 	.word	0x000002c0


	//   ....[4]....
        /*0090*/ 	.word	0x00000310


	//   ....[5]....
        /*0094*/ 	.word	0x00000320


	//   ....[6]....
        /*0098*/ 	.word	0x00000360


	//   ....[7]....
        /*009c*/ 	.word	0x00000380


	//   ....[8]....
        /*00a0*/ 	.word	0x000003d0


	//   ....[9]....
        /*00a4*/ 	.word	0x000003e0


	//   ....[10]....
        /*00a8*/ 	.word	0x00000660


	//   ....[11]....
        /*00ac*/ 	.word	0x000006b0


	//   ....[12]....
        /*00b0*/ 	.word	0x00000740


	//   ....[13]....
        /*00b4*/ 	.word	0x00000790


	//   ....[14]....
        /*00b8*/ 	.word	0x00000820


	//   ....[15]....
        /*00bc*/ 	.word	0x00000870


	//   ....[16]....
        /*00c0*/ 	.word	0x00000900


	//   ....[17]....
        /*00c4*/ 	.word	0x00000950


	//   ....[18]....
        /*00c8*/ 	.word	0x000009e0


	//   ....[19]....
        /*00cc*/ 	.word	0x00000a30


	//----- nvinfo : EIATTR_VRC_CTA_INIT_COUNT
	.align		4
.L_187:
        /*00d0*/ 	.byte	0x02, 0x4a
	.zero		1
	.zero		1


	//----- nvinfo : EIATTR_EXIT_INSTR_OFFSETS
	.align		4
        /*00d4*/ 	.byte	0x04, 0x1c
        /*00d6*/ 	.short	(.L_189 - .L_188)


	//   ....[0]....
.L_188:
        /*00d8*/ 	.word	0x000005d0


	//   ....[1]....
        /*00dc*/ 	.word	0x00000600


	//----- nvinfo : EIATTR_CRS_STACK_SIZE
	.align		4
.L_189:
        /*00e0*/ 	.byte	0x04, 0x1e
        /*00e2*/ 	.short	(.L_191 - .L_190)
.L_190:
        /*00e4*/ 	.word	0x00000000


	//----- nvinfo : EIATTR_CBANK_PARAM_SIZE
	.align		4
.L_191:
        /*00e8*/ 	.byte	0x03, 0x19
        /*00ea*/ 	.short	0x0008


	//----- nvinfo : EIATTR_PARAM_CBANK
	.align		4
        /*00ec*/ 	.byte	0x04, 0x0a
        /*00ee*/ 	.short	(.L_193 - .L_192)
	.align		4
.L_192:
        /*00f0*/ 	.word	index@(.nv.constant0._ZN3cub18CUB_300001_SM_10006detail10radix_sort33DeviceRadixSortExclusiveSumKernelINS1_5radix10policy_hubIffyE10Policy1000EyEEvPT0_)
        /*00f4*/ 	.short	0x0380
        /*00f6*/ 	.short	0x0008


	//----- nvinfo : EIATTR_SW_WAR
	.align		4
.L_193:
        /*00f8*/ 	.byte	0x04, 0x36
        /*00fa*/ 	.short	(.L_195 - .L_194)
.L_194:
        /*00fc*/ 	.word	0x00000008
.L_195:


//--------------------- .nv.info._ZN3cub18CUB_300001_SM_10006detail10radix_sort30DeviceRadixSortHistogramKernelINS1_5radix10policy_hubIffyE10Policy1000ELNS0_9SortOrderE1EfyNS1_21identity_decomposer_tEEEvPT2_PKT1_SA_iiT3_ --------------------------
	.section	.nv.info._ZN3cub18CUB_300001_SM_10006detail10radix_sort30DeviceRadixSortHistogramKernelINS1_5radix10policy_hubIffyE10Policy1000ELNS0_9SortOrderE1EfyNS1_21identity_decomposer_tEEEvPT2_PKT1_SA_iiT3_,"",@"SHT_CUDA_INFO"
	.sectionflags	@""
	.align	4


	//----- nvinfo : EIATTR_CUDA_API_VERSION
	.align		4
        /*0000*/ 	.byte	0x04, 0x37
        /*0002*/ 	.short	(.L_197 - .L_196)
.L_196:
        /*0004*/ 	.word	0x00000082


	//----- nvinfo : EIATTR_KPARAM_INFO
	.align		4
.L_197:
        /*0008*/ 	.byte	0x04, 0x17
        /*000a*/ 	.short	(.L_199 - .L_198)
.L_198:
        /*000c*/ 	.word	0x00000000
        /*0010*/ 	.short	0x0005
        /*0012*/ 	.short	0x0020
        /*0014*/ 	.byte	0x00, 0xf0, 0x05, 0x00


	//----- nvinfo : EIATTR_KPARAM_INFO
	.align		4
.L_199:
        /*0018*/ 	.byte	0x04, 0x17
        /*001a*/ 	.short	(.L_201 - .L_200)
.L_200:
        /*001c*/ 	.word	0x00000000
        /*0020*/ 	.short	0x0004
        /*0022*/ 	.short	0x001c
        /*0024*/ 	.byte	0x00, 0xf0, 0x11, 0x00


	//----- nvinfo : EIATTR_KPARAM_INFO
	.align		4
.L_201:
        /*0028*/ 	.byte	0x04, 0x17
        /*002a*/ 	.short	(.L_203 - .L_202)
.L_202:
        /*002c*/ 	.word	0x00000000
        /*0030*/ 	.short	0x0003
        /*0032*/ 	.short	0x0018
        /*0034*/ 	.byte	0x00, 0xf0, 0x11, 0x00


	//----- nvinfo : EIATTR_KPARAM_INFO
	.align		4
.L_203:
        /*0038*/ 	.byte	0x04, 0x17
        /*003a*/ 	.short	(.L_205 - .L_204)
.L_204:
        /*003c*/ 	.word	0x00000000
        /*0040*/ 	.short	0x0002
        /*0042*/ 	.short	0x0010
        /*0044*/ 	.byte	0x00, 0xf0, 0x21, 0x00


	//----- nvinfo : EIATTR_KPARAM_INFO
	.align		4
.L_205:
        /*0048*/ 	.byte	0x04, 0x17
        /*004a*/ 	.short	(.L_207 - .L_206)
.L_206:
        /*004c*/ 	.word	0x00000000
        /*0050*/ 	.short	0x0001
        /*0052*/ 	.short	0x0008
        /*0054*/ 	.byte	0x00, 0xf5, 0x21, 0x00


	//----- nvinfo : EIATTR_KPARAM_INFO
	.align		4
.L_207:
        /*0058*/ 	.byte	0x04, 0x17
        /*005a*/ 	.short	(.L_209 - .L_208)
.L_208:
        /*005c*/ 	.word	0x00000000
        /*0060*/ 	.short	0x0000
        /*0062*/ 	.short	0x0000
        /*0064*/ 	.byte	0x00, 0xf5, 0x21, 0x00


	//----- nvinfo : EIATTR_SPARSE_MMA_MASK
	.align		4
.L_209:
        /*0068*/ 	.byte	0x03, 0x50
        /*006a*/ 	.short	0x0000


	//----- nvinfo : EIATTR_MAXREG_COUNT
	.align		4
        /*006c*/ 	.byte	0x03, 0x1b
        /*006e*/ 	.short	0x00ff


	//----- nvinfo : EIATTR_NUM_BARRIERS
	.align		4
        /*0070*/ 	.byte	0x02, 0x4c
        /*0072*/ 	.byte	0x01
	.zero		1


	//----- nvinfo : EIATTR_MERCURY_ISA_VERSION
	.align		4
        /*0074*/ 	.byte	0x03, 0x5f
        /*0076*/ 	.short	0x0101


	//----- nvinfo : EIATTR_VRC_CTA_INIT_COUNT
	.align		4
        /*0078*/ 	.byte	0x02, 0x4a
	.zero		1
	.zero		1


	//----- nvinfo : EIATTR_EXIT_INSTR_OFFSETS
	.align		4
        /*007c*/ 	.byte	0x04, 0x1c
        /*007e*/ 	.short	(.L_211 - .L_210)


	//   ....[0]....
.L_210:
        /*0080*/ 	.word	0x00000040


	//   ....[1]....
        /*0084*/ 	.word	0x000032e0


	//----- nvinfo : EIATTR_MAX_THREADS
	.align		4
.L_211:
        /*0088*/ 	.byte	0x04, 0x05
        /*008a*/ 	.short	(.L_213 - .L_212)
.L_212:
        /*008c*/ 	.word	0x00000080
        /*0090*/ 	.word	0x00000001
        /*0094*/ 	.word	0x00000001


	//----- nvinfo : EIATTR_CRS_STACK_SIZE
	.align		4
.L_213:
        /*0098*/ 	.byte	0x04, 0x1e
        /*009a*/ 	.short	(.L_215 - .L_214)
.L_214:
        /*009c*/ 	.word	0x00000000


	//----- nvinfo : EIATTR_CBANK_PARAM_SIZE
	.align		4
.L_215:
        /*00a0*/ 	.byte	0x03, 0x19
        /*00a2*/ 	.short	0x0021


	//----- nvinfo : EIATTR_PARAM_CBANK
	.align		4
        /*00a4*/ 	.byte	0x04, 0x0a
        /*00a6*/ 	.short	(.L_217 - .L_216)
	.align		4
.L_216:
        /*00a8*/ 	.word	index@(.nv.constant0._ZN3cub18CUB_300001_SM_10006detail10radix_sort30DeviceRadixSortHistogramKernelINS1_5radix10policy_hubIffyE10Policy1000ELNS0_9SortOrderE1EfyNS1_21identity_decomposer_tEEEvPT2_PKT1_SA_iiT3_)
        /*00ac*/ 	.short	0x0380
        /*00ae*/ 	.short	0x0021


	//----- nvinfo : EIATTR_SW_WAR
	.align		4
.L_217:
        /*00b0*/ 	.byte	0x04, 0x36
        /*00b2*/ 	.short	(.L_219 - .L_218)
.L_218:
        /*00b4*/ 	.word	0x00000008
.L_219:


//--------------------- .nv.info._ZN3cub18CUB_300001_SM_10006detail10radix_sort31DeviceRadixSortSingleTileKernelINS1_5radix10policy_hubIffyE10Policy1000ELNS0_9SortOrderE1EffyNS1_21identity_decomposer_tEEEvPKT1_PSA_PKT2_PSE_T3_iiT4_ --------------------------
	.section	.nv.info._ZN3cub18CUB_300001_SM_10006detail10radix_sort31DeviceRadixSortSingleTileKernelINS1_5radix10policy_hubIffyE10Policy1000ELNS0_9SortOrderE1EffyNS1_21identity_decomposer_tEEEvPKT1_PSA_PKT2_PSE_T3_iiT4_,"",@"SHT_CUDA_INFO"
	.sectionflags	@""
	.align	4


	//----- nvinfo : EIATTR_CUDA_API_VERSION
	.align		4
        /*0000*/ 	.byte	0x04, 0x37
        /*0002*/ 	.short	(.L_221 - .L_220)
.L_220:
        /*0004*/ 	.word	0x00000082


	//----- nvinfo : EIATTR_KPARAM_INFO
	.align		4
.L_221:
        /*0008*/ 	.byte	0x04, 0x17
        /*000a*/ 	.short	(.L_223 - .L_222)
.L_222:
        /*000c*/ 	.word	0x00000000
        /*0010*/ 	.short	0x0007
        /*0012*/ 	.short	0x0030
        /*0014*/ 	.byte	0x00, 0xf0, 0x05, 0x00


	//----- nvinfo : EIATTR_KPARAM_INFO
	.align		4
.L_223:
        /*0018*/ 	.byte	0x04, 0x17
        /*001a*/ 	.short	(.L_225 - .L_224)
.L_224:
        /*001c*/ 	.word	0x00000000
        /*0020*/ 	.short	0x0006
        /*0022*/ 	.short	0x002c
        /*0024*/ 	.byte	0x00, 0xf0, 0x11, 0x00


	//----- nvinfo : EIATTR_KPARAM_INFO
	.align		4
.L_225:
        /*0028*/ 	.byte	0x04, 0x17
        /*002a*/ 	.short	(.L_227 - .L_226)
.L_226:
        /*002c*/ 	.word	0x00000000
        /*0030*/ 	.short	0x0005
        /*0032*/ 	.short	0x0028
        /*0034*/ 	.byte	0x00, 0xf0, 0x11, 0x00


	//----- nvinfo : EIATTR_KPARAM_INFO
	.align		4
.L_227:
        /*0038*/ 	.byte	0x04, 0x17
        /*003a*/ 	.short	(.L_229 - .L_228)
.L_228:
        /*003c*/ 	.word	0x00000000
        /*0040*/ 	.short	0x0004
        /*0042*/ 	.short	0x0020
        /*0044*/ 	.byte	0x00, 0xf0, 0x21, 0x00


	//----- nvinfo : EIATTR_KPARAM_INFO
	.align		4
.L_229:
        /*0048*/ 	.byte	0x04, 0x17
        /*004a*/ 	.short	(.L_231 - .L_230)
.L_230:
        /*004c*/ 	.word	0x00000000
        /*0050*/ 	.short	0x0003
        /*0052*/ 	.short	0x0018
        /*0054*/ 	.byte	0x00, 0xf5, 0x21, 0x00


	//----- nvinfo : EIATTR_KPARAM_INFO
	.align		4
.L_231:
        /*0058*/ 	.byte	0x04, 0x17
        /*005a*/ 	.short	(.L_233 - .L_232)
.L_232:
        /*005c*/ 	.word	0x00000000
        /*0060*/ 	.short	0x0002
        /*0062*/ 	.short	0x0010
        /*0064*/ 	.byte	0x00, 0xf5, 0x21, 0x00


	//----- nvinfo : EIATTR_KPARAM_INFO
	.align		4
.L_233:
        /*0068*/ 	.byte	0x04, 0x17
        /*006a*/ 	.short	(.L_235 - .L_234)
.L_234:
        /*006c*/ 	.word	0x00000000
        /*0070*/ 	.short	0x0001
        /*0072*/ 	.short	0x0008
        /*0074*/ 	.byte	0x00, 0xf5, 0x21, 0x00


	//----- nvinfo : EIATTR_KPARAM_INFO
	.align		4
.L_235:
        /*0078*/ 	.byte	0x04, 0x17
        /*007a*/ 	.short	(.L_237 - .L_236)
.L_236:
        /*007c*/ 	.word	0x00000000
        /*0080*/ 	.short	0x0000
        /*0082*/ 	.short	0x0000
        /*0084*/ 	.byte	0x00, 0xf5, 0x21, 0x00


	//----- nvinfo : EIATTR_SPARSE_MMA_MASK
	.align		4
.L_237:
        /*0088*/ 	.byte	0x03, 0x50
        /*008a*/ 	.short	0x0000


	//----- nvinfo : EIATTR_MAXREG_COUNT
	.align		4
        /*008c*/ 	.byte	0x03, 0x1b
        /*008e*/ 	.short	0x00ff


	//----- nvinfo : EIATTR_NUM_BARRIERS
	.align		4
        /*0090*/ 	.byte	0x02, 0x4c
        /*0092*/ 	.byte	0x01
	.zero		1


	//----- nvinfo : EIATTR_MERCURY_ISA_VERSION
	.align		4
        /*0094*/ 	.byte	0x03, 0x5f
        /*0096*/ 	.short	0x0101


	//----- nvinfo : EIATTR_COOP_GROUP_MASK_REGIDS
	.align		4
        /*0098*/ 	.byte	0x04, 0x29
        /*009a*/ 	.short	(.L_239 - .L_238)


	//   ....[0]....
.L_238:
        /*009c*/ 	.word	0xffffffff


	//   ....[1]....
        /*00a0*/ 	.word	0xffffffff


	//   ....[2]....
        /*00a4*/ 	.word	0xffffffff


	//   ....[3]....
        /*00a8*/ 	.word	0xffffffff


	//   ....[4]....
        /*00ac*/ 	.word	0xffffffff


	//----- nvinfo : EIATTR_COOP_GROUP_INSTR_OFFSETS
	.align		4
.L_239:
        /*00b0*/ 	.byte	0x04, 0x28
        /*00b2*/ 	.short	(.L_241 - .L_240)


	//   ....[0]....
.L_240:
        /*00b4*/ 	.word	0x00002310


	//   ....[1]....
        /*00b8*/ 	.word	0x00002330


	//   ....[2]....
        /*00bc*/ 	.word	0x00002350


	//   ....[3]....
        /*00c0*/ 	.word	0x00002370


	//   ....[4]....
        /*00c4*/ 	.word	0x00002390


	//----- nvinfo : EIATTR_VRC_CTA_INIT_COUNT
	.align		4
.L_241:
        /*00c8*/ 	.byte	0x02, 0x4a
	.zero		1
	.zero		1


	//----- nvinfo : EIATTR_EXIT_INSTR_OFFSETS
	.align		4
        /*00cc*/ 	.byte	0x04, 0x1c
        /*00ce*/ 	.short	(.L_243 - .L_242)


	//   ....[0]....
.L_242:
        /*00d0*/ 	.word	0x00004460


	//   ....[1]....
        /*00d4*/ 	.word	0x000044e0


	//----- nvinfo : EIATTR_MAX_THREADS
	.align		4
.L_243:
        /*00d8*/ 	.byte	0x04, 0x05
        /*00da*/ 	.short	(.L_245 - .L_244)
.L_244:
        /*00dc*/ 	.word	0x00000100
        /*00e0*/ 	.word	0x00000001
        /*00e4*/ 	.word	0x00000001


	//----- nvinfo : EIATTR_CBANK_PARAM_SIZE
	.align		4
.L_245:
        /*00e8*/ 	.byte	0x03, 0x19
        /*00ea*/ 	.short	0x0031


	//----- nvinfo : EIATTR_PARAM_CBANK
	.align		4
        /*00ec*/ 	.byte	0x04, 0x0a
        /*00ee*/ 	.short	(.L_247 - .L_246)
	.align		4
.L_246:
        /*00f0*/ 	.word	index@(.nv.constant0._ZN3cub18CUB_300001_SM_10006detail10radix_sort31DeviceRadixSortSingleTileKernelINS1_5radix10policy_hubIffyE10Policy1000ELNS0_9SortOrderE1EffyNS1_21identity_decomposer_tEEEvPKT1_PSA_PKT2_PSE_T3_iiT4_)
        /*00f4*/ 	.short	0x0380
        /*00f6*/ 	.short	0x0031


	//----- nvinfo : EIATTR_SW_WAR
	.align		4
.L_247:
        /*00f8*/ 	.byte	0x04, 0x36
        /*00fa*/ 	.short	(.L_249 - .L_248)
.L_248:
        /*00fc*/ 	.word	0x00000008
.L_249:


//--------------------- .nv.info._ZN3cub18CUB_300001_SM_10006detail10radix_sort29DeviceRadixSortOnesweepKernelINS1_5radix10policy_hubIf4PathyE10Policy1000ELNS0_9SortOrderE1EfS6_yiiNS1_21identity_decomposer_tEEEvPT5_SC_PT3_PKSD_PT1_PKSH_PT2_PKSL_T4_iiT6_ --------------------------
	.section	.nv.info._ZN3cub18CUB_300001_SM_10006detail10radix_sort29DeviceRadixSortOnesweepKernelINS1_5radix10policy_hubIf4PathyE10Policy1000ELNS0_9SortOrderE1EfS6_yiiNS1_21identity_decomposer_tEEEvPT5_SC_PT3_PKSD_PT1_PKSH_PT2_PKSL_T4_iiT6_,"",@"SHT_CUDA_INFO"
	.sectionflags	@""
	.align	4


	//----- nvinfo : EIATTR_CUDA_API_VERSION
	.align		4
        /*0000*/ 	.byte	0x04, 0x37
        /*0002*/ 	.short	(.L_251 - .L_250)
.L_250:
        /*0004*/ 	.word	0x00000082


	//----- nvinfo : EIATTR_KPARAM_INFO
	.align		4
.L_251:
        /*0008*/ 	.byte	0x04, 0x17
        /*000a*/ 	.short	(.L_253 - .L_252)
.L_252:
        /*000c*/ 	.word	0x00000000
        /*0010*/ 	.short	0x000b
        /*0012*/ 	.short	0x004c
        /*0014*/ 	.byte	0x00, 0xf0, 0x05, 0x00


	//----- nvinfo : EIATTR_KPARAM_INFO
	.align		4
.L_253:
        /*0018*/ 	.byte	0x04, 0x17
        /*001a*/ 	.short	(.L_255 - .L_254)
.L_254:
        /*001c*/ 	.word	0x00000000
        /*0020*/ 	.short	0x000a
        /*0022*/ 	.short	0x0048
        /*0024*/ 	.byte	0x00, 0xf0, 0x11, 0x00


	//----- nvinfo : EIATTR_KPARAM_INFO
	.align		4
.L_255:
        /*0028*/ 	.byte	0x04, 0x17
        /*002a*/ 	.short	(.L_257 - .L_256)
.L_256:
        /*002c*/ 	.word	0x00000000
        /*0030*/ 	.short	0x0009
        /*0032*/ 	.short	0x0044
        /*0034*/ 	.byte	0x00, 0xf0, 0x11, 0x00


	//----- nvinfo : EIATTR_KPARAM_INFO
	.align		4
.L_257:
        /*0038*/ 	.byte	0x04, 0x17
        /*003a*/ 	.short	(.L_259 - .L_258)
.L_258:
        /*003c*/ 	.word	0x00000000
        /*0040*/ 	.short	0x0008
        /*0042*/ 	.short	0x0040
        /*0044*/ 	.byte	0x00, 0xf0, 0x11, 0x00


	//----- nvinfo : EIATTR_KPARAM_INFO
	.align		4
.L_259:
        /*0048*/ 	.byte	0x04, 0x17
        /*004a*/ 	.short	(.L_261 - .L_260)
.L_260:
        /*004c*/ 	.word	0x00000000
        /*0050*/ 	.short	0x0007
        /*0052*/ 	.short	0x0038
        /*0054*/ 	.byte	0x00, 0xf5, 0x21, 0x00


	//----- nvinfo : EIATTR_KPARAM_INFO
	.align		4
.L_261:
        /*0058*/ 	.byte	0x04, 0x17
        /*005a*/ 	.short	(.L_263 - .L_262)
.L_262:
        /*005c*/ 	.word	0x00000000
        /*0060*/ 	.short	0x0006
        /*0062*/ 	.short	0x0030
        /*0064*/ 	.byte	0x00, 0xf5, 0x21, 0x00


	//----- nvinfo : EIATTR_KPARAM_INFO
	.align		4
.L_263:
        /*0068*/ 	.byte	0x04, 0x17
        /*006a*/ 	.short	(.L_265 - .L_264)
.L_264:
        /*006c*/ 	.word	0x00000000
        /*0070*/ 	.short	0x0005
        /*0072*/ 	.short	0x0028
        /*0074*/ 	.byte	0x00, 0xf5, 0x21, 0x00


	//----- nvinfo : EIATTR_KPARAM_INFO
	.align		4
.L_265:
        /*0078*/ 	.byte	0x04, 0x17
        /*007a*/ 	.short	(.L_267 - .L_266)
.L_266:
        /*007c*/ 	.word	0x00000000
        /*0080*/ 	.short	0x0004
        /*0082*/ 	.short	0x0020
        /*0084*/ 	.byte	0x00, 0xf5, 0x21, 0x00


	//----- nvinfo : EIATTR_KPARAM_INFO
	.align		4
.L_267:
        /*0088*/ 	.byte	0x04, 0x17
        /*008a*/ 	.short	(.L_269 - .L_268)
.L_268:
        /*008c*/ 	.word	0x00000000
        /*0090*/ 	.short	0x0003
        /*0092*/ 	.short	0x0018
        /*0094*/ 	.byte	0x00, 0xf5, 0x21, 0x00


	//----- nvinfo : EIATTR_KPARAM_INFO
	.align		4
.L_269:
        /*0098*/ 	.byte	0x04, 0x17
        /*009a*/ 	.short	(.L_271 - .L_270)
.L_270:
        /*009c*/ 	.word	0x00000000
        /*00a0*/ 	.short	0x0002
        /*00a2*/ 	.short	0x0010
        /*00a4*/ 	.byte	0x00, 0xf5, 0x21, 0x00


	//----- nvinfo : EIATTR_KPARAM_INFO
	.align		4
.L_271:
        /*00a8*/ 	.byte	0x04, 0x17
        /*00aa*/ 	.short	(.L_273 - .L_272)
.L_272:
        /*00ac*/ 	.word	0x00000000
        /*00b0*/ 	.short	0x0001
        /*00b2*/ 	.short	0x0008
        /*00b4*/ 	.byte	0x00, 0xf5, 0x21, 0x00


	//----- nvinfo : EIATTR_KPARAM_INFO
	.align		4
.L_273:
        /*00b8*/ 	.byte	0x04, 0x17
        /*00ba*/ 	.short	(.L_275 - .L_274)
.L_274:
        /*00bc*/ 	.word	0x00000000
        /*00c0*/ 	.short	0x0000
        /*00c2*/ 	.short	0x0000
        /*00c4*/ 	.byte	0x00, 0xf5, 0x21, 0x00


	//----- nvinfo : EIATTR_SPARSE_MMA_MASK
	.align		4
.L_275:
        /*00c8*/ 	.byte	0x03, 0x50
        /*00ca*/ 	.short	0x0000


	//----- nvinfo : EIATTR_MAXREG_COUNT
	.align		4
        /*00cc*/ 	.byte	0x03, 0x1b
        /*00ce*/ 	.short	0x00a8


	//----- nvinfo : EIATTR_NUM_BARRIERS
	.align		4
        /*00d0*/ 	.byte	0x02, 0x4c
        /*00d2*/ 	.byte	0x01
	.zero		1


	//----- nvinfo : EIATTR_MERCURY_ISA_VERSION
	.align		4
        /*00d4*/ 	.byte	0x03, 0x5f
        /*00d6*/ 	.short	0x0101


	//----- nvinfo : EIATTR_COOP_GROUP_MASK_REGIDS
	.align		4
        /*00d8*/ 	.byte	0x04, 0x29
        /*00da*/ 	.short	(.L_277 - .L_276)


	//   ....[0]....
.L_276:
        /*00dc*/ 	.word	0xffffffff


	//   ....[1]....
        /*00e0*/ 	.word	0x0500000a


	//   ....[2]....
        /*00e4*/ 	.word	0xffffffff


	//   ....[3]....
        /*00e8*/ 	.word	0xffffffff


	//   ....[4]....
        /*00ec*/ 	.word	0xffffffff


	//   ....[5]....
        /*00f0*/ 	.word	0xffffffff


	//   ....[6]....
        /*00f4*/ 	.word	0xffffffff


	//   ....[7]....
        /*00f8*/ 	.word	0xffffffff


	//   ....[8]....
        /*00fc*/ 	.word	0xffffffff


	//   ....[9]....
        /*0100*/ 	.word	0xffffffff


	//   ....[10]....
        /*0104*/ 	.word	0xffffffff


	//   ....[11]....
        /*0108*/ 	.word	0xffffffff


	//   ....[12]....
        /*010c*/ 	.word	0xffffffff


	//   ....[13]....
        /*0110*/ 	.word	0xffffffff


	//   ....[14]....
        /*0114*/ 	.word	0xffffffff


	//   ....[15]....
        /*0118*/ 	.word	0xffffffff


	//   ....[16]....
        /*011c*/ 	.word	0x05000011


	//   ....[17]....
        /*0120*/ 	.word	0xffffffff


	//   ....[18]....
        /*0124*/ 	.word	0xffffffff


	//   ....[19]....
        /*0128*/ 	.word	0xffffffff


	//   ....[20]....
        /*012c*/ 	.word	0xffffffff


	//   ....[21]....
        /*0130*/ 	.word	0x0500001f


	//   ....[22]....
        /*0134*/ 	.word	0x0500001f


	//   ....[23]....
        /*0138*/ 	.word	0x0500001f


	//   ....[24]....
        /*013c*/ 	.word	0x0500001f


	//   ....[25]....
        /*0140*/ 	.word	0x0500001f


	//----- nvinfo : EIATTR_COOP_GROUP_INSTR_OFFSETS
	.align		4
.L_277:
        /*0144*/ 	.byte	0x04, 0x28
        /*0146*/ 	.short	(.L_279 - .L_278)


	//   ....[0]....
.L_278:
        /*0148*/ 	.word	0x000008d0


	//   ....[1]....
        /*014c*/ 	.word	0x00000e80


	//   ....[2]....
        /*0150*/ 	.word	0x00001b90


	//   ....[3]....
        /*0154*/ 	.word	0x00001bb0


	//   ....[4]....
        /*0158*/ 	.word	0x00001bd0


	//   ....[5]....
        /*015c*/ 	.word	0x00001bf0


	//   ....[6]....
        /*0160*/ 	.word	0x00001c10


	//   ....[7]....
        /*0164*/ 	.word	0x00002120


	//   ....[8]....
        /*0168*/ 	.word	0x00002130


	//   ....[9]....
        /*016c*/ 	.word	0x00002150


	//   ....[10]....
        /*0170*/ 	.word	0x00002170


	//   ....[11]....
        /*0174*/ 	.word	0x000021c0


	//   ....[12]....
        /*0178*/ 	.word	0x000021f0


	//   ....[13]....
        /*017c*/ 	.word	0x00002240


	//   ....[14]....
        /*0180*/ 	.word	0x00002270


	//   ....[15]....
        /*0184*/ 	.word	0x00002370


	//   ....[16]....
        /*0188*/ 	.word	0x000025c0


	//   ....[17]....
        /*018c*/ 	.word	0x00002900


	//   ....[18]....
        /*0190*/ 	.word	0x00002a90


	//   ....[19]....
        /*0194*/ 	.word	0x00003370


	//   ....[20]....
        /*0198*/ 	.word	0x000036e0


	//   ....[21]....
        /*019c*/ 	.word	0x00003750


	//   ....[22]....
        /*01a0*/ 	.word	0x000037c0


	//   ....[23]....
        /*01a4*/ 	.word	0x00003830


	//   ....[24]....
        /*01a8*/ 	.word	0x000038a0


	//   ....[25]....
        /*01ac*/ 	.word	0x00003910


	//----- nvinfo : EIATTR_VRC_CTA_INIT_COUNT
	.align		4
.L_279:
        /*01b0*/ 	.byte	0x02, 0x4a
	.zero		1
	.zero		1


	//----- nvinfo : EIATTR_EXIT_INSTR_OFFSETS
	.align		4
        /*01b4*/ 	.byte	0x04, 0x1c
        /*01b6*/ 	.short	(.L_281 - .L_280)


	//   ....[0]....
.L_280:
        /*01b8*/ 	.word	0x00001730


	//   ....[1]....
        /*01bc*/ 	.word	0x00001770


	//   ....[2]....
        /*01c0*/ 	.word	0x00001960


	//   ....[3]....
        /*01c4*/ 	.word	0x00003380


	//   ....[4]....
        /*01c8*/ 	.word	0x000036f0


	//----- nvinfo : EIATTR_MAX_THREADS
	.align		4
.L_281:
        /*01cc*/ 	.byte	0x04, 0x05
        /*01ce*/ 	.short	(.L_283 - .L_282)
.L_282:
        /*01d0*/ 	.word	0x00000180
        /*01d4*/ 	.word	0x00000001
        /*01d8*/ 	.word	0x00000001


	//----- nvinfo : EIATTR_CRS_STACK_SIZE
	.align		4
.L_283:
        /*01dc*/ 	.byte	0x04, 0x1e
        /*01de*/ 	.short	(.L_285 - .L_284)
.L_284:
        /*01e0*/ 	.word	0x00000000


	//----- nvinfo : EIATTR_CBANK_PARAM_SIZE
	.align		4
.L_285:
        /*01e4*/ 	.byte	0x03, 0x19
        /*01e6*/ 	.short	0x004d


	//----- nvinfo : EIATTR_PARAM_CBANK
	.align		4
        /*01e8*/ 	.byte	0x04, 0x0a
        /*01ea*/ 	.short	(.L_287 - .L_286)
	.align		4
.L_286:
        /*01ec*/ 	.word	index@(.nv.constant0._ZN3cub18CUB_300001_SM_10006detail10radix_sort29DeviceRadixSortOnesweepKernelINS1_5radix10policy_hubIf4PathyE10Policy1000ELNS0_9SortOrderE1EfS6_yiiNS1_21identity_decomposer_tEEEvPT5_SC_PT3_PKSD_PT1_PKSH_PT2_PKSL_T4_iiT6_)
        /*01f0*/ 	.short	0x0380
        /*01f2*/ 	.short	0x004d


	//----- nvinfo : EIATTR_SW_WAR
	.align		4
.L_287:
        /*01f4*/ 	.byte	0x04, 0x36
        /*01f6*/ 	.short	(.L_289 - .L_288)
.L_288:
        /*01f8*/ 	.word	0x00000008
.L_289:


//--------------------- .nv.info._ZN3cub18CUB_300001_SM_10006detail10radix_sort33DeviceRadixSortExclusiveSumKernelINS1_5radix10policy_hubIf4PathyE10Policy1000EyEEvPT0_ --------------------------
	.section	.nv.info._ZN3cub18CUB_300001_SM_10006detail10radix_sort33DeviceRadixSortExclusiveSumKernelINS1_5radix10policy_hubIf4PathyE10Policy1000EyEEvPT0_,"",@"SHT_CUDA_INFO"
	.sectionflags	@""
	.align	4


	//----- nvinfo : EIATTR_CUDA_API_VERSION
	.align		4
        /*0000*/ 	.byte	0x04, 0x37
        /*0002*/ 	.short	(.L_291 - .L_290)
.L_290:
        /*0004*/ 	.word	0x00000082


	//----- nvinfo : EIATTR_KPARAM_INFO
	.align		4
.L_291:
        /*0008*/ 	.byte	0x04, 0x17
        /*000a*/ 	.short	(.L_293 - .L_292)
.L_292:
        /*000c*/ 	.word	0x00000000
        /*0010*/ 	.short	0x0000
        /*0012*/ 	.short	0x0000
        /*0014*/ 	.byte	0x00, 0xf5, 0x21, 0x00


	//----- nvinfo : EIATTR_SPARSE_MMA_MASK
	.align		4
.L_293:
        /*0018*/ 	.byte	0x03, 0x50
        /*001a*/ 	.short	0x0000


	//----- nvinfo : EIATTR_MAXREG_COUNT
	.align		4
        /*001c*/ 	.byte	0x03, 0x1b
        /*001e*/ 	.short	0x00ff


	//----- nvinfo : EIATTR_NUM_BARRIERS
	.align		4
        /*0020*/ 	.byte	0x02, 0x4c
        /*0022*/ 	.byte	0x01
	.zero		1


	//----- nvinfo : EIATTR_MERCURY_ISA_VERSION
	.align		4
        /*0024*/ 	.byte	0x03, 0x5f
        /*0026*/ 	.short	0x0101


	//----- nvinfo : EIATTR_COOP_GROUP_MASK_REGIDS
	.align		4
        /*0028*/ 	.byte	0x04, 0x29
        /*002a*/ 	.short	(.L_295 - .L_294)


	//   ....[0]....
.L_294:
        /*002c*/ 	.word	0xffffffff


	//   ....[1]....
        /*0030*/ 	.word	0xffffffff


	//   ....[2]....
        /*0034*/ 	.word	0xffffffff


	//   ....[3]....
        /*0038*/ 	.word	0xffffffff


	//   ....[4]....
        /*003c*/ 	.word	0xffffffff


	//   ....[5]....
        /*0040*/ 	.word	0xffffffff


	//   ....[6]....
        /*0044*/ 	.word	0xffffffff


	//   ....[7]....
        /*0048*/ 	.word	0xffffffff


	//   ....[8]....
        /*004c*/ 	.word	0xffffffff


	//   ....[9]....
        /*0050*/ 	.word	0xffffffff


	//   ....[10]....
        /*0054*/ 	.word	0x05000015


	//   ....[11]....
        /*0058*/ 	.word	0x05000015


	//   ....[12]....
        /*005c*/ 	.word	0x05000015


	//   ....[13]....
        /*0060*/ 	.word	0x05000015


	//   ....[14]....
        /*0064*/ 	.word	0x05000015


	//   ....[15]....
        /*0068*/ 	.word	0x05000015


	//   ....[16]....
        /*006c*/ 	.word	0x05000015


	//   ....[17]....
        /*0070*/ 	.word	0x05000015


	//   ....[18]....
        /*0074*/ 	.word	0x05000015


	//   ....[19]....
        /*0078*/ 	.word	0x05000015


	//----- nvinfo : EIATTR_COOP_GROUP_INSTR_OFFSETS
	.align		4
.L_295:
        /*007c*/ 	.byte	0x04, 0x28
        /*007e*/ 	.short	(.L_297 - .L_296)


	//   ....[0]....
.L_296:
        /*0080*/ 	.word	0x00000250


	//   ....[1]....
        /*0084*/ 	.word	0x00000260


	//   ....[2]....
        /*0088*/ 	.word	0x000002a0


	//   ....[3]....
        /*008c*/ 	.word	0x000002c0


	//   ....[4]....
        /*0090*/ 	.word	0x00000310


	//   ....[5]....
        /*0094*/ 	.word	0x00000320


	//   ....[6]....
        /*0098*/ 	.word	0x00000360


	//   ....[7]....
        /*009c*/ 	.word	0x00000380


	//   ....[8]....
        /*00a0*/ 	.word	0x000003d0


	//   ....[9]....
        /*00a4*/ 	.word	0x000003e0


	//   ....[10]....
        /*00a8*/ 	.word	0x00000660


	//   ....[11]....
        /*00ac*/ 	.word	0x000006b0


	//   ....[12]....
        /*00b0*/ 	.word	0x00000740


	//   ....[13]....
        /*00b4*/ 	.word	0x00000790


	//   ....[14]....
        /*00b8*/ 	.word	0x00000820


	//   ....[15]....
        /*00bc*/ 	.word	0x00000870


	//   ....[16]....
        /*00c0*/ 	.word	0x00000900


	//   ....[17]....
        /*00c4*/ 	.word	0x00000950


	//   ....[18]....
        /*00c8*/ 	.word	0x000009e0


	//   ....[19]....
        /*00cc*/ 	.word	0x00000a30


	//----- nvinfo : EIATTR_VRC_CTA_INIT_COUNT
	.align		4
.L_297:
        /*00d0*/ 	.byte	0x02, 0x4a
	.zero		1
	.zero		1


	//----- nvinfo : EIATTR_EXIT_INSTR_OFFSETS
	.align		4
        /*00d4*/ 	.byte	0x04, 0x1c
        /*00d6*/ 	.short	(.L_299 - .L_298)


	//   ....[0]....
.L_298:
        /*00d8*/ 	.word	0x000005d0


	//   ....[1]....
        /*00dc*/ 	.word	0x00000600


	//----- nvinfo : EIATTR_CRS_STACK_SIZE
	.align		4
.L_299:
        /*00e0*/ 	.byte	0x04, 0x1e
        /*00e2*/ 	.short	(.L_301 - .L_300)
.L_300:
        /*00e4*/ 	.word	0x00000000


	//----- nvinfo : EIATTR_CBANK_PARAM_SIZE
	.align		4
.L_301:
        /*00e8*/ 	.byte	0x03, 0x19
        /*00ea*/ 	.short	0x0008


	//----- nvinfo : EIATTR_PARAM_CBANK
	.align		4
        /*00ec*/ 	.byte	0x04, 0x0a
        /*00ee*/ 	.short	(.L_303 - .L_302)
	.align		4
.L_302:
        /*00f0*/ 	.word	index@(.nv.constant0._ZN3cub18CUB_300001_SM_10006detail10radix_sort33DeviceRadixSortExclusiveSumKernelINS1_5radix10policy_hubIf4PathyE10Policy1000EyEEvPT0_)
        /*00f4*/ 	.short	0x0380
        /*00f6*/ 	.short	0x0008


	//----- nvinfo : EIATTR_SW_WAR
	.align		4
.L_303:
        /*00f8*/ 	.byte	0x04, 0x36
        /*00fa*/ 	.short	(.L_305 - .L_304)
.L_304:
        /*00fc*/ 	.word	0x00000008
.L_305:


//--------------------- .nv.info._ZN3cub18CUB_300001_SM_10006detail10radix_sort30DeviceRadixSortHistogramKernelINS1_5radix10policy_hubIf4PathyE10Policy1000ELNS0_9SortOrderE1EfyNS1_21identity_decomposer_tEEEvPT2_PKT1_SB_iiT3_ --------------------------
	.section	.nv.info._ZN3cub18CUB_300001_SM_10006detail10radix_sort30DeviceRadixSortHistogramKernelINS1_5radix10policy_hubIf4PathyE10Policy1000ELNS0_9SortOrderE1EfyNS1_21identity_decomposer_tEEEvPT2_PKT1_SB_iiT3_,"",@"SHT_CUDA_INFO"
	.sectionflags	@""
	.align	4


	//----- nvinfo : EIATTR_CUDA_API_VERSION
	.align		4
        /*0000*/ 	.byte	0x04, 0x37
        /*0002*/ 	.short	(.L_307 - .L_306)
.L_306:
        /*0004*/ 	.word	0x00000082


	//----- nvinfo : EIATTR_KPARAM_INFO
	.align		4
.L_307:
        /*0008*/ 	.byte	0x04, 0x17
        /*000a*/ 	.short	(.L_309 - .L_308)
.L_308:
        /*000c*/ 	.word	0x00000000
        /*0010*/ 	.short	0x0005
        /*0012*/ 	.short	0x0020
        /*0014*/ 	.byte	0x00, 0xf0, 0x05, 0x00


	//----- nvinfo : EIATTR_KPARAM_INFO
	.align		4
.L_309:
        /*0018*/ 	.byte	0x04, 0x17
        /*001a*/ 	.short	(.L_311 - .L_310)
.L_310:
        /*001c*/ 	.word	0x00000000
        /*0020*/ 	.short	0x0004
        /*0022*/ 	.short	0x001c
        /*0024*/ 	.byte	0x00, 0xf0, 0x11, 0x00


	//----- nvinfo : EIATTR_KPARAM_INFO
	.align		4
.L_311:
        /*0028*/ 	.byte	0x04, 0x17
        /*002a*/ 	.short	(.L_313 - .L_312)
.L_312:
        /*002c*/ 	.word	0x00000000
        /*0030*/ 	.short	0x0003
        /*0032*/ 	.short	0x0018
        /*0034*/ 	.byte	0x00, 0xf0, 0x11, 0x00


	//----- nvinfo : EIATTR_KPARAM_INFO
	.align		4
.L_313:
        /*0038*/ 	.byte	0x04, 0x17
        /*003a*/ 	.short	(.L_315 - .L_314)
.L_314:
        /*003c*/ 	.word	0x00000000
        /*0040*/ 	.short	0x0002
        /*0042*/ 	.short	0x0010
        /*0044*/ 	.byte	0x00, 0xf0, 0x21, 0x00


	//----- nvinfo : EIATTR_KPARAM_INFO
	.align		4
.L_315:
        /*0048*/ 	.byte	0x04, 0x17
        /*004a*/ 	.short	(.L_317 - .L_316)
.L_316:
        /*004c*/ 	.word	0x00000000
        /*0050*/ 	.short	0x0001
        /*0052*/ 	.short	0x0008
        /*0054*/ 	.byte	0x00, 0xf5, 0x21, 0x00


	//----- nvinfo : EIATTR_KPARAM_INFO
	.align		4
.L_317:
        /*0058*/ 	.byte	0x04, 0x17
        /*005a*/ 	.short	(.L_319 - .L_318)
.L_318:
        /*005c*/ 	.word	0x00000000
        /*0060*/ 	.short	0x0000
        /*0062*/ 	.short	0x0000
        /*0064*/ 	.byte	0x00, 0xf5, 0x21, 0x00


	//----- nvinfo : EIATTR_SPARSE_MMA_MASK
	.align		4
.L_319:
        /*0068*/ 	.byte	0x03, 0x50
        /*006a*/ 	.short	0x0000


	//----- nvinfo : EIATTR_MAXREG_COUNT
	.align		4
        /*006c*/ 	.byte	0x03, 0x1b
        /*006e*/ 	.short	0x00ff


	//----- nvinfo : EIATTR_NUM_BARRIERS
	.align		4
        /*0070*/ 	.byte	0x02, 0x4c
        /*0072*/ 	.byte	0x01
	.zero		1


	//----- nvinfo : EIATTR_MERCURY_ISA_VERSION
	.align		4
        /*0074*/ 	.byte	0x03, 0x5f
        /*0076*/ 	.short	0x0101


	//----- nvinfo : EIATTR_VRC_CTA_INIT_COUNT
	.align		4
        /*0078*/ 	.byte	0x02, 0x4a
	.zero		1
	.zero		1


	//----- nvinfo : EIATTR_EXIT_INSTR_OFFSETS
	.align		4
        /*007c*/ 	.byte	0x04, 0x1c
        /*007e*/ 	.short	(.L_321 - .L_320)


	//   ....[0]....
.L_320:
        /*0080*/ 	.word	0x00000040


	//   ....[1]....
        /*0084*/ 	.word	0x000032e0


	//----- nvinfo : EIATTR_MAX_THREADS
	.align		4
.L_321:
        /*0088*/ 	.byte	0x04, 0x05
        /*008a*/ 	.short	(.L_323 - .L_322)
.L_322:
        /*008c*/ 	.word	0x00000080
        /*0090*/ 	.word	0x00000001
        /*0094*/ 	.word	0x00000001


	//----- nvinfo : EIATTR_CRS_STACK_SIZE
	.align		4
.L_323:
        /*0098*/ 	.byte	0x04, 0x1e
        /*009a*/ 	.short	(.L_325 - .L_324)
.L_324:
        /*009c*/ 	.word	0x00000000


	//----- nvinfo : EIATTR_CBANK_PARAM_SIZE
	.align		4
.L_325:
        /*00a0*/ 	.byte	0x03, 0x19
        /*00a2*/ 	.short	0x0021


	//----- nvinfo : EIATTR_PARAM_CBANK
	.align		4
        /*00a4*/ 	.byte	0x04, 0x0a
        /*00a6*/ 	.short	(.L_327 - .L_326)
	.align		4
.L_326:
        /*00a8*/ 	.word	index@(.nv.constant0._ZN3cub18CUB_300001_SM_10006detail10radix_sort30DeviceRadixSortHistogramKernelINS1_5radix10policy_hubIf4PathyE10Policy1000ELNS0_9SortOrderE1EfyNS1_21identity_decomposer_tEEEvPT2_PKT1_SB_iiT3_)
        /*00ac*/ 	.short	0x0380
        /*00ae*/ 	.short	0x0021


	//----- nvinfo : EIATTR_SW_WAR
	.align		4
.L_327:
        /*00b0*/ 	.byte	0x04, 0x36
        /*00b2*/ 	.short	(.L_329 - .L_328)
.L_328:
        /*00b4*/ 	.word	0x00000008
.L_329:


//--------------------- .nv.info._ZN3cub18CUB_300001_SM_10006detail10radix_sort31DeviceRadixSortSingleTileKernelINS1_5radix10policy_hubIf4PathyE10Policy1000ELNS0_9SortOrderE1EfS6_yNS1_21identity_decomposer_tEEEvPKT1_PSB_PKT2_PSF_T3_iiT4_ --------------------------
	.section	.nv.info._ZN3cub18CUB_300001_SM_10006detail10radix_sort31DeviceRadixSortSingleTileKernelINS1_5radix10policy_hubIf4PathyE10Policy1000ELNS0_9SortOrderE1EfS6_yNS1_21identity_decomposer_tEEEvPKT1_PSB_PKT2_PSF_T3_iiT4_,"",@"SHT_CUDA_INFO"
	.sectionflags	@""
	.align	4


	//----- nvinfo : EIATTR_CUDA_API_VERSION
	.align		4
        /*0000*/ 	.byte	0x04, 0x37
        /*0002*/ 	.short	(.L_331 - .L_330)
.L_330:
        /*0004*/ 	.word	0x00000082


	//----- nvinfo : EIATTR_KPARAM_INFO
	.align		4
.L_331:
        /*0008*/ 	.byte	0x04, 0x17
        /*000a*/ 	.short	(.L_333 - .L_332)
.L_332:
        /*000c*/ 	.word	0x00000000
        /*0010*/ 	.short	0x0007
        /*0012*/ 	.short	0x0030
        /*0014*/ 	.byte	0x00, 0xf0, 0x05, 0x00


	//----- nvinfo : EIATTR_KPARAM_INFO
	.align		4
.L_333:
        /*0018*/ 	.byte	0x04, 0x17
        /*001a*/ 	.short	(.L_335 - .L_334)
.L_334:
        /*001c*/ 	.word	0x00000000
        /*0020*/ 	.short	0x0006
        /*0022*/ 	.short	0x002c
        /*0024*/ 	.byte	0x00, 0xf0, 0x11, 0x00


	//----- nvinfo : EIATTR_KPARAM_INFO
	.align		4
.L_335:
        /*0028*/ 	.byte	0x04, 0x17
        /*002a*/ 	.short	(.L_337 - .L_336)
.L_336:
        /*002c*/ 	.word	0x00000000
        /*0030*/ 	.short	0x0005
        /*0032*/ 	.short	0x0028
        /*0034*/ 	.byte	0x00, 0xf0, 0x11, 0x00


	//----- nvinfo : EIATTR_KPARAM_INFO
	.align		4
.L_337:
        /*0038*/ 	.byte	0x04, 0x17
        /*003a*/ 	.short	(.L_339 - .L_338)
.L_338:
        /*003c*/ 	.word	0x00000000
        /*0040*/ 	.short	0x0004
        /*0042*/ 	.short	0x0020
        /*0044*/ 	.byte	0x00, 0xf0, 0x21, 0x00


	//----- nvinfo : EIATTR_KPARAM_INFO
	.align		4
.L_339:
        /*0048*/ 	.byte	0x04, 0x17
        /*004a*/ 	.short	(.L_341 - .L_340)
.L_340:
        /*004c*/ 	.word	0x00000000
        /*0050*/ 	.short	0x0003
        /*0052*/ 	.short	0x0018
        /*0054*/ 	.byte	0x00, 0xf5, 0x21, 0x00


	//----- nvinfo : EIATTR_KPARAM_INFO
	.align		4
.L_341:
        /*0058*/ 	.byte	0x04, 0x17
        /*005a*/ 	.short	(.L_343 - .L_342)
.L_342:
        /*005c*/ 	.word	0x00000000
        /*0060*/ 	.short	0x0002
        /*0062*/ 	.short	0x0010
        /*0064*/ 	.byte	0x00, 0xf5, 0x21, 0x00


	//----- nvinfo : EIATTR_KPARAM_INFO
	.align		4
.L_343:
        /*0068*/ 	.byte	0x04, 0x17
        /*006a*/ 	.short	(.L_345 - .L_344)
.L_344:
        /*006c*/ 	.word	0x00000000
        /*0070*/ 	.short	0x0001
        /*0072*/ 	.short	0x0008
        /*0074*/ 	.byte	0x00, 0xf5, 0x21, 0x00


	//----- nvinfo : EIATTR_KPARAM_INFO
	.align		4
.L_345:
        /*0078*/ 	.byte	0x04, 0x17
        /*007a*/ 	.short	(.L_347 - .L_346)
.L_346:
        /*007c*/ 	.word	0x00000000
        /*0080*/ 	.short	0x0000
        /*0082*/ 	.short	0x0000
        /*0084*/ 	.byte	0x00, 0xf5, 0x21, 0x00


	//----- nvinfo : EIATTR_SPARSE_MMA_MASK
	.align		4
.L_347:
        /*0088*/ 	.byte	0x03, 0x50
        /*008a*/ 	.short	0x0000


	//----- nvinfo : EIATTR_MAXREG_COUNT
	.align		4
        /*008c*/ 	.byte	0x03, 0x1b
        /*008e*/ 	.short	0x00ff


	//----- nvinfo : EIATTR_NUM_BARRIERS
	.align		4
        /*0090*/ 	.byte	0x02, 0x4c
        /*0092*/ 	.byte	0x01
	.zero		1


	//----- nvinfo : EIATTR_MERCURY_ISA_VERSION
	.align		4
        /*0094*/ 	.byte	0x03, 0x5f
        /*0096*/ 	.short	0x0101


	//----- nvinfo : EIATTR_COOP_GROUP_MASK_REGIDS
	.align		4
        /*0098*/ 	.byte	0x04, 0x29
        /*009a*/ 	.short	(.L_349 - .L_348)


	//   ....[0]....
.L_348:
        /*009c*/ 	.word	0xffffffff


	//   ....[1]....
        /*00a0*/ 	.word	0xffffffff


	//   ....[2]....
        /*00a4*/ 	.word	0xffffffff


	//   ....[3]....
        /*00a8*/ 	.word	0xffffffff


	//   ....[4]....
        /*00ac*/ 	.word	0xffffffff


	//----- nvinfo : EIATTR_COOP_GROUP_INSTR_OFFSETS
	.align		4
.L_349:
        /*00b0*/ 	.byte	0x04, 0x28
        /*00b2*/ 	.short	(.L_351 - .L_350)


	//   ....[0]....
.L_350:
        /*00b4*/ 	.word	0x00000b60


	//   ....[1]....
        /*00b8*/ 	.word	0x00000b80


	//   ....[2]....
        /*00bc*/ 	.word	0x00000ba0


	//   ....[3]....
        /*00c0*/ 	.word	0x00000bc0


	//   ....[4]....
        /*00c4*/ 	.word	0x00000be0


	//----- nvinfo : EIATTR_VRC_CTA_INIT_COUNT
	.align		4
.L_351:
        /*00c8*/ 	.byte	0x02, 0x4a
	.zero		1
	.zero		1


	//----- nvinfo : EIATTR_EXIT_INSTR_OFFSETS
	.align		4
        /*00cc*/ 	.byte	0x04, 0x1c
        /*00ce*/ 	.short	(.L_353 - .L_352)


	//   ....[0]....
.L_352:
        /*00d0*/ 	.word	0x000018c0


	//   ....[1]....
        /*00d4*/ 	.word	0x00001bf0


	//----- nvinfo : EIATTR_MAX_THREADS
	.align		4
.L_353:
        /*00d8*/ 	.byte	0x04, 0x05
        /*00da*/ 	.short	(.L_355 - .L_354)
.L_354:
        /*00dc*/ 	.word	0x00000100
        /*00e0*/ 	.word	0x00000001
        /*00e4*/ 	.word	0x00000001


	//----- nvinfo : EIATTR_CRS_STACK_SIZE
	.align		4
.L_355:
        /*00e8*/ 	.byte	0x04, 0x1e
        /*00ea*/ 	.short	(.L_357 - .L_356)
.L_356:
        /*00ec*/ 	.word	0x00000000


	//----- nvinfo : EIATTR_CBANK_PARAM_SIZE
	.align		4
.L_357:
        /*00f0*/ 	.byte	0x03, 0x19
        /*00f2*/ 	.short	0x0031


	//----- nvinfo : EIATTR_PARAM_CBANK
	.align		4
        /*00f4*/ 	.byte	0x04, 0x0a
        /*00f6*/ 	.short	(.L_359 - .L_358)
	.align		4
.L_358:
        /*00f8*/ 	.word	index@(.nv.constant0._ZN3cub18CUB_300001_SM_10006detail10radix_sort31DeviceRadixSortSingleTileKernelINS1_5radix10policy_hubIf4PathyE10Policy1000ELNS0_9SortOrderE1EfS6_yNS1_21identity_decomposer_tEEEvPKT1_PSB_PKT2_PSF_T3_iiT4_)
        /*00fc*/ 	.short	0x0380
        /*00fe*/ 	.short	0x0031


	//----- nvinfo : EIATTR_SW_WAR
	.align		4
.L_359:
        /*0100*/ 	.byte	0x04, 0x36
        /*0102*/ 	.short	(.L_361 - .L_360)
.L_360:
        /*0104*/ 	.word	0x00000008
.L_361:


//--------------------- .nv.info._ZN3cub18CUB_300001_SM_10006detail11EmptyKernelIvEEvv --------------------------
	.section	.nv.info._ZN3cub18CUB_300001_SM_10006detail11EmptyKernelIvEEvv,"",@"SHT_CUDA_INFO"
	.sectionflags	@""
	.align	4


	//----- nvinfo : EIATTR_CUDA_API_VERSION
	.align		4
        /*0000*/ 	.byte	0x04, 0x37
        /*0002*/ 	.short	(.L_363 - .L_362)
.L_362:
        /*0004*/ 	.word	0x00000082


	//----- nvinfo : EIATTR_SPARSE_MMA_MASK
	.align		4
.L_363:
        /*0008*/ 	.byte	0x03, 0x50
        /*000a*/ 	.short	0x0000


	//----- nvinfo : EIATTR_MAXREG_COUNT
	.align		4
        /*000c*/ 	.byte	0x03, 0x1b
        /*000e*/ 	.short	0x00ff


	//----- nvinfo : EIATTR_MERCURY_ISA_VERSION
	.align		4
        /*0010*/ 	.byte	0x03, 0x5f
        /*0012*/ 	.short	0x0101


	//----- nvinfo : EIATTR_VRC_CTA_INIT_COUNT
	.align		4
        /*0014*/ 	.byte	0x02, 0x4a
	.zero		1
	.zero		1


	//----- nvinfo : EIATTR_EXIT_INSTR_OFFSETS
	.align		4
        /*0018*/ 	.byte	0x04, 0x1c
        /*001a*/ 	.short	(.L_365 - .L_364)


	//   ....[0]....
.L_364:
        /*001c*/ 	.word	0x00000010


	//----- nvinfo : EIATTR_SW_WAR
	.align		4
.L_365:
        /*0020*/ 	.byte	0x04, 0x36
        /*0022*/ 	.short	(.L_367 - .L_366)
.L_366:
        /*0024*/ 	.word	0x00000008
.L_367:


//--------------------- .nv.info._Z18rank_opportunitiesP4PathiPf --------------------------
	.section	.nv.info._Z18rank_opportunitiesP4PathiPf,"",@"SHT_CUDA_INFO"
	.sectionflags	@""
	.align	4


	//----- nvinfo : EIATTR_CUDA_API_VERSION
	.align		4
        /*0000*/ 	.byte	0x04, 0x37
        /*0002*/ 	.short	(.L_369 - .L_368)
.L_368:
        /*0004*/ 	.word	0x00000082


	//----- nvinfo : EIATTR_KPARAM_INFO
	.align		4
.L_369:
        /*0008*/ 	.byte	0x04, 0x17
        /*000a*/ 	.short	(.L_371 - .L_370)
.L_370:
        /*000c*/ 	.word	0x00000000
        /*0010*/ 	.short	0x0002
        /*0012*/ 	.short	0x0010
        /*0014*/ 	.byte	0x00, 0xf5, 0x21, 0x00


	//----- nvinfo : EIATTR_KPARAM_INFO
	.align		4
.L_371:
        /*0018*/ 	.byte	0x04, 0x17
        /*001a*/ 	.short	(.L_373 - .L_372)
.L_372:
        /*001c*/ 	.word	0x00000000
        /*0020*/ 	.short	0x0001
        /*0022*/ 	.short	0x0008
        /*0024*/ 	.byte	0x00, 0xf0, 0x11, 0x00


	//----- nvinfo : EIATTR_KPARAM_INFO
	.align		4
.L_373:
        /*0028*/ 	.byte	0x04, 0x17
        /*002a*/ 	.short	(.L_375 - .L_374)
.L_374:
        /*002c*/ 	.word	0x00000000
        /*0030*/ 	.short	0x0000
        /*0032*/ 	.short	0x0000
        /*0034*/ 	.byte	0x00, 0xf5, 0x21, 0x00


	//----- nvinfo : EIATTR_SPARSE_MMA_MASK
	.align		4
.L_375:
        /*0038*/ 	.byte	0x03, 0x50
        /*003a*/ 	.short	0x0000


	//----- nvinfo : EIATTR_MAXREG_COUNT
	.align		4
        /*003c*/ 	.byte	0x03, 0x1b
        /*003e*/ 	.short	0x00ff


	//----- nvinfo : EIATTR_MERCURY_ISA_VERSION
	.align		4
        /*0040*/ 	.byte	0x03, 0x5f
        /*0042*/ 	.short	0x0101


	//----- nvinfo : EIATTR_VRC_CTA_INIT_COUNT
	.align		4
        /*0044*/ 	.byte	0x02, 0x4a
	.zero		1
	.zero		1


	//----- nvinfo : EIATTR_EXIT_INSTR_OFFSETS
	.align		4
        /*0048*/ 	.byte	0x04, 0x1c
        /*004a*/ 	.short	(.L_377 - .L_376)


	//   ....[0]....
.L_376:
        /*004c*/ 	.word	0x00000070


	//   ....[1]....
        /*0050*/ 	.word	0x00000230


	//----- nvinfo : EIATTR_CRS_STACK_SIZE
	.align		4
.L_377:
        /*0054*/ 	.byte	0x04, 0x1e
        /*0056*/ 	.short	(.L_379 - .L_378)
.L_378:
        /*0058*/ 	.word	0x00000000


	//----- nvinfo : EIATTR_CBANK_PARAM_SIZE
	.align		4
.L_379:
        /*005c*/ 	.byte	0x03, 0x19
        /*005e*/ 	.short	0x0018


	//----- nvinfo : EIATTR_PARAM_CBANK
	.align		4
        /*0060*/ 	.byte	0x04, 0x0a
        /*0062*/ 	.short	(.L_381 - .L_380)
	.align		4
.L_380:
        /*0064*/ 	.word	index@(.nv.constant0._Z18rank_opportunitiesP4PathiPf)
        /*0068*/ 	.short	0x0380
        /*006a*/ 	.short	0x0018


	//----- nvinfo : EIATTR_SW_WAR
	.align		4
.L_381:
        /*006c*/ 	.byte	0x04, 0x36
        /*006e*/ 	.short	(.L_383 - .L_382)
.L_382:
        /*0070*/ 	.word	0x00000008
.L_383:


//--------------------- .nv.info._Z35calculate_cross_chain_opportunitiesP4PathPiPfii --------------------------
	.section	.nv.info._Z35calculate_cross_chain_opportunitiesP4PathPiPfii,"",@"SHT_CUDA_INFO"
	.sectionflags	@""
	.align	4


	//----- nvinfo : EIATTR_CUDA_API_VERSION
	.align		4
        /*0000*/ 	.byte	0x04, 0x37
        /*0002*/ 	.short	(.L_385 - .L_384)
.L_384:
        /*0004*/ 	.word	0x00000082


	//----- nvinfo : EIATTR_KPARAM_INFO
	.align		4
.L_385:
        /*0008*/ 	.byte	0x04, 0x17
        /*000a*/ 	.short	(.L_387 - .L_386)
.L_386:
        /*000c*/ 	.word	0x00000000
        /*0010*/ 	.short	0x0004
        /*0012*/ 	.short	0x001c
        /*0014*/ 	.byte	0x00, 0xf0, 0x11, 0x00


	//----- nvinfo : EIATTR_KPARAM_INFO
	.align		4
.L_387:
        /*0018*/ 	.byte	0x04, 0x17
        /*001a*/ 	.short	(.L_389 - .L_388)
.L_388:
        /*001c*/ 	.word	0x00000000
        /*0020*/ 	.short	0x0003
        /*0022*/ 	.short	0x0018
        /*0024*/ 	.byte	0x00, 0xf0, 0x11, 0x00


	//----- nvinfo : EIATTR_KPARAM_INFO
	.align		4
.L_389:
        /*0028*/ 	.byte	0x04, 0x17
        /*002a*/ 	.short	(.L_391 - .L_390)
.L_390:
        /*002c*/ 	.word	0x00000000
        /*0030*/ 	.short	0x0002
        /*0032*/ 	.short	0x0010
        /*0034*/ 	.byte	0x00, 0xf5, 0x21, 0x00


	//----- nvinfo : EIATTR_KPARAM_INFO
	.align		4
.L_391:
        /*0038*/ 	.byte	0x04, 0x17
        /*003a*/ 	.short	(.L_393 - .L_392)
.L_392:
        /*003c*/ 	.word	0x00000000
        /*0040*/ 	.short	0x0001
        /*0042*/ 	.short	0x0008
        /*0044*/ 	.byte	0x00, 0xf5, 0x21, 0x00


	//----- nvinfo : EIATTR_KPARAM_INFO
	.align		4
.L_393:
        /*0048*/ 	.byte	0x04, 0x17
        /*004a*/ 	.short	(.L_395 - .L_394)
.L_394:
        /*004c*/ 	.word	0x00000000
        /*0050*/ 	.short	0x0000
        /*0052*/ 	.short	0x0000
        /*0054*/ 	.byte	0x00, 0xf5, 0x21, 0x00


	//----- nvinfo : EIATTR_SPARSE_MMA_MASK
	.align		4
.L_395:
        /*0058*/ 	.byte	0x03, 0x50
        /*005a*/ 	.short	0x0000


	//----- nvinfo : EIATTR_MAXREG_COUNT
	.align		4
        /*005c*/ 	.byte	0x03, 0x1b
        /*005e*/ 	.short	0x00ff


	//----- nvinfo : EIATTR_MERCURY_ISA_VERSION
	.align		4
        /*0060*/ 	.byte	0x03, 0x5f
        /*0062*/ 	.short	0x0101


	//----- nvinfo : EIATTR_INT_WARP_WIDE_INSTR_OFFSETS
	.align		4
        /*0064*/ 	.byte	0x04, 0x31
        /*0066*/ 	.short	(.L_397 - .L_396)


	//   ....[0]....
.L_396:
        /*0068*/ 	.word	0x00000a80


	//   ....[1]....
        /*006c*/ 	.word	0x00000b10


	//----- nvinfo : EIATTR_VRC_CTA_INIT_COUNT
	.align		4
.L_397:
        /*0070*/ 	.byte	0x02, 0x4a
	.zero		1
	.zero		1


	//----- nvinfo : EIATTR_EXIT_INSTR_OFFSETS
	.align		4
        /*0074*/ 	.byte	0x04, 0x1c
        /*0076*/ 	.short	(.L_399 - .L_398)


	//   ....[0]....
.L_398:
        /*0078*/ 	.word	0x00000090


	//   ....[1]....
        /*007c*/ 	.word	0x000005f0


	//   ....[2]....
        /*0080*/ 	.word	0x00000900


	//   ....[3]....
        /*0084*/ 	.word	0x00000a60


	//   ....[4]....
        /*0088*/ 	.word	0x00000b40


	//   ....[5]....
        /*008c*/ 	.word	0x00000bf0


	//----- nvinfo : EIATTR_CRS_STACK_SIZE
	.align		4
.L_399:
        /*0090*/ 	.byte	0x04, 0x1e
        /*0092*/ 	.short	(.L_401 - .L_400)
.L_400:
        /*0094*/ 	.word	0x00000000


	//----- nvinfo : EIATTR_CBANK_PARAM_SIZE
	.align		4
.L_401:
        /*0098*/ 	.byte	0x03, 0x19
        /*009a*/ 	.short	0x0020


	//----- nvinfo : EIATTR_PARAM_CBANK
	.align		4
        /*009c*/ 	.byte	0x04, 0x0a
        /*009e*/ 	.short	(.L_403 - .L_402)
	.align		4
.L_402:
        /*00a0*/ 	.word	index@(.nv.constant0._Z35calculate_cross_chain_opportunitiesP4PathPiPfii)
        /*00a4*/ 	.short	0x0380
        /*00a6*/ 	.short	0x0020


	//----- nvinfo : EIATTR_SW_WAR
	.align		4
.L_403:
        /*00a8*/ 	.byte	0x04, 0x36
        /*00aa*/ 	.short	(.L_405 - .L_404)
.L_404:
        /*00ac*/ 	.word	0x00000008
.L_405:


//--------------------- .nv.info._Z25find_triangular_arbitrageP4PathPiii --------------------------
	.section	.nv.info._Z25find_triangular_arbitrageP4PathPiii,"",@"SHT_CUDA_INFO"
	.sectionflags	@""
	.align	4


	//----- nvinfo : EIATTR_CUDA_API_VERSION
	.align		4
        /*0000*/ 	.byte	0x04, 0x37
        /*0002*/ 	.short	(.L_407 - .L_406)
.L_406:
        /*0004*/ 	.word	0x00000082


	//----- nvinfo : EIATTR_KPARAM_INFO
	.align		4
.L_407:
        /*0008*/ 	.byte	0x04, 0x17
        /*000a*/ 	.short	(.L_409 - .L_408)
.L_408:
        /*000c*/ 	.word	0x00000000
        /*0010*/ 	.short	0x0003
        /*0012*/ 	.short	0x0014
        /*0014*/ 	.byte	0x00, 0xf0, 0x11, 0x00


	//----- nvinfo : EIATTR_KPARAM_INFO
	.align		4
.L_409:
        /*0018*/ 	.byte	0x04, 0x17
        /*001a*/ 	.short	(.L_411 - .L_410)
.L_410:
        /*001c*/ 	.word	0x00000000
        /*0020*/ 	.short	0x0002
        /*0022*/ 	.short	0x0010
        /*0024*/ 	.byte	0x00, 0xf0, 0x11, 0x00


	//----- nvinfo : EIATTR_KPARAM_INFO
	.align		4
.L_411:
        /*0028*/ 	.byte	0x04, 0x17
        /*002a*/ 	.short	(.L_413 - .L_412)
.L_412:
        /*002c*/ 	.word	0x00000000
        /*0030*/ 	.short	0x0001
        /*0032*/ 	.short	0x0008
        /*0034*/ 	.byte	0x00, 0xf5, 0x21, 0x00


	//----- nvinfo : EIATTR_KPARAM_INFO
	.align		4
.L_413:
        /*0038*/ 	.byte	0x04, 0x17
        /*003a*/ 	.short	(.L_415 - .L_414)
.L_414:
        /*003c*/ 	.word	0x00000000
        /*0040*/ 	.short	0x0000
        /*0042*/ 	.short	0x0000
        /*0044*/ 	.byte	0x00, 0xf5, 0x21, 0x00


	//----- nvinfo : EIATTR_SPARSE_MMA_MASK
	.align		4
.L_415:
        /*0048*/ 	.byte	0x03, 0x50
        /*004a*/ 	.short	0x0000


	//----- nvinfo : EIATTR_MAXREG_COUNT
	.align		4
        /*004c*/ 	.byte	0x03, 0x1b
        /*004e*/ 	.short	0x00ff


	//----- nvinfo : EIATTR_MERCURY_ISA_VERSION
	.align		4
        /*0050*/ 	.byte	0x03, 0x5f
        /*0052*/ 	.short	0x0101


	//----- nvinfo : EIATTR_INT_WARP_WIDE_INSTR_OFFSETS
	.align		4
        /*0054*/ 	.byte	0x04, 0x31
        /*0056*/ 	.short	(.L_417 - .L_416)


	//   ....[0]....
.L_416:
        /*0058*/ 	.word	0x000021a0


	//   ....[1]....
        /*005c*/ 	.word	0x00002230


	//----- nvinfo : EIATTR_VRC_CTA_INIT_COUNT
	.align		4
.L_417:
        /*0060*/ 	.byte	0x02, 0x4a
	.zero		1
	.zero		1


	//----- nvinfo : EIATTR_EXIT_INSTR_OFFSETS
	.align		4
        /*0064*/ 	.byte	0x04, 0x1c
        /*0066*/ 	.short	(.L_419 - .L_418)


	//   ....[0]....
.L_418:
        /*0068*/ 	.word	0x00000090


	//   ....[1]....
        /*006c*/ 	.word	0x00000540


	//   ....[2]....
        /*0070*/ 	.word	0x00002180


	//   ....[3]....
        /*0074*/ 	.word	0x00002260


	//   ....[4]....
        /*0078*/ 	.word	0x00002340


	//----- nvinfo : EIATTR_CRS_STACK_SIZE
	.align		4
.L_419:
        /*007c*/ 	.byte	0x04, 0x1e
        /*007e*/ 	.short	(.L_421 - .L_420)
.L_420:
        /*0080*/ 	.word	0x00000000


	//----- nvinfo : EIATTR_CBANK_PARAM_SIZE
	.align		4
.L_421:
        /*0084*/ 	.byte	0x03, 0x19
        /*0086*/ 	.short	0x0018


	//----- nvinfo : EIATTR_PARAM_CBANK
	.align		4
        /*0088*/ 	.byte	0x04, 0x0a
        /*008a*/ 	.short	(.L_423 - .L_422)
	.align		4
.L_422:
        /*008c*/ 	.word	index@(.nv.constant0._Z25find_triangular_arbitrageP4PathPiii)
        /*0090*/ 	.short	0x0380
        /*0092*/ 	.short	0x0018


	//----- nvinfo : EIATTR_SW_WAR
	.align		4
.L_423:
        /*0094*/ 	.byte	0x04, 0x36
        /*0096*/ 	.short	(.L_425 - .L_424)
.L_424:
        /*0098*/ 	.word	0x00000008
.L_425:


//--------------------- .nv.info._Z21find_direct_arbitrageP4PathPiii --------------------------
	.section	.nv.info._Z21find_direct_arbitrageP4PathPiii,"",@"SHT_CUDA_INFO"
	.sectionflags	@""
	.align	4


	//----- nvinfo : EIATTR_CUDA_API_VERSION
	.align		4
        /*0000*/ 	.byte	0x04, 0x37
        /*0002*/ 	.short	(.L_427 - .L_426)
.L_426:
        /*0004*/ 	.word	0x00000082


	//----- nvinfo : EIATTR_KPARAM_INFO
	.align		4
.L_427:
        /*0008*/ 	.byte	0x04, 0x17
        /*000a*/ 	.short	(.L_429 - .L_428)
.L_428:
        /*000c*/ 	.word	0x00000000
        /*0010*/ 	.short	0x0003
        /*0012*/ 	.short	0x0014
        /*0014*/ 	.byte	0x00, 0xf0, 0x11, 0x00


	//----- nvinfo : EIATTR_KPARAM_INFO
	.align		4
.L_429:
        /*0018*/ 	.byte	0x04, 0x17
        /*001a*/ 	.short	(.L_431 - .L_430)
.L_430:
        /*001c*/ 	.word	0x00000000
        /*0020*/ 	.short	0x0002
        /*0022*/ 	.short	0x0010
        /*0024*/ 	.byte	0x00, 0xf0, 0x11, 0x00


	//----- nvinfo : EIATTR_KPARAM_INFO
	.align		4
.L_431:
        /*0028*/ 	.byte	0x04, 0x17
        /*002a*/ 	.short	(.L_433 - .L_432)
.L_432:
        /*002c*/ 	.word	0x00000000
        /*0030*/ 	.short	0x0001
        /*0032*/ 	.short	0x0008
        /*0034*/ 	.byte	0x00, 0xf5, 0x21, 0x00


	//----- nvinfo : EIATTR_KPARAM_INFO
	.align		4
.L_433:
        /*0038*/ 	.byte	0x04, 0x17
        /*003a*/ 	.short	(.L_435 - .L_434)
.L_434:
        /*003c*/ 	.word	0x00000000
        /*0040*/ 	.short	0x0000
        /*0042*/ 	.short	0x0000
        /*0044*/ 	.byte	0x00, 0xf5, 0x21, 0x00


	//----- nvinfo : EIATTR_SPARSE_MMA_MASK
	.align		4
.L_435:
        /*0048*/ 	.byte	0x03, 0x50
        /*004a*/ 	.short	0x0000


	//----- nvinfo : EIATTR_MAXREG_COUNT
	.align		4
        /*004c*/ 	.byte	0x03, 0x1b
        /*004e*/ 	.short	0x00ff


	//----- nvinfo : EIATTR_NUM_BARRIERS
	.align		4
        /*0050*/ 	.byte	0x02, 0x4c
        /*0052*/ 	.byte	0x01
	.zero		1


	//----- nvinfo : EIATTR_MERCURY_ISA_VERSION
	.align		4
        /*0054*/ 	.byte	0x03, 0x5f
        /*0056*/ 	.short	0x0101


	//----- nvinfo : EIATTR_INT_WARP_WIDE_INSTR_OFFSETS
	.align		4
        /*0058*/ 	.byte	0x04, 0x31
        /*005a*/ 	.short	(.L_437 - .L_436)


	//   ....[0]....
.L_436:
        /*005c*/ 	.word	0x00001f70


	//   ....[1]....
        /*0060*/ 	.word	0x00002000


	//----- nvinfo : EIATTR_COOP_GROUP_MASK_REGIDS
	.align		4
.L_437:
        /*0064*/ 	.byte	0x04, 0x29
        /*0066*/ 	.short	(.L_439 - .L_438)


	//   ....[0]....
.L_438:
        /*0068*/ 	.word	0xffffffff


	//----- nvinfo : EIATTR_COOP_GROUP_INSTR_OFFSETS
	.align		4
.L_439:
        /*006c*/ 	.byte	0x04, 0x28
        /*006e*/ 	.short	(.L_441 - .L_440)


	//   ....[0]....
.L_440:
        /*0070*/ 	.word	0x000000c0


	//----- nvinfo : EIATTR_VRC_CTA_INIT_COUNT
	.align		4
.L_441:
        /*0074*/ 	.byte	0x02, 0x4a
	.zero		1
	.zero		1


	//----- nvinfo : EIATTR_EXIT_INSTR_OFFSETS
	.align		4
        /*0078*/ 	.byte	0x04, 0x1c
        /*007a*/ 	.short	(.L_443 - .L_442)


	//   ....[0]....
.L_442:
        /*007c*/ 	.word	0x00000050


	//   ....[1]....
        /*0080*/ 	.word	0x00001f50


	//   ....[2]....
        /*0084*/ 	.word	0x00002030


	//   ....[3]....
        /*0088*/ 	.word	0x00002110


	//----- nvinfo : EIATTR_CRS_STACK_SIZE
	.align		4
.L_443:
        /*008c*/ 	.byte	0x04, 0x1e
        /*008e*/ 	.short	(.L_445 - .L_444)
.L_444:
        /*0090*/ 	.word	0x00000000


	//----- nvinfo : EIATTR_CBANK_PARAM_SIZE
	.align		4
.L_445:
        /*0094*/ 	.byte	0x03, 0x19
        /*0096*/ 	.short	0x0018


	//----- nvinfo : EIATTR_PARAM_CBANK
	.align		4
        /*0098*/ 	.byte	0x04, 0x0a
        /*009a*/ 	.short	(.L_447 - .L_446)
	.align		4
.L_446:
        /*009c*/ 	.word	index@(.nv.constant0._Z21find_direct_arbitrageP4PathPiii)
        /*00a0*/ 	.short	0x0380
        /*00a2*/ 	.short	0x0018


	//----- nvinfo : EIATTR_SW_WAR
	.align		4
.L_447:
        /*00a4*/ 	.byte	0x04, 0x36
        /*00a6*/ 	.short	(.L_449 - .L_448)
.L_448:
        /*00a8*/ 	.word	0x00000008
.L_449:


//--------------------- .nv.info._Z19update_price_matrixP6Marketi --------------------------
	.section	.nv.info._Z19update_price_matrixP6Marketi,"",@"SHT_CUDA_INFO"
	.sectionflags	@""
	.align	4


	//----- nvinfo : EIATTR_CUDA_API_VERSION
	.align		4
        /*0000*/ 	.byte	0x04, 0x37
        /*0002*/ 	.short	(.L_451 - .L_450)
.L_450:
        /*0004*/ 	.word	0x00000082


	//----- nvinfo : EIATTR_KPARAM_INFO
	.align		4
.L_451:
        /*0008*/ 	.byte	0x04, 0x17
        /*000a*/ 	.short	(.L_453 - .L_452)
.L_452:
        /*000c*/ 	.word	0x00000000
        /*0010*/ 	.short	0x0001
        /*0012*/ 	.short	0x0008
        /*0014*/ 	.byte	0x00, 0xf0, 0x11, 0x00


	//----- nvinfo : EIATTR_KPARAM_INFO
	.align		4
.L_453:
        /*0018*/ 	.byte	0x04, 0x17
        /*001a*/ 	.short	(.L_455 - .L_454)
.L_454:
        /*001c*/ 	.word	0x00000000
        /*0020*/ 	.short	0x0000
        /*0022*/ 	.short	0x0000
        /*0024*/ 	.byte	0x00, 0xf5, 0x21, 0x00


	//----- nvinfo : EIATTR_SPARSE_MMA_MASK
	.align		4
.L_455:
        /*0028*/ 	.byte	0x03, 0x50
        /*002a*/ 	.short	0x0000


	//----- nvinfo : EIATTR_MAXREG_COUNT
	.align		4
        /*002c*/ 	.byte	0x03, 0x1b
        /*002e*/ 	.short	0x00ff


	//----- nvinfo : EIATTR_MERCURY_ISA_VERSION
	.align		4
        /*0030*/ 	.byte	0x03, 0x5f
        /*0032*/ 	.short	0x0101


	//----- nvinfo : EIATTR_VRC_CTA_INIT_COUNT
	.align		4
        /*0034*/ 	.byte	0x02, 0x4a
	.zero		1
	.zero		1


	//----- nvinfo : EIATTR_EXIT_INSTR_OFFSETS
	.align		4
        /*0038*/ 	.byte	0x04, 0x1c
        /*003a*/ 	.short	(.L_457 - .L_456)


	//   ....[0]....
.L_456:
        /*003c*/ 	.word	0x00000070


	//   ....[1]....
        /*0040*/ 	.word	0x00000140


	//----- nvinfo : EIATTR_CBANK_PARAM_SIZE
	.align		4
.L_457:
        /*0044*/ 	.byte	0x03, 0x19
        /*0046*/ 	.short	0x000c


	//----- nvinfo : EIATTR_PARAM_CBANK
	.align		4
        /*0048*/ 	.byte	0x04, 0x0a
        /*004a*/ 	.short	(.L_459 - .L_458)
	.align		4
.L_458:
        /*004c*/ 	.word	index@(.nv.constant0._Z19update_price_matrixP6Marketi)
        /*0050*/ 	.short	0x0380
        /*0052*/ 	.short	0x000c


	//----- nvinfo : EIATTR_SW_WAR
	.align		4
.L_459:
        /*0054*/ 	.byte	0x04, 0x36
        /*0056*/ 	.short	(.L_461 - .L_460)
.L_460:
        /*0058*/ 	.word	0x00000008
.L_461:


//--------------------- .nv.callgraph             --------------------------
	.section	.nv.callgraph,"",@"SHT_CUDA_CALLGRAPH"
	.align	4
	.sectionentsize	8
	.align		4
        /*0000*/ 	.word	0x00000000
	.align		4
        /*0004*/ 	.word	0xffffffff
	.align		4
        /*0008*/ 	.word	0x00000000
	.align		4
        /*000c*/ 	.word	0xfffffffe
	.align		4
        /*0010*/ 	.word	0x00000000
	.align		4
        /*0014*/ 	.word	0xfffffffd
	.align		4
        /*0018*/ 	.word	0x00000000
	.align		4
        /*001c*/ 	.word	0xfffffffc


//--------------------- .nv.constant3             --------------------------
	.section	.nv.constant3,"a",@progbits
	.align	4
.nv.constant3:
	.type		fees,@object
	.size		fees,(min_profit - fees)
fees:
	.zero		400
	.type		min_profit,@object
	.size		min_profit,(.L_1 - min_profit)
min_profit:
        /*0190*/ 	.byte	0x6f, 0x12, 0x83, 0x3a
.L_1:


//--------------------- .nv.constant4             --------------------------
	.section	.nv.constant4,"a",@progbits
	.align	8
	.align		8
.nv.constant4:
        /*0000*/ 	.dword	price_matrix
	.align		8
        /*0008*/ 	.dword	_ZN34_INTERNAL_ea1361f4_4_k_cu_63d770fc4cuda3std3__45__cpo5beginE
	.align		8
        /*0010*/ 	.dword	_ZN34_INTERNAL_ea1361f4_4_k_cu_63d770fc4cuda3std3__45__cpo3endE
	.align		8
        /*0018*/ 	.dword	_ZN34_INTERNAL_ea1361f4_4_k_cu_63d770fc4cuda3std3__45__cpo6cbeginE
	.align		8
        /*0020*/ 	.dword	_ZN34_INTERNAL_ea1361f4_4_k_cu_63d770fc4cuda3std3__45__cpo4cendE
	.align		8
        /*0028*/ 	.dword	_ZN34_INTERNAL_ea1361f4_4_k_cu_63d770fc4cuda3std3__45__cpo6rbeginE
	.align		8
        /*0030*/ 	.dword	_ZN34_INTERNAL_ea1361f4_4_k_cu_63d770fc4cuda3std3__45__cpo4rendE
	.align		8
        /*0038*/ 	.dword	_ZN34_INTERNAL_ea1361f4_4_k_cu_63d770fc4cuda3std3__45__cpo7crbeginE
	.align		8
        /*0040*/ 	.dword	_ZN34_INTERNAL_ea1361f4_4_k_cu_63d770fc4cuda3std3__45__cpo5crendE
	.align		8
        /*0048*/ 	.dword	_ZN34_INTERNAL_ea1361f4_4_k_cu_63d770fc4cuda3std3__436_GLOBAL__N__ea1361f4_4_k_cu_63d770fc6ignoreE
	.align		8
        /*0050*/ 	.dword	_ZN34_INTERNAL_ea1361f4_4_k_cu_63d770fc4cuda3std3__419piecewise_constructE
	.align		8
        /*0058*/ 	.dword	_ZN34_INTERNAL_ea1361f4_4_k_cu_63d770fc4cuda3std3__48in_placeE
	.align		8
        /*0060*/ 	.dword	_ZN34_INTERNAL_ea1361f4_4_k_cu_63d770fc4cuda3std3__420unreachable_sentinelE
	.align		8
        /*0068*/ 	.dword	_ZN34_INTERNAL_ea1361f4_4_k_cu_63d770fc4cuda3std3__47nulloptE
	.align		8
        /*0070*/ 	.dword	_ZN34_INTERNAL_ea1361f4_4_k_cu_63d770fc4cuda3std3__48unexpectE
	.align		8
        /*0078*/ 	.dword	_ZN34_INTERNAL_ea1361f4_4_k_cu_63d770fc4cuda3std6ranges3__45__cpo4swapE
	.align		8
        /*0080*/ 	.dword	_ZN34_INTERNAL_ea1361f4_4_k_cu_63d770fc4cuda3std6ranges3__45__cpo9iter_moveE
	.align		8
        /*0088*/ 	.dword	_ZN34_INTERNAL_ea1361f4_4_k_cu_63d770fc4cuda3std6ranges3__45__cpo5beginE
	.align		8
        /*0090*/ 	.dword	_ZN34_INTERNAL_ea1361f4_4_k_cu_63d770fc4cuda3std6ranges3__45__cpo3endE
	.align		8
        /*0098*/ 	.dword	_ZN34_INTERNAL_ea1361f4_4_k_cu_63d770fc4cuda3std6ranges3__45__cpo6cbeginE
	.align		8
        /*00a0*/ 	.dword	_ZN34_INTERNAL_ea1361f4_4_k_cu_63d770fc4cuda3std6ranges3__45__cpo4cendE
	.align		8
        /*00a8*/ 	.dword	_ZN34_INTERNAL_ea1361f4_4_k_cu_63d770fc4cuda3std6ranges3__45__cpo7advanceE
	.align		8
        /*00b0*/ 	.dword	_ZN34_INTERNAL_ea1361f4_4_k_cu_63d770fc4cuda3std6ranges3__45__cpo9iter_swapE
	.align		8
        /*00b8*/ 	.dword	_ZN34_INTERNAL_ea1361f4_4_k_cu_63d770fc4cuda3std6ranges3__45__cpo4nextE
	.align		8
        /*00c0*/ 	.dword	_ZN34_INTERNAL_ea1361f4_4_k_cu_63d770fc4cuda3std6ranges3__45__cpo4prevE
	.align		8
        /*00c8*/ 	.dword	_ZN34_INTERNAL_ea1361f4_4_k_cu_63d770fc4cuda3std6ranges3__45__cpo4dataE
	.align		8
        /*00d0*/ 	.dword	_ZN34_INTERNAL_ea1361f4_4_k_cu_63d770fc4cuda3std6ranges3__45__cpo5cdataE
	.align		8
        /*00d8*/ 	.dword	_ZN34_INTERNAL_ea1361f4_4_k_cu_63d770fc4cuda3std6ranges3__45__cpo4sizeE
	.align		8
        /*00e0*/ 	.dword	_ZN34_INTERNAL_ea1361f4_4_k_cu_63d770fc4cuda3std6ranges3__45__cpo5ssizeE
	.align		8
        /*00e8*/ 	.dword	_ZN34_INTERNAL_ea1361f4_4_k_cu_63d770fc4cuda3std6ranges3__45__cpo8distanceE
	.align		8
        /*00f0*/ 	.dword	_ZN34_INTERNAL_ea1361f4_4_k_cu_63d770fc6thrust24THRUST_300001_SM_1000_NS8cuda_cub3parE
	.align		8
        /*00f8*/ 	.dword	_ZN34_INTERNAL_ea1361f4_4_k_cu_63d770fc6thrust24THRUST_300001_SM_1000_NS8cuda_cub10par_nosyncE
	.align		8
        /*0100*/ 	.dword	_ZN34_INTERNAL_ea1361f4_4_k_cu_63d770fc6thrust24THRUST_300001_SM_1000_NS6system6detail10sequential3seqE
	.align		8
        /*0108*/ 	.dword	_ZN34_INTERNAL_ea1361f4_4_k_cu_63d770fc6thrust24THRUST_300001_SM_1000_NS6system3cpp3parE
	.align		8
        /*0110*/ 	.dword	_ZN34_INTERNAL_ea1361f4_4_k_cu_63d770fc6thrust24THRUST_300001_SM_1000_NS12placeholders2_1E
	.align		8
        /*0118*/ 	.dword	_ZN34_INTERNAL_ea1361f4_4_k_cu_63d770fc6thrust24THRUST_300001_SM_1000_NS12placeholders2_2E
	.align		8
        /*0120*/ 	.dword	_ZN34_INTERNAL_ea1361f4_4_k_cu_63d770fc6thrust24THRUST_300001_SM_1000_NS12placeholders2_3E
	.align		8
        /*0128*/ 	.dword	_ZN34_INTERNAL_ea1361f4_4_k_cu_63d770fc6thrust24THRUST_300001_SM_1000_NS12placeholders2_4E
	.align		8
        /*0130*/ 	.dword	_ZN34_INTERNAL_ea1361f4_4_k_cu_63d770fc6thrust24THRUST_300001_SM_1000_NS12placeholders2_5E
	.align		8
        /*0138*/ 	.dword	_ZN34_INTERNAL_ea1361f4_4_k_cu_63d770fc6thrust24THRUST_300001_SM_1000_NS12placeholders2_6E
	.align		8
        /*0140*/ 	.dword	_ZN34_INTERNAL_ea1361f4_4_k_cu_63d770fc6thrust24THRUST_300001_SM_1000_NS12placeholders2_7E
	.align		8
        /*0148*/ 	.dword	_ZN34_INTERNAL_ea1361f4_4_k_cu_63d770fc6thrust24THRUST_300001_SM_1000_NS12placeholders2_8E
	.align		8
        /*0150*/ 	.dword	_ZN34_INTERNAL_ea1361f4_4_k_cu_63d770fc6thrust24THRUST_300001_SM_1000_NS12placeholders2_9E
	.align		8
        /*0158*/ 	.dword	_ZN34_INTERNAL_ea1361f4_4_k_cu_63d770fc6thrust24THRUST_300001_SM_1000_NS12placeholders3_10E
	.align		8
        /*0160*/ 	.dword	_ZN34_INTERNAL_ea1361f4_4_k_cu_63d770fc6thrust24THRUST_300001_SM_1000_NS3seqE
	.align		8
        /*0168*/ 	.dword	_ZN34_INTERNAL_ea1361f4_4_k_cu_63d770fc6thrust24THRUST_300001_SM_1000_NS6deviceE


//--------------------- .text._ZN3cub18CUB_300001_SM_10006detail10radix_sort29DeviceRadixSortOnesweepKernelINS1_5radix10policy_hubIffyE10Policy1000ELNS0_9SortOrderE1EffyiiNS1_21identity_decomposer_tEEEvPT5_SB_PT3_PKSC_PT1_PKSG_PT2_PKSK_T4_iiT6_ --------------------------
	.section	.text._ZN3cub18CUB_300001_SM_10006detail10radix_sort29DeviceRadixSortOnesweepKernelINS1_5radix10policy_hubIffyE10Policy1000ELNS0_9SortOrderE1EffyiiNS1_21identity_decomposer_tEEEvPT5_SB_PT3_PKSC_PT1_PKSG_PT2_PKSK_T4_iiT6_,"ax",@progbits
	.align	128
        .global         _ZN3cub18CUB_300001_SM_10006detail10radix_sort29DeviceRadixSortOnesweepKernelINS1_5radix10policy_hubIffyE10Policy1000ELNS0_9SortOrderE1EffyiiNS1_21identity_decomposer_tEEEvPT5_SB_PT3_PKSC_PT1_PKSG_PT2_PKSK_T4_iiT6_
        .type           _ZN3cub18CUB_300001_SM_10006detail10radix_sort29DeviceRadixSortOnesweepKernelINS1_5radix10policy_hubIffyE10Policy1000ELNS0_9SortOrderE1EffyiiNS1_21identity_decomposer_tEEEvPT5_SB_PT3_PKSC_PT1_PKSG_PT2_PKSK_T4_iiT6_,@function
        .size           _ZN3cub18CUB_300001_SM_10006detail10radix_sort29DeviceRadixSortOnesweepKernelINS1_5radix10policy_hubIffyE10Policy1000ELNS0_9SortOrderE1EffyiiNS1_21identity_decomposer_tEEEvPT5_SB_PT3_PKSC_PT1_PKSG_PT2_PKSK_T4_iiT6_,(.L_x_541 - _ZN3cub18CUB_300001_SM_10006detail10radix_sort29DeviceRadixSortOnesweepKernelINS1_5radix10policy_hubIffyE10Policy1000ELNS0_9SortOrderE1EffyiiNS1_21identity_decomposer_tEEEvPT5_SB_PT3_PKSC_PT1_PKSG_PT2_PKSK_T4_iiT6_)
        .other          _ZN3cub18CUB_300001_SM_10006detail10radix_sort29DeviceRadixSortOnesweepKernelINS1_5radix10policy_hubIffyE10Policy1000ELNS0_9SortOrderE1EffyiiNS1_21identity_decomposer_tEEEvPT5_SB_PT3_PKSC_PT1_PKSG_PT2_PKSK_T4_iiT6_,@"STO_CUDA_ENTRY STV_DEFAULT"
_ZN3cub18CUB_300001_SM_10006detail10radix_sort29DeviceRadixSortOnesweepKernelINS1_5radix10policy_hubIffyE10Policy1000ELNS0_9SortOrderE1EffyiiNS1_21identity_decomposer_tEEEvPT5_SB_PT3_PKSC_PT1_PKSG_PT2_PKSK_T4_iiT6_:
.text._ZN3cub18CUB_300001_SM_10006detail10radix_sort29DeviceRadixSortOnesweepKernelINS1_5radix10policy_hubIffyE10Policy1000ELNS0_9SortOrderE1EffyiiNS1_21identity_decomposer_tEEEvPT5_SB_PT3_PKSC_PT1_PKSG_PT2_PKSK_T4_iiT6_:
[----:B------:R-:W-:Y:S01]  /*0000*/  LDC R1, c[0x0][0x37c] ;  /* 0x0000df00ff017b82 */ /* 0x000fe20000000800 */
[----:B------:R-:W0:Y:S01]  /*0010*/  S2R R3, SR_TID.X ;  /* 0x0000000000037919 */ /* 0x000e220000002100 */
[----:B------:R-:W-:Y:S01]  /*0020*/  MOV R9, 0x400 ;  /* 0x0000040000097802 */ /* 0x000fe20000000f00 */
[----:B------:R-:W1:Y:S01]  /*0030*/  LDCU.64 UR6, c[0x0][0x358] ;  /* 0x00006b00ff0677ac */ /* 0x000e620008000a00 */
[----:B------:R-:W-:Y:S01]  /*0040*/  BSSY.RECONVERGENT B0, `(.L_x_0) ;  /* 0x000000c000007945 */ /* 0x000fe20003800200 */
[----:B------:R-:W2:Y:S01]  /*0050*/  S2R R0, SR_CgaCtaId ;  /* 0x0000000000007919 */ /* 0x000ea20000008800 */
[----:B0-----:R-:W-:Y:S02]  /*0060*/  ISETP.NE.AND P0, PT, R3, RZ, PT ;  /* 0x000000ff0300720c */ /* 0x001fe40003f05270 */
[----:B--2---:R-:W-:-:S11]  /*0070*/  LEA R9, R0, R9, 0x18 ;  /* 0x0000000900097211 */ /* 0x004fd600078ec0ff */
[----:B-1----:R-:W-:Y:S05]  /*0080*/  @P0 BRA `(.L_x_1) ;  /* 0x00000000001c0947 */ /* 0x002fea0003800000 */
[----:B------:R-:W0:Y:S01]  /*0090*/  LDC.64 R4, c[0x0][0x388] ;  /* 0x0000e200ff047b82 */ /* 0x000e220000000a00 */
[----:B------:R-:W-:-:S05]  /*00a0*/  IMAD.MOV.U32 R7, RZ, RZ, 0x1 ;  /* 0x00000001ff077424 */ /* 0x000fca00078e00ff */
[----:B0-----:R-:W2:Y:S02]  /*00b0*/  ATOMG.E.ADD.STRONG.GPU PT, R4, desc[UR6][R4.64], R7 ;  /* 0x80000007040479a8 */ /* 0x001ea400081ef106 */
[----:B------:R-:W0:Y:S01]  /*00c0*/  S2UR UR5, SR_CgaCtaId ;  /* 0x00000000000579c3 */ /* 0x000e220000008800 */
[----:B------:R-:W-:Y:S02]  /*00d0*/  UMOV UR4, 0x400 ;  /* 0x0000040000047882 */ /* 0x000fe40000000000 */
[----:B0-----:R-:W-:-:S09]  /*00e0*/  ULEA UR4, UR5, UR4, 0x18 ;  /* 0x0000000405047291 */ /* 0x001fd2000f8ec0ff */
[----:B--2---:R0:W-:Y:S03]  /*00f0*/  STS [UR4+0x6600], R4 ;  /* 0x00660004ff007988 */ /* 0x0041e60008000804 */
.L_x_1:
[----:B------:R-:W-:Y:S05]  /*0100*/  BSYNC.RECONVERGENT B0 ;  /* 0x0000000000007941 */ /* 0x000fea0003800200 */
.L_x_0:
[----:B------:R-:W-:Y:S06]  /*0110*/  BAR.SYNC.DEFER_BLOCKING 0x0 ;  /* 0x0000000000007b1d */ /* 0x000fec0000010000 */
[----:B------:R-:W1:Y:S01]  /*0120*/  LDCU UR4, c[0x0][0x3c0] ;  /* 0x00007800ff0477ac */ /* 0x000e620008000800 */
[----:B------:R-:W2:Y:S01]  /*0130*/  S2R R24, SR_LANEID ;  /* 0x0000000000187919 */ /* 0x000ea20000000000 */
[----:B------:R-:W3:Y:S02]  /*0140*/  LDS R45, [R9+0x6600] ;  /* 0x00660000092d7984 */ /* 0x000ee40000000800 */
[----:B---3--:R-:W-:-:S04]  /*0150*/  IMAD R5, R45, 0x1980, RZ ;  /* 0x000019802d057824 */ /* 0x008fc800078e02ff */
[----:B------:R-:W-:Y:S01]  /*0160*/  VIADD R47, R5, 0x1980 ;  /* 0x00001980052f7836 */ /* 0x000fe20000000000 */
[----:B------:R-:W-:-:S04]  /*0170*/  SHF.R.S32.HI R48, RZ, 0x1f, R5 ;  /* 0x0000001fff307819 */ /* 0x000fc80000011405 */
[----:B-1----:R-:W-:-:S13]  /*0180*/  ISETP.GT.AND P0, PT, R47, UR4, PT ;  /* 0x000000042f007c0c */ /* 0x002fda000bf04270 */
[----:B--2---:R-:W-:Y:S05]  /*0190*/  @P0 BRA `(.L_x_2) ;  /* 0x0000000000680947 */ /* 0x004fea0003800000 */
[----:B------:R-:W1:Y:S01]  /*01a0*/  LDCU.64 UR4, c[0x0][0x3a8] ;  /* 0x00007500ff0477ac */ /* 0x000e620008000a00 */
[C---:B------:R-:W-:Y:S02]  /*01b0*/  LOP3.LUT R0, R3.reuse, 0x1f, RZ, 0xc0, !PT ;  /* 0x0000001f03007812 */ /* 0x040fe400078ec0ff */
[----:B------:R-:W-:-:S05]  /*01c0*/  LOP3.LUT R7, R3, 0x3e0, RZ, 0xc0, !PT ;  /* 0x000003e003077812 */ /* 0x000fca00078ec0ff */
[----:B------:R-:W-:-:S05]  /*01d0*/  IMAD R0, R7, 0x11, R0 ;  /* 0x0000001107007824 */ /* 0x000fca00078e0200 */
[----:B------:R-:W-:-:S05]  /*01e0*/  IADD3 R0, P0, PT, R5, R0, RZ ;  /* 0x0000000005007210 */ /* 0x000fca0007f1e0ff */
[----:B------:R-:W-:Y:S01]  /*01f0*/  IMAD.X R7, RZ, RZ, R48, P0 ;  /* 0x000000ffff077224 */ /* 0x000fe200000e0630 */
[----:B-1----:R-:W-:-:S04]  /*0200*/  LEA R6, P0, R0, UR4, 0x2 ;  /* 0x0000000400067c11 */ /* 0x002fc8000f8010ff */
[----:B------:R-:W-:-:S05]  /*0210*/  LEA.HI.X R7, R0, UR5, R7, 0x2, P0 ;  /* 0x0000000500077c11 */ /* 0x000fca00080f1407 */
[----:B------:R1:W5:Y:S04]  /*0220*/  LDG.E R28, desc[UR6][R6.64] ;  /* 0x00000006061c7981 */ /* 0x000368000c1e1900 */
        /* <DEDUP_REMOVED lines=15> */
[----:B------:R1:W5:Y:S01]  /*0320*/  LDG.E R46, desc[UR6][R6.64+0x800] ;  /* 0x00080006062e7981 */ /* 0x000362000c1e1900 */
[----:B------:R-:W-:Y:S05]  /*0330*/  BRA `(.L_x_3) ;  /* 0x0000000400307947 */ /* 0x000fea0003800000 */
.L_x_2:
[C---:B------:R-:W-:Y:S01]  /*0340*/  LOP3.LUT R0, R3.reuse, 0x1f, RZ, 0xc0, !PT ;  /* 0x0000001f03007812 */ /* 0x040fe200078ec0ff */
[----:B------:R-:W1:Y:S01]  /*0350*/  LDCU.64 UR8, c[0x0][0x3a8] ;  /* 0x00007500ff0877ac */ /* 0x000e620008000a00 */
[----:B------:R-:W-:Y:S01]  /*0360*/  LOP3.LUT R7, R3, 0x3e0, RZ, 0xc0, !PT ;  /* 0x000003e003077812 */ /* 0x000fe200078ec0ff */
[----:B------:R-:W-:-:S04]  /*0370*/  IMAD.MOV.U32 R28, RZ, RZ, -0x1 ;  /* 0xffffffffff1c7424 */ /* 0x000fc800078e00ff */
[----:B0-----:R-:W-:Y:S01]  /*0380*/  IMAD R4, R7, 0x11, R0 ;  /* 0x0000001107047824 */ /* 0x001fe200078e0200 */
[----:B------:R-:W-:-:S03]  /*0390*/  IADD3 R0, PT, PT, -R5, UR4, RZ ;  /* 0x0000000405007c10 */ /* 0x000fc6000fffe1ff */
[C---:B------:R-:W-:Y:S01]  /*03a0*/  VIADD R11, R4.reuse, 0x40 ;  /* 0x00000040040b7836 */ /* 0x040fe20000000000 */
[----:B------:R-:W-:Y:S01]  /*03b0*/  IADD3 R8, P0, PT, R5, R4, RZ ;  /* 0x0000000405087210 */ /* 0x000fe20007f1e0ff */
[C---:B------:R-:W-:Y:S01]  /*03c0*/  VIADD R7, R4.reuse, 0x20 ;  /* 0x0000002004077836 */ /* 0x040fe20000000000 */
[CC--:B------:R-:W-:Y:S02]  /*03d0*/  ISETP.GE.AND P2, PT, R4.reuse, R0.reuse, PT ;  /* 0x000000000400720c */ /* 0x0c0fe40003f46270 */
[-C--:B------:R-:W-:Y:S01]  /*03e0*/  ISETP.GE.AND P4, PT, R11, R0.reuse, PT ;  /* 0x000000000b00720c */ /* 0x080fe20003f86270 */
[C---:B------:R-:W-:Y:S01]  /*03f0*/  VIADD R11, R4.reuse, 0x80 ;  /* 0x00000080040b7836 */ /* 0x040fe20000000000 */
[-C--:B------:R-:W-:Y:S01]  /*0400*/  ISETP.GE.AND P3, PT, R7, R0.reuse, PT ;  /* 0x000000000700720c */ /* 0x080fe20003f66270 */
[C---:B------:R-:W-:Y:S02]  /*0410*/  VIADD R7, R4.reuse, 0x60 ;  /* 0x0000006004077836 */ /* 0x040fe40000000000 */
[----:B------:R-:W-:Y:S01]  /*0420*/  IMAD.X R13, RZ, RZ, R48, P0 ;  /* 0x000000ffff0d7224 */ /* 0x000fe200000e0630 */
[----:B------:R-:W-:Y:S01]  /*0430*/  ISETP.GE.AND P6, PT, R11, R0, PT ;  /* 0x000000000b00720c */ /* 0x000fe20003fc6270 */
[----:B------:R-:W-:Y:S01]  /*0440*/  VIADD R11, R4, 0xa0 ;  /* 0x000000a0040b7836 */ /* 0x000fe20000000000 */
[----:B-1----:R-:W-:-:S02]  /*0450*/  LEA R6, P0, R8, UR8, 0x2 ;  /* 0x0000000808067c11 */ /* 0x002fc4000f8010ff */
[-C--:B------:R-:W-:Y:S02]  /*0460*/  ISETP.GE.AND P5, PT, R7, R0.reuse, PT ;  /* 0x000000000700720c */ /* 0x080fe40003fa6270 */
[----:B------:R-:W-:Y:S01]  /*0470*/  LEA.HI.X R7, R8, UR9, R13, 0x2, P0 ;  /* 0x0000000908077c11 */ /* 0x000fe200080f140d */
[----:B------:R-:W-:Y:S01]  /*0480*/  IMAD.MOV.U32 R30, RZ, RZ, -0x1 ;  /* 0xffffffffff1e7424 */ /* 0x000fe200078e00ff */
[-C--:B------:R-:W-:Y:S01]  /*0490*/  ISETP.GE.AND P0, PT, R11, R0.reuse, PT ;  /* 0x000000000b00720c */ /* 0x080fe20003f06270 */
[C---:B------:R-:W-:Y:S02]  /*04a0*/  VIADD R11, R4.reuse, 0xe0 ;  /* 0x000000e0040b7836 */ /* 0x040fe40000000000 */
[----:B------:R2:W5:Y:S01]  /*04b0*/  @!P2 LDG.E R28, desc[UR6][R6.64] ;  /* 0x00000006061ca981 */ /* 0x000562000c1e1900 */
[C---:B------:R-:W-:Y:S02]  /*04c0*/  VIADD R13, R4.reuse, 0xc0 ;  /* 0x000000c0040d7836 */ /* 0x040fe40000000000 */
[-C--:B------:R-:W-:Y:S01]  /*04d0*/  ISETP.GE.AND P2, PT, R11, R0.reuse, PT ;  /* 0x000000000b00720c */ /* 0x080fe20003f46270 */
[----:B------:R-:W-:Y:S01]  /*04e0*/  VIADD R11, R4, 0x100 ;  /* 0x00000100040b7836 */ /* 0x000fe20000000000 */
[----:B------:R2:W5:Y:S01]  /*04f0*/  @!P3 LDG.E R30, desc[UR6][R6.64+0x80] ;  /* 0x00008006061eb981 */ /* 0x000562000c1e1900 */
[----:B------:R-:W-:Y:S01]  /*0500*/  IMAD.MOV.U32 R32, RZ, RZ, -0x1 ;  /* 0xffffffffff207424 */ /* 0x000fe200078e00ff */
[----:B------:R-:W-:-:S02]  /*0510*/  ISETP.GE.AND P1, PT, R13, R0, PT ;  /* 0x000000000d00720c */ /* 0x000fc40003f26270 */
[-C--:B------:R-:W-:Y:S01]  /*0520*/  ISETP.GE.AND P3, PT, R11, R0.reuse, PT ;  /* 0x000000000b00720c */ /* 0x080fe20003f66270 */
[C---:B------:R-:W-:Y:S02]  /*0530*/  VIADD R11, R4.reuse, 0x140 ;  /* 0x00000140040b7836 */ /* 0x040fe40000000000 */
[----:B------:R2:W5:Y:S01]  /*0540*/  @!P5 LDG.E R32, desc[UR6][R6.64+0x180] ;  /* 0x000180060620d981 */ /* 0x000562000c1e1900 */
[----:B------:R-:W-:Y:S02]  /*0550*/  IMAD.MOV.U32 R33, RZ, RZ, -0x1 ;  /* 0xffffffffff217424 */ /* 0x000fe400078e00ff */
[-C--:B------:R-:W-:Y:S01]  /*0560*/  ISETP.GE.AND P5, PT, R11, R0.reuse, PT ;  /* 0x000000000b00720c */ /* 0x080fe20003fa6270 */
[C---:B------:R-:W-:Y:S02]  /*0570*/  VIADD R11, R4.reuse, 0x160 ;  /* 0x00000160040b7836 */ /* 0x040fe40000000000 */
[----:B------:R-:W-:Y:S01]  /*0580*/  IMAD.MOV.U32 R31, RZ, RZ, -0x1 ;  /* 0xffffffffff1f7424 */ /* 0x000fe200078e00ff */
[----:B------:R2:W5:Y:S01]  /*0590*/  @!P6 LDG.E R33, desc[UR6][R6.64+0x200] ;  /* 0x000200060621e981 */ /* 0x000562000c1e1900 */
[----:B------:R-:W-:Y:S01]  /*05a0*/  VIADD R13, R4, 0x120 ;  /* 0x00000120040d7836 */ /* 0x000fe20000000000 */
[----:B------:R-:W-:Y:S01]  /*05b0*/  ISETP.GE.AND P6, PT, R11, R0, PT ;  /* 0x000000000b00720c */ /* 0x000fe20003fc6270 */
[----:B------:R-:W-:-:S02]  /*05c0*/  IMAD.MOV.U32 R35, RZ, RZ, -0x1 ;  /* 0xffffffffff237424 */ /* 0x000fc400078e00ff */
[C---:B------:R-:W-:Y:S01]  /*05d0*/  VIADD R11, R4.reuse, 0x1a0 ;  /* 0x000001a0040b7836 */ /* 0x040fe20000000000 */
[----:B------:R2:W5:Y:S01]  /*05e0*/  @!P4 LDG.E R31, desc[UR6][R6.64+0x100] ;  /* 0x00010006061fc981 */ /* 0x000562000c1e1900 */
[-C--:B------:R-:W-:Y:S01]  /*05f0*/  ISETP.GE.AND P4, PT, R13, R0.reuse, PT ;  /* 0x000000000d00720c */ /* 0x080fe20003f86270 */
[----:B------:R-:W-:Y:S02]  /*0600*/  IMAD.MOV.U32 R34, RZ, RZ, -0x1 ;  /* 0xffffffffff227424 */ /* 0x000fe400078e00ff */
[----:B------:R2:W5:Y:S01]  /*0610*/  @!P1 LDG.E R35, desc[UR6][R6.64+0x300] ;  /* 0x0003000606239981 */ /* 0x000562000c1e1900 */
[----:B------:R-:W-:Y:S01]  /*0620*/  IMAD.MOV.U32 R36, RZ, RZ, -0x1 ;  /* 0xffffffffff247424 */ /* 0x000fe200078e00ff */
[----:B------:R-:W-:Y:S01]  /*0630*/  ISETP.GE.AND P1, PT, R11, R0, PT ;  /* 0x000000000b00720c */ /* 0x000fe20003f26270 */
[C---:B------:R-:W-:Y:S01]  /*0640*/  VIADD R13, R4.reuse, 0x180 ;  /* 0x00000180040d7836 */ /* 0x040fe20000000000 */
[----:B------:R2:W5:Y:S01]  /*0650*/  @!P0 LDG.E R34, desc[UR6][R6.64+0x280] ;  /* 0x0002800606228981 */ /* 0x000562000c1e1900 */
[----:B------:R-:W-:-:S02]  /*0660*/  VIADD R11, R4, 0x1c0 ;  /* 0x000001c0040b7836 */ /* 0x000fc40000000000 */
[----:B------:R-:W-:Y:S01]  /*0670*/  IMAD.MOV.U32 R37, RZ, RZ, -0x1 ;  /* 0xffffffffff257424 */ /* 0x000fe200078e00ff */
[----:B------:R2:W5:Y:S01]  /*0680*/  @!P2 LDG.E R36, desc[UR6][R6.64+0x380] ;  /* 0x000380060624a981 */ /* 0x000562000c1e1900 */
[----:B------:R-:W-:Y:S01]  /*0690*/  IMAD.MOV.U32 R38, RZ, RZ, -0x1 ;  /* 0xffffffffff267424 */ /* 0x000fe200078e00ff */
[-C--:B------:R-:W-:Y:S01]  /*06a0*/  ISETP.GE.AND P0, PT, R13, R0.reuse, PT ;  /* 0x000000000d00720c */ /* 0x080fe20003f06270 */
[C---:B------:R-:W-:Y:S01]  /*06b0*/  VIADD R13, R4.reuse, 0x1e0 ;  /* 0x000001e0040d7836 */ /* 0x040fe20000000000 */
[-C--:B------:R-:W-:Y:S01]  /*06c0*/  ISETP.GE.AND P2, PT, R11, R0.reuse, PT ;  /* 0x000000000b00720c */ /* 0x080fe20003f46270 */
[----:B------:R-:W-:Y:S01]  /*06d0*/  VIADD R11, R4, 0x200 ;  /* 0x00000200040b7836 */ /* 0x000fe20000000000 */
[----:B------:R2:W5:Y:S02]  /*06e0*/  @!P3 LDG.E R37, desc[UR6][R6.64+0x400] ;  /* 0x000400060625b981 */ /* 0x000564000c1e1900 */
[-C--:B------:R-:W-:Y:S02]  /*06f0*/  ISETP.GE.AND P3, PT, R13, R0.reuse, PT ;  /* 0x000000000d00720c */ /* 0x080fe40003f66270 */
[----:B------:R2:W5:Y:S01]  /*0700*/  @!P4 LDG.E R38, desc[UR6][R6.64+0x480] ;  /* 0x000480060626c981 */ /* 0x000562000c1e1900 */
[----:B------:R-:W-:Y:S01]  /*0710*/  ISETP.GE.AND P4, PT, R11, R0, PT ;  /* 0x000000000b00720c */ /* 0x000fe20003f86270 */
[----:B------:R-:W-:-:S02]  /*0720*/  IMAD.MOV.U32 R39, RZ, RZ, -0x1 ;  /* 0xffffffffff277424 */ /* 0x000fc400078e00ff */
[----:B------:R-:W-:Y:S02]  /*0730*/  IMAD.MOV.U32 R40, RZ, RZ, -0x1 ;  /* 0xffffffffff287424 */ /* 0x000fe400078e00ff */
[----:B------:R-:W-:Y:S02]  /*0740*/  IMAD.MOV.U32 R41, RZ, RZ, -0x1 ;  /* 0xffffffffff297424 */ /* 0x000fe400078e00ff */
[----:B------:R-:W-:Y:S01]  /*0750*/  IMAD.MOV.U32 R42, RZ, RZ, -0x1 ;  /* 0xffffffffff2a7424 */ /* 0x000fe200078e00ff */
[----:B------:R2:W5:Y:S01]  /*0760*/  @!P5 LDG.E R39, desc[UR6][R6.64+0x500] ;  /* 0x000500060627d981 */ /* 0x000562000c1e1900 */
[----:B------:R-:W-:Y:S02]  /*0770*/  IMAD.MOV.U32 R43, RZ, RZ, -0x1 ;  /* 0xffffffffff2b7424 */ /* 0x000fe400078e00ff */
[----:B------:R-:W-:Y:S01]  /*0780*/  IMAD.MOV.U32 R44, RZ, RZ, -0x1 ;  /* 0xffffffffff2c7424 */ /* 0x000fe200078e00ff */
[----:B------:R2:W5:Y:S01]  /*0790*/  @!P6 LDG.E R40, desc[UR6][R6.64+0x580] ;  /* 0x000580060628e981 */ /* 0x000562000c1e1900 */
[----:B------:R-:W-:-:S03]  /*07a0*/  IMAD.MOV.U32 R46, RZ, RZ, -0x1 ;  /* 0xffffffffff2e7424 */ /* 0x000fc600078e00ff */
[----:B------:R2:W5:Y:S04]  /*07b0*/  @!P0 LDG.E R41, desc[UR6][R6.64+0x600] ;  /* 0x0006000606298981 */ /* 0x000568000c1e1900 */
[----:B------:R2:W5:Y:S04]  /*07c0*/  @!P1 LDG.E R42, desc[UR6][R6.64+0x680] ;  /* 0x00068006062a9981 */ /* 0x000568000c1e1900 */
[----:B------:R2:W5:Y:S04]  /*07d0*/  @!P2 LDG.E R43, desc[UR6][R6.64+0x700] ;  /* 0x00070006062ba981 */ /* 0x000568000c1e1900 */
[----:B------:R2:W5:Y:S04]  /*07e0*/  @!P3 LDG.E R44, desc[UR6][R6.64+0x780] ;  /* 0x00078006062cb981 */ /* 0x000568000c1e1900 */
[----:B------:R2:W5:Y:S02]  /*07f0*/  @!P4 LDG.E R46, desc[UR6][R6.64+0x800] ;  /* 0x00080006062ec981 */ /* 0x000564000c1e1900 */
.L_x_3:
[----:B-12---:R-:W-:Y:S01]  /*0800*/  VIMNMX R7, PT, PT, R24, 0xe0, !PT ;  /* 0x000000e018077848 */ /* 0x006fe20007fe0100 */
[----:B------:R-:W1:Y:S01]  /*0810*/  LDCU UR4, c[0x0][0x3c8] ;  /* 0x00007900ff0477ac */ /* 0x000e620008000800 */
[----:B------:R-:W-:Y:S01]  /*0820*/  IMAD.SHL.U32 R0, R3, 0x20, RZ ;  /* 0x0000002003007824 */ /* 0x000fe200078e00ff */
[----:B------:R-:W-:Y:S01]  /*0830*/  BSSY.RECONVERGENT B0, `(.L_x_4) ;  /* 0x0000024000007945 */ /* 0x000fe20003800200 */
[--C-:B------:R-:W-:Y:S01]  /*0840*/  IADD3 R7, PT, PT, R7, 0x1f, -R24.reuse ;  /* 0x0000001f07077810 */ /* 0x100fe20007ffe818 */
[----:B------:R-:W-:Y:S02]  /*0850*/  UMOV UR5, 0xffffffff ;  /* 0xffffffff00057882 */ /* 0x000fe40000000000 */
[----:B------:R-:W-:Y:S02]  /*0860*/  LOP3.LUT R0, R0, 0x7c00, RZ, 0xc0, !PT ;  /* 0x00007c0000007812 */ /* 0x000fe400078ec0ff */
[C---:B------:R-:W-:Y:S02]  /*0870*/  ISETP.GE.U32.AND P0, PT, R7.reuse, 0x1e0, PT ;  /* 0x000001e00700780c */ /* 0x040fe40003f06070 */
[----:B0-----:R-:W-:Y:S01]  /*0880*/  LEA.HI R4, R7, 0x1, RZ, 0x1b ;  /* 0x0000000107047811 */ /* 0x001fe200078fd8ff */
[----:B------:R-:W-:-:S03]  /*0890*/  IMAD.MOV.U32 R7, RZ, RZ, R24 ;  /* 0x000000ffff077224 */ /* 0x000fc600078e0018 */
[----:B------:R-:W-:Y:S01]  /*08a0*/  LOP3.LUT P1, R10, R4, 0xf, RZ, 0xc0, !PT ;  /* 0x0000000f040a7812 */ /* 0x000fe2000782c0ff */
[----:B-1----:R-:W-:-:S06]  /*08b0*/  USHF.L.U32 UR4, UR5, UR4, URZ ;  /* 0x0000000405047299 */ /* 0x002fcc00080006ff */
[----:B------:R-:W-:Y:S06]  /*08c0*/  @!P0 BRA `(.L_x_5) ;  /* 0x0000000000688947 */ /* 0x000fec0003800000 */
[----:B------:R-:W-:Y:S01]  /*08d0*/  IMAD R8, R24, 0x4, R0 ;  /* 0x0000000418087824 */ /* 0x000fe200078e0200 */
[----:B------:R-:W-:Y:S01]  /*08e0*/  LOP3.LUT R6, R4, 0xffffff0, RZ, 0xc0, !PT ;  /* 0x0ffffff004067812 */ /* 0x000fe200078ec0ff */
[----:B------:R-:W-:-:S03]  /*08f0*/  IMAD.MOV.U32 R7, RZ, RZ, R24 ;  /* 0x000000ffff077224 */ /* 0x000fc600078e0018 */
[----:B------:R-:W-:Y:S01]  /*0900*/  IADD3 R8, PT, PT, R8, 0x400, R9 ;  /* 0x0000040008087810 */ /* 0x000fe20007ffe009 */
[----:B------:R-:W-:-:S07]  /*0910*/  IMAD.MOV R6, RZ, RZ, -R6 ;  /* 0x000000ffff067224 */ /* 0x000fce00078e0a06 */
.L_x_6:
[----:B------:R-:W-:Y:S01]  /*0920*/  VIADD R6, R6, 0x10 ;  /* 0x0000001006067836 */ /* 0x000fe20000000000 */
[----:B------:R-:W-:Y:S01]  /*0930*/  STS [R8+-0x400], RZ ;  /* 0xfffc00ff08007388 */ /* 0x000fe20000000800 */
[----:B------:R-:W-:-:S03]  /*0940*/  VIADD R7, R7, 0x200 ;  /* 0x0000020007077836 */ /* 0x000fc60000000000 */
[----:B------:R-:W-:Y:S01]  /*0950*/  ISETP.NE.AND P0, PT, R6, RZ, PT ;  /* 0x000000ff0600720c */ /* 0x000fe20003f05270 */
[----:B------:R-:W-:Y:S04]  /*0960*/  STS [R8+-0x380], RZ ;  /* 0xfffc80ff08007388 */ /* 0x000fe80000000800 */
[----:B------:R-:W-:Y:S04]  /*0970*/  STS [R8+-0x300], RZ ;  /* 0xfffd00ff08007388 */ /* 0x000fe80000000800 */
[----:B------:R-:W-:Y:S04]  /*0980*/  STS [R8+-0x280], RZ ;  /* 0xfffd80ff08007388 */ /* 0x000fe80000000800 */
[----:B------:R-:W-:Y:S04]  /*0990*/  STS [R8+-0x200], RZ ;  /* 0xfffe00ff08007388 */ /* 0x000fe80000000800 */
[----:B------:R-:W-:Y:S04]  /*09a0*/  STS [R8+-0x180], RZ ;  /* 0xfffe80ff08007388 */ /* 0x000fe80000000800 */
[----:B------:R-:W-:Y:S04]  /*09b0*/  STS [R8+-0x100], RZ ;  /* 0xffff00ff08007388 */ /* 0x000fe80000000800 */
[----:B------:R-:W-:Y:S04]  /*09c0*/  STS [R8+-0x80], RZ ;  /* 0xffff80ff08007388 */ /* 0x000fe80000000800 */
[----:B------:R-:W-:Y:S04]  /*09d0*/  STS [R8], RZ ;  /* 0x000000ff08007388 */ /* 0x000fe80000000800 */
[----:B------:R-:W-:Y:S04]  /*09e0*/  STS [R8+0x80], RZ ;  /* 0x000080ff08007388 */ /* 0x000fe80000000800 */
[----:B------:R-:W-:Y:S04]  /*09f0*/  STS [R8+0x100], RZ ;  /* 0x000100ff08007388 */ /* 0x000fe80000000800 */
[----:B------:R-:W-:Y:S04]  /*0a00*/  STS [R8+0x180], RZ ;  /* 0x000180ff08007388 */ /* 0x000fe80000000800 */
[----:B------:R-:W-:Y:S04]  /*0a10*/  STS [R8+0x200], RZ ;  /* 0x000200ff08007388 */ /* 0x000fe80000000800 */
[----:B------:R-:W-:Y:S04]  /*0a20*/  STS [R8+0x280], RZ ;  /* 0x000280ff08007388 */ /* 0x000fe80000000800 */
[----:B------:R-:W-:Y:S04]  /*0a30*/  STS [R8+0x300], RZ ;  /* 0x000300ff08007388 */ /* 0x000fe80000000800 */
[----:B------:R0:W-:Y:S02]  /*0a40*/  STS [R8+0x380], RZ ;  /* 0x000380ff08007388 */ /* 0x0001e40000000800 */
[----:B0-----:R-:W-:Y:S01]  /*0a50*/  VIADD R8, R8, 0x800 ;  /* 0x0000080008087836 */ /* 0x001fe20000000000 */
[----:B------:R-:W-:Y:S06]  /*0a60*/  @P0 BRA `(.L_x_6) ;  /* 0xfffffffc00ac0947 */ /* 0x000fec000383ffff */
.L_x_5:
[----:B------:R-:W-:Y:S05]  /*0a70*/  BSYNC.RECONVERGENT B0 ;  /* 0x0000000000007941 */ /* 0x000fea0003800200 */
.L_x_4:
[----:B------:R-:W-:Y:S01]  /*0a80*/  BSSY.RECONVERGENT B0, `(.L_x_7) ;  /* 0x0000025000007945 */ /* 0x000fe20003800200 */
[----:B------:R-:W-:-:S03]  /*0a90*/  IMAD.IADD R26, R9, 0x1, R0 ;  /* 0x00000001091a7824 */ /* 0x000fc600078e0200 */
[----:B------:R-:W-:Y:S05]  /*0aa0*/  @!P1 BRA `(.L_x_8) ;  /* 0x0000000000889947 */ /* 0x000fea0003800000 */
[----:B------:R-:W-:Y:S01]  /*0ab0*/  ISETP.GE.U32.AND P0, PT, R10, 0x8, PT ;  /* 0x000000080a00780c */ /* 0x000fe20003f06070 */
[----:B------:R-:W-:Y:S01]  /*0ac0*/  BSSY.RECONVERGENT B1, `(.L_x_9) ;  /* 0x000000d000017945 */ /* 0x000fe20003800200 */
[----:B------:R-:W-:-:S11]  /*0ad0*/  LOP3.LUT P1, R8, R4, 0x7, RZ, 0xc0, !PT ;  /* 0x0000000704087812 */ /* 0x000fd6000782c0ff */
[----:B------:R-:W-:Y:S05]  /*0ae0*/  @!P0 BRA `(.L_x_10) ;  /* 0x0000000000288947 */ /* 0x000fea0003800000 */
[C---:B------:R-:W-:Y:S02]  /*0af0*/  IMAD R6, R7.reuse, 0x4, R26 ;  /* 0x0000000407067824 */ /* 0x040fe400078e021a */
[----:B------:R-:W-:-:S03]  /*0b00*/  VIADD R7, R7, 0x100 ;  /* 0x0000010007077836 */ /* 0x000fc60000000000 */
[----:B------:R0:W-:Y:S04]  /*0b10*/  STS [R6], RZ ;  /* 0x000000ff06007388 */ /* 0x0001e80000000800 */
[----:B------:R0:W-:Y:S04]  /*0b20*/  STS [R6+0x80], RZ ;  /* 0x000080ff06007388 */ /* 0x0001e80000000800 */
[----:B------:R0:W-:Y:S04]  /*0b30*/  STS [R6+0x100], RZ ;  /* 0x000100ff06007388 */ /* 0x0001e80000000800 */
[----:B------:R0:W-:Y:S04]  /*0b40*/  STS [R6+0x180], RZ ;  /* 0x000180ff06007388 */ /* 0x0001e80000000800 */
[----:B------:R0:W-:Y:S04]  /*0b50*/  STS [R6+0x200], RZ ;  /* 0x000200ff06007388 */ /* 0x0001e80000000800 */
[----:B------:R0:W-:Y:S04]  /*0b60*/  STS [R6+0x280], RZ ;  /* 0x000280ff06007388 */ /* 0x0001e80000000800 */
[----:B------:R0:W-:Y:S04]  /*0b70*/  STS [R6+0x300], RZ ;  /* 0x000300ff06007388 */ /* 0x0001e80000000800 */
[----:B------:R0:W-:Y:S02]  /*0b80*/  STS [R6+0x380], RZ ;  /* 0x000380ff06007388 */ /* 0x0001e40000000800 */
.L_x_10:
[----:B------:R-:W-:Y:S05]  /*0b90*/  BSYNC.RECONVERGENT B1 ;  /* 0x0000000000017941 */ /* 0x000fea0003800200 */
.L_x_9:
[----:B------:R-:W-:Y:S05]  /*0ba0*/  @!P1 BRA `(.L_x_8) ;  /* 0x0000000000489947 */ /* 0x000fea0003800000 */
[----:B------:R-:W-:Y:S02]  /*0bb0*/  ISETP.GE.U32.AND P0, PT, R8, 0x4, PT ;  /* 0x000000040800780c */ /* 0x000fe40003f06070 */
[----:B------:R-:W-:-:S04]  /*0bc0*/  LOP3.LUT R4, R4, 0x3, RZ, 0xc0, !PT ;  /* 0x0000000304047812 */ /* 0x000fc800078ec0ff */
[----:B------:R-:W-:-:S07]  /*0bd0*/  ISETP.NE.AND P1, PT, R4, RZ, PT ;  /* 0x000000ff0400720c */ /* 0x000fce0003f25270 */
[C---:B0-----:R-:W-:Y:S02]  /*0be0*/  @P0 IMAD R6, R7.reuse, 0x4, R26 ;  /* 0x0000000407060824 */ /* 0x041fe400078e021a */
[----:B------:R-:W-:-:S03]  /*0bf0*/  @P0 VIADD R7, R7, 0x80 ;  /* 0x0000008007070836 */ /* 0x000fc60000000000 */
[----:B------:R1:W-:Y:S04]  /*0c00*/  @P0 STS [R6], RZ ;  /* 0x000000ff06000388 */ /* 0x0003e80000000800 */
[----:B------:R1:W-:Y:S04]  /*0c10*/  @P0 STS [R6+0x80], RZ ;  /* 0x000080ff06000388 */ /* 0x0003e80000000800 */
[----:B------:R1:W-:Y:S04]  /*0c20*/  @P0 STS [R6+0x100], RZ ;  /* 0x000100ff06000388 */ /* 0x0003e80000000800 */
[----:B------:R1:W-:Y:S01]  /*0c30*/  @P0 STS [R6+0x180], RZ ;  /* 0x000180ff06000388 */ /* 0x0003e20000000800 */
[----:B------:R-:W-:Y:S05]  /*0c40*/  @!P1 BRA `(.L_x_8) ;  /* 0x0000000000209947 */ /* 0x000fea0003800000 */
[----:B------:R-:W-:Y:S02]  /*0c50*/  IMAD R0, R7, 0x4, R0 ;  /* 0x0000000407007824 */ /* 0x000fe400078e0200 */
[----:B------:R-:W-:Y:S02]  /*0c60*/  IMAD.MOV R4, RZ, RZ, -R4 ;  /* 0x000000ffff047224 */ /* 0x000fe400078e0a04 */
[----:B------:R-:W-:-:S07]  /*0c70*/  IMAD.IADD R0, R9, 0x1, R0 ;  /* 0x0000000109007824 */ /* 0x000fce00078e0200 */
.L_x_11:
[----:B------:R-:W-:Y:S01]  /*0c80*/  VIADD R4, R4, 0x1 ;  /* 0x0000000104047836 */ /* 0x000fe20000000000 */
[----:B------:R0:W-:Y:S04]  /*0c90*/  STS [R0], RZ ;  /* 0x000000ff00007388 */ /* 0x0001e80000000800 */
[----:B------:R-:W-:Y:S01]  /*0ca0*/  ISETP.NE.AND P0, PT, R4, RZ, PT ;  /* 0x000000ff0400720c */ /* 0x000fe20003f05270 */
[----:B0-----:R-:W-:-:S12]  /*0cb0*/  VIADD R0, R0, 0x80 ;  /* 0x0000008000007836 */ /* 0x001fd80000000000 */
[----:B------:R-:W-:Y:S05]  /*0cc0*/  @P0 BRA `(.L_x_11) ;  /* 0xfffffffc00ec0947 */ /* 0x000fea000383ffff */
.L_x_8:
[----:B------:R-:W-:Y:S05]  /*0cd0*/  BSYNC.RECONVERGENT B0 ;  /* 0x0000000000007941 */ /* 0x000fea0003800200 */
.L_x_7:
[----:B-----5:R-:W-:Y:S01]  /*0ce0*/  ISETP.GE.AND P1, PT, R30, RZ, PT ;  /* 0x000000ff1e00720c */ /* 0x020fe20003f26270 */
[----:B------:R-:W2:Y:S01]  /*0cf0*/  LDCU UR5, c[0x0][0x3c4] ;  /* 0x00007880ff0577ac */ /* 0x000ea20008000800 */
[----:B------:R-:W-:Y:S01]  /*0d00*/  ISETP.GE.AND P0, PT, R28, RZ, PT ;  /* 0x000000ff1c00720c */ /* 0x000fe20003f06270 */
[----:B------:R-:W-:Y:S01]  /*0d10*/  BSSY.RECONVERGENT B0, `(.L_x_12) ;  /* 0x00000c3000007945 */ /* 0x000fe20003800200 */
[----:B------:R-:W-:Y:S02]  /*0d20*/  SEL R7, RZ, 0x7fffffff, !P1 ;  /* 0x7fffffffff077807 */ /* 0x000fe40004800000 */
[----:B------:R-:W-:Y:S02]  /*0d30*/  SEL R29, RZ, 0x7fffffff, !P0 ;  /* 0x7fffffffff1d7807 */ /* 0x000fe40004000000 */
[----:B------:R-:W-:Y:S02]  /*0d40*/  LOP3.LUT R22, R7, R30, RZ, 0x3c, !PT ;  /* 0x0000001e07167212 */ /* 0x000fe400078e3cff */
[----:B------:R-:W-:-:S02]  /*0d50*/  LOP3.LUT R29, R29, R28, RZ, 0x3c, !PT ;  /* 0x0000001c1d1d7212 */ /* 0x000fc400078e3cff */
[C---:B------:R-:W-:Y:S02]  /*0d60*/  ISETP.NE.AND P1, PT, R22.reuse, 0x7fffffff, PT ;  /* 0x7fffffff1600780c */ /* 0x040fe40003f25270 */
[C---:B------:R-:W-:Y:S02]  /*0d70*/  ISETP.NE.AND P0, PT, R29.reuse, 0x7fffffff, PT ;  /* 0x7fffffff1d00780c */ /* 0x040fe40003f05270 */
[----:B------:R-:W-:Y:S02]  /*0d80*/  SEL R4, R22, 0x80000000, P1 ;  /* 0x8000000016047807 */ /* 0x000fe40000800000 */
[----:B------:R-:W-:Y:S02]  /*0d90*/  SEL R0, R29, 0x80000000, P0 ;  /* 0x800000001d007807 */ /* 0x000fe40000000000 */
[----:B--2---:R-:W-:Y:S02]  /*0da0*/  SHF.R.U32.HI R4, RZ, UR5, R4 ;  /* 0x00000005ff047c19 */ /* 0x004fe40008011604 */
[----:B------:R-:W-:-:S02]  /*0db0*/  ISETP.GE.AND P0, PT, R31, RZ, PT ;  /* 0x000000ff1f00720c */ /* 0x000fc40003f06270 */
[----:B------:R-:W-:Y:S02]  /*0dc0*/  SHF.R.U32.HI R0, RZ, UR5, R0 ;  /* 0x00000005ff007c19 */ /* 0x000fe40008011600 */
[----:B------:R-:W-:Y:S02]  /*0dd0*/  LOP3.LUT R7, R4, UR4, RZ, 0x30, !PT ;  /* 0x0000000404077c12 */ /* 0x000fe4000f8e30ff */
[----:B------:R-:W-:Y:S02]  /*0de0*/  ISETP.GE.AND P1, PT, R32, RZ, PT ;  /* 0x000000ff2000720c */ /* 0x000fe40003f26270 */
[----:B------:R-:W-:Y:S01]  /*0df0*/  ISETP.GE.AND P3, PT, R34, RZ, PT ;  /* 0x000000ff2200720c */ /* 0x000fe20003f66270 */
[----:B------:R-:W-:Y:S01]  /*0e00*/  IMAD R7, R7, 0x4, R26 ;  /* 0x0000000407077824 */ /* 0x000fe200078e021a */
[----:B------:R-:W-:Y:S02]  /*0e10*/  SEL R4, RZ, 0x7fffffff, !P0 ;  /* 0x7fffffffff047807 */ /* 0x000fe40004000000 */
[----:B------:R-:W-:-:S02]  /*0e20*/  LOP3.LUT R49, R0, UR4, RZ, 0x30, !PT ;  /* 0x0000000400317c12 */ /* 0x000fc4000f8e30ff */
[----:B------:R-:W-:Y:S02]  /*0e30*/  ISETP.GE.AND P2, PT, R33, RZ, PT ;  /* 0x000000ff2100720c */ /* 0x000fe40003f46270 */
[----:B------:R-:W-:Y:S01]  /*0e40*/  SEL R11, RZ, 0x7fffffff, !P1 ;  /* 0x7fffffffff0b7807 */ /* 0x000fe20004800000 */
[----:B------:R-:W-:Y:S01]  /*0e50*/  IMAD R0, R49, 0x4, R26 ;  /* 0x0000000431007824 */ /* 0x000fe200078e021a */
[----:B------:R-:W-:Y:S01]  /*0e60*/  SEL R13, RZ, 0x7fffffff, !P3 ;  /* 0x7fffffffff0d7807 */ /* 0x000fe20005800000 */
[----:B------:R-:W-:Y:S01]  /*0e70*/  NOP ;  /* 0x0000000000007918 */ /* 0x000fe20000000000 */
[----:B------:R-:W-:Y:S02]  /*0e80*/  LOP3.LUT R23, R4, R31, RZ, 0x3c, !PT ;  /* 0x0000001f04177212 */ /* 0x000fe400078e3cff */
[----:B------:R2:W-:Y:S01]  /*0e90*/  ATOMS.POPC.INC.32 RZ, [R0+URZ] ;  /* 0x0000000000ff7f8c */ /* 0x0005e2000d8000ff */
[----:B01----:R-:W-:Y:S02]  /*0ea0*/  SEL R6, RZ, 0x7fffffff, !P2 ;  /* 0x7fffffffff067807 */ /* 0x003fe40005000000 */
[----:B------:R-:W-:Y:S01]  /*0eb0*/  ISETP.GE.AND P4, PT, R35, RZ, PT ;  /* 0x000000ff2300720c */ /* 0x000fe20003f86270 */
[----:B------:R0:W-:Y:S01]  /*0ec0*/  ATOMS.POPC.INC.32 RZ, [R7+URZ] ;  /* 0x0000000007ff7f8c */ /* 0x0001e2000d8000ff */
[----:B------:R-:W-:-:S02]  /*0ed0*/  LOP3.LUT R16, R11, R32, RZ, 0x3c, !PT ;  /* 0x000000200b107212 */ /* 0x000fc400078e3cff */
[----:B------:R-:W-:Y:S02]  /*0ee0*/  LOP3.LUT R18, R13, R34, RZ, 0x3c, !PT ;  /* 0x000000220d127212 */ /* 0x000fe400078e3cff */
[----:B------:R-:W-:Y:S02]  /*0ef0*/  ISETP.NE.AND P0, PT, R23, 0x7fffffff, PT ;  /* 0x7fffffff1700780c */ /* 0x000fe40003f05270 */
[----:B------:R-:W-:Y:S02]  /*0f00*/  LOP3.LUT R25, R6, R33, RZ, 0x3c, !PT ;  /* 0x0000002106197212 */ /* 0x000fe400078e3cff */
[----:B------:R-:W-:Y:S02]  /*0f10*/  SEL R8, RZ, 0x7fffffff, !P4 ;  /* 0x7fffffffff087807 */ /* 0x000fe40006000000 */
[----:B------:R-:W-:Y:S02]  /*0f20*/  ISETP.NE.AND P1, PT, R16, 0x7fffffff, PT ;  /* 0x7fffffff1000780c */ /* 0x000fe40003f25270 */
[----:B------:R-:W-:-:S02]  /*0f30*/  ISETP.NE.AND P3, PT, R18, 0x7fffffff, PT ;  /* 0x7fffffff1200780c */ /* 0x000fc40003f65270 */
[----:B--2---:R-:W-:Y:S02]  /*0f40*/  SEL R0, R23, 0x80000000, P0 ;  /* 0x8000000017007807 */ /* 0x004fe40000000000 */
[----:B------:R-:W-:Y:S02]  /*0f50*/  ISETP.NE.AND P2, PT, R25, 0x7fffffff, PT ;  /* 0x7fffffff1900780c */ /* 0x000fe40003f45270 */
[----:B------:R-:W-:Y:S02]  /*0f60*/  LOP3.LUT R27, R8, R35, RZ, 0x3c, !PT ;  /* 0x00000023081b7212 */ /* 0x000fe400078e3cff */
[----:B------:R-:W-:Y:S02]  /*0f70*/  SEL R4, R16, 0x80000000, P1 ;  /* 0x8000000010047807 */ /* 0x000fe40000800000 */
[----:B0-----:R-:W-:Y:S02]  /*0f80*/  SEL R7, R18, 0x80000000, P3 ;  /* 0x8000000012077807 */ /* 0x001fe40001800000 */
[----:B------:R-:W-:-:S02]  /*0f90*/  SHF.R.U32.HI R0, RZ, UR5, R0 ;  /* 0x00000005ff007c19 */ /* 0x000fc40008011600 */
[----:B------:R-:W-:Y:S02]  /*0fa0*/  SEL R6, R25, 0x80000000, P2 ;  /* 0x8000000019067807 */ /* 0x000fe40001000000 */
[----:B------:R-:W-:Y:S02]  /*0fb0*/  ISETP.NE.AND P4, PT, R27, 0x7fffffff, PT ;  /* 0x7fffffff1b00780c */ /* 0x000fe40003f85270 */
[----:B------:R-:W-:Y:S02]  /*0fc0*/  SHF.R.U32.HI R4, RZ, UR5, R4 ;  /* 0x00000005ff047c19 */ /* 0x000fe40008011604 */
[----:B------:R-:W-:Y:S02]  /*0fd0*/  SHF.R.U32.HI R8, RZ, UR5, R7 ;  /* 0x00000005ff087c19 */ /* 0x000fe40008011607 */
[----:B------:R-:W-:Y:S02]  /*0fe0*/  LOP3.LUT R7, R0, UR4, RZ, 0x30, !PT ;  /* 0x0000000400077c12 */ /* 0x000fe4000f8e30ff */
[----:B------:R-:W-:-:S02]  /*0ff0*/  SHF.R.U32.HI R6, RZ, UR5, R6 ;  /* 0x00000005ff067c19 */ /* 0x000fc40008011606 */
[----:B------:R-:W-:Y:S01]  /*1000*/  SEL R10, R27, 0x80000000, P4 ;  /* 0x800000001b0a7807 */ /* 0x000fe20002000000 */
[----:B------:R-:W-:Y:S01]  /*1010*/  IMAD R7, R7, 0x4, R26 ;  /* 0x0000000407077824 */ /* 0x000fe200078e021a */
[----:B------:R-:W-:Y:S02]  /*1020*/  LOP3.LUT R11, R4, UR4, RZ, 0x30, !PT ;  /* 0x00000004040b7c12 */ /* 0x000fe4000f8e30ff */
[----:B------:R-:W-:Y:S02]  /*1030*/  LOP3.LUT R13, R6, UR4, RZ, 0x30, !PT ;  /* 0x00000004060d7c12 */ /* 0x000fe4000f8e30ff */
[----:B------:R-:W-:Y:S01]  /*1040*/  SHF.R.U32.HI R10, RZ, UR5, R10 ;  /* 0x00000005ff0a7c19 */ /* 0x000fe2000801160a */
[--C-:B------:R-:W-:Y:S01]  /*1050*/  IMAD R11, R11, 0x4, R26.reuse ;  /* 0x000000040b0b7824 */ /* 0x100fe200078e021a */
[----:B------:R-:W-:Y:S01]  /*1060*/  ISETP.GE.AND P0, PT, R36, RZ, PT ;  /* 0x000000ff2400720c */ /* 0x000fe20003f06270 */
[----:B------:R-:W-:Y:S01]  /*1070*/  IMAD R13, R13, 0x4, R26 ;  /* 0x000000040d0d7824 */ /* 0x000fe200078e021a */
[----:B------:R-:W-:Y:S01]  /*1080*/  ISETP.GE.AND P1, PT, R37, RZ, PT ;  /* 0x000000ff2500720c */ /* 0x000fe20003f26270 */
[----:B------:R0:W-:Y:S01]  /*1090*/  ATOMS.POPC.INC.32 RZ, [R7+URZ] ;  /* 0x0000000007ff7f8c */ /* 0x0001e2000d8000ff */
[----:B------:R-:W-:-:S02]  /*10a0*/  ISETP.GE.AND P2, PT, R38, RZ, PT ;  /* 0x000000ff2600720c */ /* 0x000fc40003f46270 */
[----:B------:R-:W-:Y:S01]  /*10b0*/  ISETP.GE.AND P3, PT, R39, RZ, PT ;  /* 0x000000ff2700720c */ /* 0x000fe20003f66270 */
[----:B------:R1:W-:Y:S01]  /*10c0*/  ATOMS.POPC.INC.32 RZ, [R11+URZ] ;  /* 0x000000000bff7f8c */ /* 0x0003e2000d8000ff */
[----:B------:R-:W-:Y:S02]  /*10d0*/  LOP3.LUT R15, R8, UR4, RZ, 0x30, !PT ;  /* 0x00000004080f7c12 */ /* 0x000fe4000f8e30ff */
[----:B------:R-:W-:Y:S01]  /*10e0*/  LOP3.LUT R17, R10, UR4, RZ, 0x30, !PT ;  /* 0x000000040a117c12 */ /* 0x000fe2000f8e30ff */
[----:B------:R2:W-:Y:S01]  /*10f0*/  ATOMS.POPC.INC.32 RZ, [R13+URZ] ;  /* 0x000000000dff7f8c */ /* 0x0005e2000d8000ff */
[----:B0-----:R-:W-:Y:S01]  /*1100*/  SEL R7, RZ, 0x7fffffff, !P0 ;  /* 0x7fffffffff077807 */ /* 0x001fe20004000000 */
[--C-:B------:R-:W-:Y:S01]  /*1110*/  IMAD R15, R15, 0x4, R26.reuse ;  /* 0x000000040f0f7824 */ /* 0x100fe200078e021a */
[----:B------:R-:W-:Y:S01]  /*1120*/  ISETP.GE.AND P4, PT, R40, RZ, PT ;  /* 0x000000ff2800720c */ /* 0x000fe20003f86270 */
[----:B------:R-:W-:Y:S01]  /*1130*/  IMAD R0, R17, 0x4, R26 ;  /* 0x0000000411007824 */ /* 0x000fe200078e021a */
[----:B------:R-:W-:-:S02]  /*1140*/  SEL R4, RZ, 0x7fffffff, !P1 ;  /* 0x7fffffffff047807 */ /* 0x000fc40004800000 */
[----:B-1----:R-:W-:Y:S01]  /*1150*/  SEL R11, RZ, 0x7fffffff, !P2 ;  /* 0x7fffffffff0b7807 */ /* 0x002fe20005000000 */
[----:B------:R-:W-:Y:S01]  /*1160*/  ATOMS.POPC.INC.32 RZ, [R15+URZ] ;  /* 0x000000000fff7f8c */ /* 0x000fe2000d8000ff */
[----:B------:R-:W-:Y:S02]  /*1170*/  SEL R6, RZ, 0x7fffffff, !P3 ;  /* 0x7fffffffff067807 */ /* 0x000fe40005800000 */
[----:B------:R-:W-:Y:S01]  /*1180*/  LOP3.LUT R10, R7, R36, RZ, 0x3c, !PT ;  /* 0x00000024070a7212 */ /* 0x000fe200078e3cff */
[----:B------:R0:W-:Y:S01]  /*1190*/  ATOMS.POPC.INC.32 RZ, [R0+URZ] ;  /* 0x0000000000ff7f8c */ /* 0x0001e2000d8000ff */
[----:B--2---:R-:W-:Y:S02]  /*11a0*/  SEL R13, RZ, 0x7fffffff, !P4 ;  /* 0x7fffffffff0d7807 */ /* 0x004fe40006000000 */
[----:B------:R-:W-:Y:S02]  /*11b0*/  LOP3.LUT R17, R4, R37, RZ, 0x3c, !PT ;  /* 0x0000002504117212 */ /* 0x000fe400078e3cff */
[----:B------:R-:W-:-:S02]  /*11c0*/  LOP3.LUT R12, R11, R38, RZ, 0x3c, !PT ;  /* 0x000000260b0c7212 */ /* 0x000fc400078e3cff */
[----:B------:R-:W-:Y:S02]  /*11d0*/  LOP3.LUT R19, R6, R39, RZ, 0x3c, !PT ;  /* 0x0000002706137212 */ /* 0x000fe400078e3cff */
[----:B------:R-:W-:Y:S02]  /*11e0*/  ISETP.NE.AND P0, PT, R10, 0x7fffffff, PT ;  /* 0x7fffffff0a00780c */ /* 0x000fe40003f05270 */
[----:B------:R-:W-:Y:S02]  /*11f0*/  LOP3.LUT R14, R13, R40, RZ, 0x3c, !PT ;  /* 0x000000280d0e7212 */ /* 0x000fe400078e3cff */
[----:B------:R-:W-:Y:S02]  /*1200*/  ISETP.NE.AND P1, PT, R17, 0x7fffffff, PT ;  /* 0x7fffffff1100780c */ /* 0x000fe40003f25270 */
[----:B------:R-:W-:Y:S02]  /*1210*/  ISETP.NE.AND P2, PT, R12, 0x7fffffff, PT ;  /* 0x7fffffff0c00780c */ /* 0x000fe40003f45270 */
[----:B------:R-:W-:-:S02]  /*1220*/  ISETP.NE.AND P3, PT, R19, 0x7fffffff, PT ;  /* 0x7fffffff1300780c */ /* 0x000fc40003f65270 */
[----:B0-----:R-:W-:Y:S02]  /*1230*/  SEL R0, R10, 0x80000000, P0 ;  /* 0x800000000a007807 */ /* 0x001fe40000000000 */
[----:B------:R-:W-:Y:S02]  /*1240*/  ISETP.NE.AND P4, PT, R14, 0x7fffffff, PT ;  /* 0x7fffffff0e00780c */ /* 0x000fe40003f85270 */
[----:B------:R-:W-:Y:S02]  /*1250*/  SEL R4, R17, 0x80000000, P1 ;  /* 0x8000000011047807 */ /* 0x000fe40000800000 */
[----:B------:R-:W-:Y:S02]  /*1260*/  SEL R6, R12, 0x80000000, P2 ;  /* 0x800000000c067807 */ /* 0x000fe40001000000 */
[----:B------:R-:W-:Y:S02]  /*1270*/  SEL R7, R19, 0x80000000, P3 ;  /* 0x8000000013077807 */ /* 0x000fe40001800000 */
[----:B------:R-:W-:-:S02]  /*1280*/  SHF.R.U32.HI R0, RZ, UR5, R0 ;  /* 0x00000005ff007c19 */ /* 0x000fc40008011600 */
[----:B------:R-:W-:Y:S02]  /*1290*/  SEL R11, R14, 0x80000000, P4 ;  /* 0x800000000e0b7807 */ /* 0x000fe40002000000 */
[----:B------:R-:W-:Y:S02]  /*12a0*/  SHF.R.U32.HI R4, RZ, UR5, R4 ;  /* 0x00000005ff047c19 */ /* 0x000fe40008011604 */
[----:B------:R-:W-:Y:S02]  /*12b0*/  SHF.R.U32.HI R6, RZ, UR5, R6 ;  /* 0x00000005ff067c19 */ /* 0x000fe40008011606 */
[----:B------:R-:W-:Y:S02]  /*12c0*/  SHF.R.U32.HI R8, RZ, UR5, R7 ;  /* 0x00000005ff087c19 */ /* 0x000fe40008011607 */
[----:B------:R-:W-:Y:S02]  /*12d0*/  LOP3.LUT R7, R0, UR4, RZ, 0x30, !PT ;  /* 0x0000000400077c12 */ /* 0x000fe4000f8e30ff */
[----:B------:R-:W-:-:S02]  /*12e0*/  SHF.R.U32.HI R0, RZ, UR5, R11 ;  /* 0x00000005ff007c19 */ /* 0x000fc4000801160b */
[----:B------:R-:W-:Y:S01]  /*12f0*/  LOP3.LUT R11, R4, UR4, RZ, 0x30, !PT ;  /* 0x00000004040b7c12 */ /* 0x000fe2000f8e30ff */
[--C-:B------:R-:W-:Y:S01]  /*1300*/  IMAD R7, R7, 0x4, R26.reuse ;  /* 0x0000000407077824 */ /* 0x100fe200078e021a */
[----:B------:R-:W-:Y:S02]  /*1310*/  LOP3.LUT R13, R6, UR4, RZ, 0x30, !PT ;  /* 0x00000004060d7c12 */ /* 0x000fe4000f8e30ff */
[----:B------:R-:W-:Y:S01]  /*1320*/  LOP3.LUT R15, R8, UR4, RZ, 0x30, !PT ;  /* 0x00000004080f7c12 */ /* 0x000fe2000f8e30ff */
[--C-:B------:R-:W-:Y:S01]  /*1330*/  IMAD R11, R11, 0x4, R26.reuse ;  /* 0x000000040b0b7824 */ /* 0x100fe200078e021a */
[----:B------:R-:W-:Y:S01]  /*1340*/  ISETP.GE.AND P0, PT, R41, RZ, PT ;  /* 0x000000ff2900720c */ /* 0x000fe20003f06270 */
[--C-:B------:R-:W-:Y:S01]  /*1350*/  IMAD R13, R13, 0x4, R26.reuse ;  /* 0x000000040d0d7824 */ /* 0x100fe200078e021a */
[----:B------:R-:W-:Y:S01]  /*1360*/  ISETP.GE.AND P1, PT, R43, RZ, PT ;  /* 0x000000ff2b00720c */ /* 0x000fe20003f26270 */
[----:B------:R-:W-:Y:S01]  /*1370*/  IMAD R15, R15, 0x4, R26 ;  /* 0x000000040f0f7824 */ /* 0x000fe200078e021a */
[----:B------:R-:W-:Y:S01]  /*1380*/  ISETP.GE.AND P3, PT, R42, RZ, PT ;  /* 0x000000ff2a00720c */ /* 0x000fe20003f66270 */
[----:B------:R0:W-:Y:S01]  /*1390*/  ATOMS.POPC.INC.32 RZ, [R7+URZ] ;  /* 0x0000000007ff7f8c */ /* 0x0001e2000d8000ff */
[----:B------:R-:W-:-:S02]  /*13a0*/  ISETP.GE.AND P2, PT, R44, RZ, PT ;  /* 0x000000ff2c00720c */ /* 0x000fc40003f46270 */
[----:B------:R-:W-:Y:S01]  /*13b0*/  SEL R4, RZ, 0x7fffffff, !P0 ;  /* 0x7fffffffff047807 */ /* 0x000fe20004000000 */
[----:B------:R1:W-:Y:S01]  /*13c0*/  ATOMS.POPC.INC.32 RZ, [R11+URZ] ;  /* 0x000000000bff7f8c */ /* 0x0003e2000d8000ff */
[----:B------:R-:W-:Y:S02]  /*13d0*/  LOP3.LUT R21, R0, UR4, RZ, 0x30, !PT ;  /* 0x0000000400157c12 */ /* 0x000fe4000f8e30ff */
[----:B------:R-:W-:Y:S01]  /*13e0*/  ISETP.GE.AND P4, PT, R46, RZ, PT ;  /* 0x000000ff2e00720c */ /* 0x000fe20003f86270 */
[----:B------:R2:W-:Y:S01]  /*13f0*/  ATOMS.POPC.INC.32 RZ, [R13+URZ] ;  /* 0x000000000dff7f8c */ /* 0x0005e2000d8000ff */
[----:B------:R-:W-:Y:S01]  /*1400*/  SEL R6, RZ, 0x7fffffff, !P1 ;  /* 0x7fffffffff067807 */ /* 0x000fe20004800000 */
[----:B------:R-:W-:Y:S01]  /*1410*/  IMAD R0, R21, 0x4, R26 ;  /* 0x0000000415007824 */ /* 0x000fe200078e021a */
[----:B0-----:R-:W-:Y:S01]  /*1420*/  SEL R7, RZ, 0x7fffffff, !P3 ;  /* 0x7fffffffff077807 */ /* 0x001fe20005800000 */
[----:B------:R0:W-:Y:S01]  /*1430*/  ATOMS.POPC.INC.32 RZ, [R15+URZ] ;  /* 0x000000000fff7f8c */ /* 0x0001e2000d8000ff */
[----:B-1----:R-:W-:Y:S01]  /*1440*/  LOP3.LUT R11, R4, R41, RZ, 0x3c, !PT ;  /* 0x00000029040b7212 */ /* 0x002fe200078e3cff */
[----:B------:R-:W1:Y:S01]  /*1450*/  LDC.64 R20, c[0x0][0x380] ;  /* 0x0000e000ff147b82 */ /* 0x000e620000000a00 */
[----:B------:R-:W-:Y:S01]  /*1460*/  LOP3.LUT R6, R6, R43, RZ, 0x3c, !PT ;  /* 0x0000002b06067212 */ /* 0x000fe200078e3cff */
[----:B------:R3:W-:Y:S01]  /*1470*/  ATOMS.POPC.INC.32 RZ, [R0+URZ] ;  /* 0x0000000000ff7f8c */ /* 0x0007e2000d8000ff */
[----:B--2---:R-:W-:-:S02]  /*1480*/  SEL R13, RZ, 0x7fffffff, !P2 ;  /* 0x7fffffffff0d7807 */ /* 0x004fc40005000000 */
[----:B------:R-:W-:Y:S02]  /*1490*/  LOP3.LUT R4, R7, R42, RZ, 0x3c, !PT ;  /* 0x0000002a07047212 */ /* 0x000fe400078e3cff */
[----:B0-----:R-:W-:Y:S02]  /*14a0*/  SEL R15, RZ, 0x7fffffff, !P4 ;  /* 0x7fffffffff0f7807 */ /* 0x001fe40006000000 */
[----:B------:R-:W-:Y:S02]  /*14b0*/  LOP3.LUT R8, R13, R44, RZ, 0x3c, !PT ;  /* 0x0000002c0d087212 */ /* 0x000fe400078e3cff */
[----:B------:R-:W-:Y:S02]  /*14c0*/  ISETP.NE.AND P5, PT, R11, 0x7fffffff, PT ;  /* 0x7fffffff0b00780c */ /* 0x000fe40003fa5270 */
[----:B------:R-:W-:Y:S02]  /*14d0*/  LOP3.LUT R13, R15, R46, RZ, 0x3c, !PT ;  /* 0x0000002e0f0d7212 */ /* 0x000fe400078e3cff */
[----:B------:R-:W-:-:S02]  /*14e0*/  ISETP.NE.AND P4, PT, R6, 0x7fffffff, PT ;  /* 0x7fffffff0600780c */ /* 0x000fc40003f85270 */
[----:B------:R-:W-:Y:S02]  /*14f0*/  ISETP.NE.AND P3, PT, R4, 0x7fffffff, PT ;  /* 0x7fffffff0400780c */ /* 0x000fe40003f65270 */
[----:B------:R-:W-:Y:S02]  /*1500*/  ISETP.NE.AND P0, PT, R8, 0x7fffffff, PT ;  /* 0x7fffffff0800780c */ /* 0x000fe40003f05270 */
[----:B---3--:R-:W-:Y:S02]  /*1510*/  SEL R0, R11, 0x80000000, P5 ;  /* 0x800000000b007807 */ /* 0x008fe40002800000 */
[----:B------:R-:W-:Y:S02]  /*1520*/  ISETP.NE.AND P5, PT, R13, 0x7fffffff, PT ;  /* 0x7fffffff0d00780c */ /* 0x000fe40003fa5270 */
[----:B------:R-:W-:Y:S02]  /*1530*/  SEL R7, R6, 0x80000000, P4 ;  /* 0x8000000006077807 */ /* 0x000fe40002000000 */
[----:B------:R-:W-:-:S02]  /*1540*/  SEL R6, R4, 0x80000000, P3 ;  /* 0x8000000004067807 */ /* 0x000fc40001800000 */
[----:B------:R-:W-:Y:S02]  /*1550*/  SEL R15, R8, 0x80000000, P0 ;  /* 0x80000000080f7807 */ /* 0x000fe40000000000 */
[----:B------:R-:W-:Y:S02]  /*1560*/  SEL R51, R13, 0x80000000, P5 ;  /* 0x800000000d337807 */ /* 0x000fe40002800000 */
[----:B------:R-:W-:Y:S02]  /*1570*/  SHF.R.U32.HI R0, RZ, UR5, R0 ;  /* 0x00000005ff007c19 */ /* 0x000fe40008011600 */
[----:B------:R-:W-:Y:S02]  /*1580*/  SHF.R.U32.HI R6, RZ, UR5, R6 ;  /* 0x00000005ff067c19 */ /* 0x000fe40008011606 */
[----:B------:R-:W-:Y:S02]  /*1590*/  SHF.R.U32.HI R8, RZ, UR5, R7 ;  /* 0x00000005ff087c19 */ /* 0x000fe40008011607 */
[----:B------:R-:W-:-:S02]  /*15a0*/  SHF.R.U32.HI R50, RZ, UR5, R15 ;  /* 0x00000005ff327c19 */ /* 0x000fc4000801160f */
[----:B------:R-:W-:Y:S02]  /*15b0*/  SHF.R.U32.HI R54, RZ, UR5, R51 ;  /* 0x00000005ff367c19 */ /* 0x000fe40008011633 */
[----:B------:R-:W-:Y:S01]  /*15c0*/  LOP3.LUT R7, R0, UR4, RZ, 0x30, !PT ;  /* 0x0000000400077c12 */ /* 0x000fe2000f8e30ff */
[----:B------:R-:W-:Y:S01]  /*15d0*/  IMAD.MOV.U32 R0, RZ, RZ, RZ ;  /* 0x000000ffff007224 */ /* 0x000fe200078e00ff */
[----:B------:R-:W-:Y:S02]  /*15e0*/  LOP3.LUT R15, R6, UR4, RZ, 0x30, !PT ;  /* 0x00000004060f7c12 */ /* 0x000fe4000f8e30ff */
[----:B------:R-:W-:Y:S01]  /*15f0*/  LOP3.LUT R51, R8, UR4, RZ, 0x30, !PT ;  /* 0x0000000408337c12 */ /* 0x000fe2000f8e30ff */
[--C-:B------:R-:W-:Y:S01]  /*1600*/  IMAD R7, R7, 0x4, R26.reuse ;  /* 0x0000000407077824 */ /* 0x100fe200078e021a */
[----:B------:R-:W-:Y:S01]  /*1610*/  ISETP.GT.U32.AND P6, PT, R3, 0xff, PT ;  /* 0x000000ff0300780c */ /* 0x000fe20003fc4070 */
[--C-:B------:R-:W-:Y:S01]  /*1620*/  IMAD R15, R15, 0x4, R26.reuse ;  /* 0x000000040f0f7824 */ /* 0x100fe200078e021a */
[----:B------:R-:W-:Y:S01]  /*1630*/  LOP3.LUT R53, R50, UR4, RZ, 0x30, !PT ;  /* 0x0000000432357c12 */ /* 0x000fe2000f8e30ff */
[--C-:B------:R-:W-:Y:S01]  /*1640*/  IMAD R51, R51, 0x4, R26.reuse ;  /* 0x0000000433337824 */ /* 0x100fe200078e021a */
[----:B------:R-:W-:Y:S01]  /*1650*/  LOP3.LUT R55, R54, UR4, RZ, 0x30, !PT ;  /* 0x0000000436377c12 */ /* 0x000fe2000f8e30ff */
[----:B------:R0:W-:Y:S01]  /*1660*/  ATOMS.POPC.INC.32 RZ, [R7+URZ] ;  /* 0x0000000007ff7f8c */ /* 0x0001e2000d8000ff */
[----:B------:R-:W-:Y:S01]  /*1670*/  P2R R52, PR, RZ, 0x40 ;  /* 0x00000040ff347803 */ /* 0x000fe20000000000 */
[----:B------:R-:W-:-:S02]  /*1680*/  IMAD R53, R53, 0x4, R26 ;  /* 0x0000000435357824 */ /* 0x000fc400078e021a */
[----:B------:R-:W-:Y:S01]  /*1690*/  IMAD R55, R55, 0x4, R26 ;  /* 0x0000000437377824 */ /* 0x000fe200078e021a */
[----:B------:R0:W-:Y:S01]  /*16a0*/  ATOMS.POPC.INC.32 RZ, [R15+URZ] ;  /* 0x000000000fff7f8c */ /* 0x0001e2000d8000ff */
[----:B------:R-:W-:-:S03]  /*16b0*/  IMAD R50, R3, 0x4, R9 ;  /* 0x0000000403327824 */ /* 0x000fc600078e0209 */
[----:B------:R0:W-:Y:S04]  /*16c0*/  ATOMS.POPC.INC.32 RZ, [R51+URZ] ;  /* 0x0000000033ff7f8c */ /* 0x0001e8000d8000ff */
[----:B------:R0:W-:Y:S04]  /*16d0*/  ATOMS.POPC.INC.32 RZ, [R53+URZ] ;  /* 0x0000000035ff7f8c */ /* 0x0001e8000d8000ff */
[----:B------:R0:W-:Y:S01]  /*16e0*/  ATOMS.POPC.INC.32 RZ, [R55+URZ] ;  /* 0x0000000037ff7f8c */ /* 0x0001e2000d8000ff */
[----:B------:R-:W-:Y:S06]  /*16f0*/  BAR.SYNC.DEFER_BLOCKING 0x0 ;  /* 0x0000000000007b1d */ /* 0x000fec0000010000 */
[----:B-1----:R-:W-:Y:S05]  /*1700*/  @P6 BRA `(.L_x_13) ;  /* 0x00000000008c6947 */ /* 0x002fea0003800000 */
[----:B0-----:R-:W-:Y:S04]  /*1710*/  LDS R7, [R50] ;  /* 0x0000000032077984 */ /* 0x001fe80000000800 */
[----:B------:R-:W0:Y:S04]  /*1720*/  LDS R0, [R50+0x400] ;  /* 0x0004000032007984 */ /* 0x000e280000000800 */
[----:B------:R-:W1:Y:S04]  /*1730*/  LDS R6, [R50+0x800] ;  /* 0x0008000032067984 */ /* 0x000e680000000800 */
[----:B------:R-:W2:Y:S04]  /*1740*/  LDS R8, [R50+0xc00] ;  /* 0x000c000032087984 */ /* 0x000ea80000000800 */
[----:B------:R-:W3:Y:S04]  /*1750*/  LDS R54, [R50+0x1000] ;  /* 0x0010000032367984 */ /* 0x000ee80000000800 */
[----:B------:R-:W4:Y:S04]  /*1760*/  LDS R56, [R50+0x1400] ;  /* 0x0014000032387984 */ /* 0x000f280000000800 */
[----:B------:R-:W5:Y:S04]  /*1770*/  LDS R58, [R50+0x1800] ;  /* 0x00180000323a7984 */ /* 0x000f680000000800 */
[----:B------:R-:W5:Y:S04]  /*1780*/  LDS R60, [R50+0x1c00] ;  /* 0x001c0000323c7984 */ /* 0x000f680000000800 */
[----:B------:R-:W5:Y:S04]  /*1790*/  LDS R62, [R50+0x2000] ;  /* 0x00200000323e7984 */ /* 0x000f680000000800 */
[----:B------:R-:W5:Y:S04]  /*17a0*/  LDS R64, [R50+0x2400] ;  /* 0x0024000032407984 */ /* 0x000f680000000800 */
[----:B------:R-:W5:Y:S01]  /*17b0*/  LDS R66, [R50+0x2800] ;  /* 0x0028000032427984 */ /* 0x000f620000000800 */
[----:B0-----:R-:W-:-:S03]  /*17c0*/  IMAD.IADD R15, R7, 0x1, R0 ;  /* 0x00000001070f7824 */ /* 0x001fc600078e0200 */
[----:B------:R-:W-:Y:S01]  /*17d0*/  STS [R50+0x400], R7 ;  /* 0x0004000732007388 */ /* 0x000fe20000000800 */
[----:B-1----:R-:W-:-:S03]  /*17e0*/  IMAD.IADD R51, R15, 0x1, R6 ;  /* 0x000000010f337824 */ /* 0x002fc600078e0206 */
[----:B------:R-:W0:Y:S01]  /*17f0*/  LDS R0, [R50+0x2c00] ;  /* 0x002c000032007984 */ /* 0x000e220000000800 */
[----:B--2---:R-:W-:-:S03]  /*1800*/  IMAD.IADD R53, R51, 0x1, R8 ;  /* 0x0000000133357824 */ /* 0x004fc600078e0208 */
[----:B------:R1:W-:Y:S01]  /*1810*/  STS [R50+0x800], R15 ;  /* 0x0008000f32007388 */ /* 0x0003e20000000800 */
[----:B---3--:R-:W-:-:S03]  /*1820*/  IMAD.IADD R55, R53, 0x1, R54 ;  /* 0x0000000135377824 */ /* 0x008fc600078e0236 */
[----:B------:R1:W-:Y:S01]  /*1830*/  STS [R50+0xc00], R51 ;  /* 0x000c003332007388 */ /* 0x0003e20000000800 */
[----:B----4-:R-:W-:-:S03]  /*1840*/  IMAD.IADD R57, R55, 0x1, R56 ;  /* 0x0000000137397824 */ /* 0x010fc600078e0238 */
[----:B------:R1:W-:Y:S01]  /*1850*/  STS [R50+0x1000], R53 ;  /* 0x0010003532007388 */ /* 0x0003e20000000800 */
[----:B-----5:R-:W-:-:S03]  /*1860*/  IMAD.IADD R59, R57, 0x1, R58 ;  /* 0x00000001393b7824 */ /* 0x020fc600078e023a */
[----:B------:R1:W-:Y:S01]  /*1870*/  STS [R50+0x1400], R55 ;  /* 0x0014003732007388 */ /* 0x0003e20000000800 */
[----:B------:R-:W-:-:S03]  /*1880*/  IMAD.IADD R61, R59, 0x1, R60 ;  /* 0x000000013b3d7824 */ /* 0x000fc600078e023c */
[----:B------:R1:W-:Y:S01]  /*1890*/  STS [R50+0x1800], R57 ;  /* 0x0018003932007388 */ /* 0x0003e20000000800 */
[----:B------:R-:W-:-:S03]  /*18a0*/  IMAD.IADD R63, R61, 0x1, R62 ;  /* 0x000000013d3f7824 */ /* 0x000fc600078e023e */
[----:B------:R1:W-:Y:S01]  /*18b0*/  STS [R50+0x1c00], R59 ;  /* 0x001c003b32007388 */ /* 0x0003e20000000800 */
[----:B------:R-:W-:-:S03]  /*18c0*/  IMAD.IADD R65, R63, 0x1, R64 ;  /* 0x000000013f417824 */ /* 0x000fc600078e0240 */
[----:B------:R1:W-:Y:S01]  /*18d0*/  STS [R50+0x2000], R61 ;  /* 0x0020003d32007388 */ /* 0x0003e20000000800 */
[----:B------:R-:W-:-:S03]  /*18e0*/  IMAD.IADD R67, R65, 0x1, R66 ;  /* 0x0000000141437824 */ /* 0x000fc600078e0242 */
[----:B------:R1:W-:Y:S04]  /*18f0*/  STS [R50+0x2400], R63 ;  /* 0x0024003f32007388 */ /* 0x0003e80000000800 */
[----:B------:R1:W-:Y:S04]  /*1900*/  STS [R50+0x2800], R65 ;  /* 0x0028004132007388 */ /* 0x0003e80000000800 */
[----:B------:R1:W-:Y:S01]  /*1910*/  STS [R50], RZ ;  /* 0x000000ff32007388 */ /* 0x0003e20000000800 */
[----:B0-----:R-:W-:-:S03]  /*1920*/  IMAD.IADD R0, R67, 0x1, R0 ;  /* 0x0000000143007824 */ /* 0x001fc600078e0200 */
[----:B------:R1:W-:Y:S04]  /*1930*/  STS [R50+0x2c00], R67 ;  /* 0x002c004332007388 */ /* 0x0003e80000000800 */
.L_x_13:
[----:B------:R-:W-:Y:S05]  /*1940*/  BSYNC.RECONVERGENT B0 ;  /* 0x0000000000007941 */ /* 0x000fea0003800200 */
.L_x_12:
[C---:B------:R-:W-:Y:S01]  /*1950*/  ISETP.NE.AND P0, PT, R0.reuse, 0x1980, PT ;  /* 0x000019800000780c */ /* 0x040fe20003f05270 */
[----:B0-----:R-:W-:Y:S01]  /*1960*/  IMAD R7, R45, 0x100, R3 ;  /* 0x000001002d077824 */ /* 0x001fe200078e0203 */
[----:B-1----:R-:W-:Y:S02]  /*1970*/  @!P6 LOP3.LUT R51, R0, 0x40000000, RZ, 0xfc, !PT ;  /* 0x400000000033e812 */ /* 0x002fe400078efcff */
[----:B------:R-:W-:Y:S01]  /*1980*/  ISETP.LT.U32.AND P0, PT, R3, 0x100, !P0 ;  /* 0x000001000300780c */ /* 0x000fe20004701070 */
[----:B------:R-:W-:Y:S01]  /*1990*/  IMAD.WIDE R20, R7, 0x4, R20 ;  /* 0x0000000407147825 */ /* 0x000fe200078e0214 */
[----:B------:R-:W-:Y:S02]  /*19a0*/  LOP3.LUT R7, R3, 0x3e0, RZ, 0xc0, !PT ;  /* 0x000003e003077812 */ /* 0x000fe400078ec0ff */
[----:B------:R-:W-:Y:S02]  /*19b0*/  SEL R15, RZ, 0x7fffffff, !P2 ;  /* 0x7fffffffff0f7807 */ /* 0x000fe40005000000 */
[----:B------:R0:W-:Y:S01]  /*19c0*/  @!P6 STG.E.STRONG.SYS desc[UR6][R20.64], R51 ;  /* 0x000000331400e986 */ /* 0x0001e2000c115906 */
[----:B------:R-:W-:Y:S01]  /*19d0*/  IMAD R7, R7, 0x11, RZ ;  /* 0x0000001107077824 */ /* 0x000fe200078e02ff */
[----:B------:R-:W-:-:S02]  /*19e0*/  SEL R8, RZ, 0x7fffffff, !P1 ;  /* 0x7fffffffff087807 */ /* 0x000fc40004800000 */
[----:B------:R-:W-:Y:S02]  /*19f0*/  LOP3.LUT R6, R15, R44, RZ, 0x3c, !PT ;  /* 0x0000002c0f067212 */ /* 0x000fe400078e3cff */
[----:B------:R-:W-:Y:S02]  /*1a00*/  LOP3.LUT R15, R8, R43, RZ, 0x3c, !PT ;  /* 0x0000002b080f7212 */ /* 0x000fe400078e3cff */
[----:B------:R-:W-:Y:S01]  /*1a10*/  LOP3.LUT R8, R7, 0x1f, R3, 0xf8, !PT ;  /* 0x0000001f07087812 */ /* 0x000fe200078ef803 */
[----:B------:R-:W-:Y:S06]  /*1a20*/  BAR.RED.OR.DEFER_BLOCKING 0x0, P0 ;  /* 0x0000000000007b1d */ /* 0x000fec0000014800 */
[----:B------:R-:W1:Y:S02]  /*1a30*/  B2R.RESULT RZ, P0 ;  /* 0x0000000000ff731c */ /* 0x000e640000004000 */
[----:B01----:R-:W-:Y:S05]  /*1a40*/  @!P0 BRA `(.L_x_14) ;  /* 0x0000001000bc8947 */ /* 0x003fea0003800000 */
[----:B------:R-:W0:Y:S01]  /*1a50*/  LDCU.64 UR8, c[0x0][0x3b8] ;  /* 0x00007700ff0877ac */ /* 0x000e220008000a00 */
[----:B------:R-:W-:Y:S01]  /*1a60*/  IADD3 R4, P0, PT, R5, R8, RZ ;  /* 0x0000000805047210 */ /* 0x000fe20007f1e0ff */
[----:B------:R-:W-:Y:S01]  /*1a70*/  BSSY B1, `(.L_x_15) ;  /* 0x0000033000017945 */ /* 0x000fe20003800000 */
[----:B------:R-:W-:-:S03]  /*1a80*/  IMAD R15, R3, 0x8, R9 ;  /* 0x00000008030f7824 */ /* 0x000fc600078e0209 */
[----:B------:R-:W-:Y:S01]  /*1a90*/  IMAD.X R7, RZ, RZ, R48, P0 ;  /* 0x000000ffff077224 */ /* 0x000fe200000e0630 */
[----:B0-----:R-:W-:-:S04]  /*1aa0*/  LEA R6, P0, R4, UR8, 0x2 ;  /* 0x0000000804067c11 */ /* 0x001fc8000f8010ff */
[----:B------:R-:W-:Y:S01]  /*1ab0*/  LEA.HI.X R7, R4, UR9, R7, 0x2, P0 ;  /* 0x0000000904077c11 */ /* 0x000fe200080f1407 */
[----:B------:R-:W-:Y:S08]  /*1ac0*/  @P6 BRA `(.L_x_16) ;  /* 0x0000000000b46947 */ /* 0x000ff00003800000 */
[----:B------:R-:W0:Y:S02]  /*1ad0*/  LDCU.64 UR8, c[0x0][0x398] ;  /* 0x00007300ff0877ac */ /* 0x000e240008000a00 */
[----:B0-----:R-:W-:-:S04]  /*1ae0*/  LEA R12, P0, R3, UR8, 0x3 ;  /* 0x00000008030c7c11 */ /* 0x001fc8000f8018ff */
[----:B------:R-:W-:-:S05]  /*1af0*/  LEA.HI.X R13, R3, UR9, RZ, 0x3, P0 ;  /* 0x00000009030d7c11 */ /* 0x000fca00080f1cff */
[----:B------:R-:W2:Y:S01]  /*1b00*/  LDG.E.64 R10, desc[UR6][R12.64] ;  /* 0x000000060c0a7981 */ /* 0x000ea2000c1e1b00 */
[----:B------:R-:W-:-:S04]  /*1b10*/  ISETP.GT.U32.AND P0, PT, R3, R49, PT ;  /* 0x000000310300720c */ /* 0x000fc80003f04070 */
[----:B------:R-:W-:-:S04]  /*1b20*/  SEL R17, RZ, 0x1980, !P0 ;  /* 0x00001980ff117807 */ /* 0x000fc80004000000 */
[----:B--2---:R-:W-:Y:S01]  /*1b30*/  IADD3 R10, P0, PT, R10, -R17, RZ ;  /* 0x800000110a0a7210 */ /* 0x004fe20007f1e0ff */
[----:B------:R-:W-:-:S03]  /*1b40*/  IMAD.MOV.U32 R17, RZ, RZ, R0 ;  /* 0x000000ffff117224 */ /* 0x000fc600078e0000 */
[----:B------:R-:W-:Y:S02]  /*1b50*/  IADD3.X R11, PT, PT, R11, -0x1, RZ, P0, !PT ;  /* 0xffffffff0b0b7810 */ /* 0x000fe400007fe4ff */
[----:B------:R-:W-:-:S03]  /*1b60*/  ISETP.GE.AND P0, PT, R45, 0x1, PT ;  /* 0x000000012d00780c */ /* 0x000fc60003f06270 */
[----:B------:R0:W-:Y:S10]  /*1b70*/  STS.64 [R15+0x6600], R10 ;  /* 0x0066000a0f007388 */ /* 0x0001f40000000a00 */
[----:B------:R-:W-:Y:S05]  /*1b80*/  @!P0 BRA `(.L_x_17) ;  /* 0x00000000006c8947 */ /* 0x000fea0003800000 */
[----:B------:R-:W-:Y:S01]  /*1b90*/  BSSY B0, `(.L_x_18) ;  /* 0x0000019000007945 */ /* 0x000fe20003800000 */
[----:B------:R-:W-:Y:S02]  /*1ba0*/  IMAD.MOV.U32 R4, RZ, RZ, -0x1 ;  /* 0xffffffffff047424 */ /* 0x000fe400078e00ff */
[----:B------:R-:W-:Y:S02]  /*1bb0*/  IMAD.MOV.U32 R12, RZ, RZ, R45 ;  /* 0x000000ffff0c7224 */ /* 0x000fe400078e002d */
[----:B------:R-:W-:-:S07]  /*1bc0*/  IMAD.MOV.U32 R17, RZ, RZ, R0 ;  /* 0x000000ffff117224 */ /* 0x000fce00078e0000 */
.L_x_22:
[----:B0-----:R-:W0:Y:S01]  /*1bd0*/  LDC.64 R10, c[0x0][0x380] ;  /* 0x0000e000ff0a7b82 */ /* 0x001e220000000a00 */
[----:B------:R-:W-:Y:S01]  /*1be0*/  VIADD R19, R12, 0xffffffff ;  /* 0xffffffff0c137836 */ /* 0x000fe20000000000 */
[----:B------:R-:W-:Y:S03]  /*1bf0*/  BSSY B2, `(.L_x_19) ;  /* 0x0000008000027945 */ /* 0x000fe60003800000 */
[----:B------:R-:W-:-:S04]  /*1c00*/  IMAD R13, R19, 0x100, R3 ;  /* 0x00000100130d7824 */ /* 0x000fc800078e0203 */
[----:B0-----:R-:W-:-:S07]  /*1c10*/  IMAD.WIDE R10, R13, 0x4, R10 ;  /* 0x000000040d0a7825 */ /* 0x001fce00078e020a */
.L_x_20:
[----:B------:R-:W-:Y:S05]  /*1c20*/  YIELD ;  /* 0x0000000000007946 */ /* 0x000fea0003800000 */
[----:B------:R0:W-:Y:S06]  /*1c30*/  MEMBAR.SC.CTA ;  /* 0x0000000000007992 */ /* 0x0001ec0000000000 */
[----:B0-----:R-:W2:Y:S02]  /*1c40*/  LDG.E.STRONG.SYS R13, desc[UR6][R10.64] ;  /* 0x000000060a0d7981 */ /* 0x001ea4000c1f5900 */
[----:B--2---:R-:W-:-:S13]  /*1c50*/  ISETP.NE.AND P0, PT, R13, RZ, PT ;  /* 0x000000ff0d00720c */ /* 0x004fda0003f05270 */
[----:B------:R-:W-:Y:S05]  /*1c60*/  @!P0 BRA `(.L_x_20) ;  /* 0xfffffffc00ec8947 */ /* 0x000fea000383ffff */
[----:B------:R-:W-:Y:S05]  /*1c70*/  BSYNC B2 ;  /* 0x0000000000027941 */ /* 0x000fea0003800000 */
.L_x_19:
[----:B------:R-:W-:Y:S01]  /*1c80*/  BSSY.RECONVERGENT B2, `(.L_x_21) ;  /* 0x0000006000027945 */ /* 0x000fe20003800200 */
[C---:B------:R-:W-:Y:S02]  /*1c90*/  ISETP.GT.AND P0, PT, R13.reuse, -0x1, PT ;  /* 0xffffffff0d00780c */ /* 0x040fe40003f04270 */
[----:B------:R-:W-:Y:S01]  /*1ca0*/  LOP3.LUT R10, R13, 0x3fffffff, RZ, 0xc0, !PT ;  /* 0x3fffffff0d0a7812 */ /* 0x000fe200078ec0ff */
[----:B------:R-:W-:Y:S05]  /*1cb0*/  WARPSYNC.EXCLUSIVE R4 ;  /* 0x0000000004007348 */ /* 0x000fea0003a00000 */
[----:B------:R-:W-:-:S05]  /*1cc0*/  IMAD.IADD R17, R10, 0x1, R17 ;  /* 0x000000010a117824 */ /* 0x000fca00078e0211 */
[----:B------:R-:W-:-:S07]  /*1cd0*/  VOTE.ANY R4, PT, P0 ;  /* 0x0000000000047806 */ /* 0x000fce00000e0100 */
[----:B------:R-:W-:Y:S05]  /*1ce0*/  BSYNC.RECONVERGENT B2 ;  /* 0x0000000000027941 */ /* 0x000fea0003800200 */
.L_x_21:
[----:B------:R-:W-:Y:S01]  /*1cf0*/  ISETP.GT.U32.AND P1, PT, R12, 0x1, PT ;  /* 0x000000010c00780c */ /* 0x000fe20003f24070 */
[----:B------:R-:W-:-:S12]  /*1d00*/  IMAD.MOV.U32 R12, RZ, RZ, R19 ;  /* 0x000000ffff0c7224 */ /* 0x000fd800078e0013 */
[----:B------:R-:W-:Y:S05]  /*1d10*/  @P0 BRA P1, `(.L_x_22) ;  /* 0xfffffffc00ac0947 */ /* 0x000fea000083ffff */
[----:B------:R-:W-:Y:S05]  /*1d20*/  BSYNC B0 ;  /* 0x0000000000007941 */ /* 0x000fea0003800000 */
.L_x_18:
[----:B------:R1:W2:Y:S02]  /*1d30*/  LDS.64 R10, [R15+0x6600] ;  /* 0x006600000f0a7984 */ /* 0x0002a40000000a00 */
.L_x_17:
[C---:B------:R-:W-:Y:S01]  /*1d40*/  IMAD.IADD R19, R17.reuse, 0x1, -R0 ;  /* 0x0000000111137824 */ /* 0x040fe200078e0a00 */
[----:B------:R-:W-:-:S04]  /*1d50*/  LOP3.LUT R13, R17, 0x80000000, RZ, 0xfc, !PT ;  /* 0x80000000110d7812 */ /* 0x000fc800078efcff */
[C---:B0-2---:R-:W-:Y:S01]  /*1d60*/  IADD3 R10, P0, PT, R19.reuse, R10, RZ ;  /* 0x0000000a130a7210 */ /* 0x045fe20007f1e0ff */
[----:B------:R0:W-:Y:S03]  /*1d70*/  STG.E.STRONG.SYS desc[UR6][R20.64], R13 ;  /* 0x0000000d14007986 */ /* 0x0001e6000c115906 */
[----:B------:R-:W-:-:S05]  /*1d80*/  LEA.HI.X.SX32 R11, R19, R11, 0x1, P0 ;  /* 0x0000000b130b7211 */ /* 0x000fca00000f0eff */
[----:B------:R0:W-:Y:S04]  /*1d90*/  STS.64 [R15+0x6600], R10 ;  /* 0x0066000a0f007388 */ /* 0x0001e80000000a00 */
.L_x_16:
[----:B------:R-:W-:Y:S05]  /*1da0*/  BSYNC B1 ;  /* 0x0000000000017941 */ /* 0x000fea0003800000 */
.L_x_15:
[----:B------:R-:W2:Y:S01]  /*1db0*/  LDC R4, c[0x0][0x3c0] ;  /* 0x0000f000ff047b82 */ /* 0x000ea20000000800 */
[----:B------:R-:W-:-:S07]  /*1dc0*/  IMAD R9, R49, 0x8, R9 ;  /* 0x0000000831097824 */ /* 0x000fce00078e0209 */
[----:B0-----:R-:W0:Y:S01]  /*1dd0*/  LDC.64 R10, c[0x0][0x390] ;  /* 0x0000e400ff0a7b82 */ /* 0x001e220000000a00 */
[----:B--2---:R-:W-:Y:S02]  /*1de0*/  ISETP.GE.AND P0, PT, R47, R4, PT ;  /* 0x000000042f00720c */ /* 0x004fe40003f06270 */
[----:B0-----:R-:W-:-:S04]  /*1df0*/  ISETP.EQ.U32.AND P1, PT, R10, RZ, PT ;  /* 0x000000ff0a00720c */ /* 0x001fc80003f22070 */
[----:B------:R-:W-:-:S04]  /*1e00*/  ISETP.EQ.OR.EX P0, PT, R11, RZ, !P0, P1 ;  /* 0x000000ff0b00720c */ /* 0x000fc80004702710 */
[----:B------:R-:W-:-:S13]  /*1e10*/  ISETP.GT.U32.OR P0, PT, R3, 0xff, P0 ;  /* 0x000000ff0300780c */ /* 0x000fda0000704470 */
[----:B------:R-:W-:Y:S05]  /*1e20*/  @P0 BRA `(.L_x_23) ;  /* 0x0000000000240947 */ /* 0x000fea0003800000 */
[----:B------:R-:W0:Y:S01]  /*1e30*/  LDS.64 R12, [R15+0x6600] ;  /* 0x006600000f0c7984 */ /* 0x000e220000000a00 */
[C---:B------:R-:W-:Y:S02]  /*1e40*/  ISETP.GT.U32.AND P0, PT, R3.reuse, R49, PT ;  /* 0x000000310300720c */ /* 0x040fe40003f04070 */
[C---:B------:R-:W-:Y:S02]  /*1e50*/  LEA R10, P2, R3.reuse, R10, 0x3 ;  /* 0x0000000a030a7211 */ /* 0x040fe400078418ff */
[----:B------:R-:W-:Y:S02]  /*1e60*/  SEL R19, RZ, 0x1980, !P0 ;  /* 0x00001980ff137807 */ /* 0x000fe40004000000 */
[--C-:B------:R-:W-:Y:S02]  /*1e70*/  SHF.R.S32.HI R17, RZ, 0x1f, R0.reuse ;  /* 0x0000001fff117819 */ /* 0x100fe40000011400 */
[----:B------:R-:W-:Y:S02]  /*1e80*/  LEA.HI.X R11, R3, R11, RZ, 0x3, P2 ;  /* 0x0000000b030b7211 */ /* 0x000fe400010f1cff */
[----:B0-----:R-:W-:-:S04]  /*1e90*/  IADD3 R2, P0, P1, R12, R19, R0 ;  /* 0x000000130c027210 */ /* 0x001fc8000791e000 */
[----:B------:R-:W-:-:S05]  /*1ea0*/  IADD3.X R3, PT, PT, R13, RZ, R17, P0, P1 ;  /* 0x000000ff0d037210 */ /* 0x000fca00007e2411 */
[----:B------:R0:W-:Y:S04]  /*1eb0*/  STG.E.64 desc[UR6][R10.64], R2 ;  /* 0x000000020a007986 */ /* 0x0001e8000c101b06 */
.L_x_23:
[----:B------:R-:W-:Y:S05]  /*1ec0*/  WARPSYNC.ALL ;  /* 0x0000000000007948 */ /* 0x000fea0003800000 */
[----:B------:R-:W-:Y:S01]  /*1ed0*/  BAR.SYNC.DEFER_BLOCKING 0x0 ;  /* 0x0000000000007b1d */ /* 0x000fe20000010000 */
[----:B------:R-:W-:-:S05]  /*1ee0*/  ISETP.GT.AND P0, PT, R47, R4, PT ;  /* 0x000000042f00720c */ /* 0x000fca0003f04270 */
[----:B0-----:R0:W2:Y:S08]  /*1ef0*/  LDS.64 R2, [R9+0x6600] ;  /* 0x0066000009027984 */ /* 0x0010b00000000a00 */
[----:B0-----:R-:W-:Y:S05]  /*1f00*/  @P0 BRA `(.L_x_24) ;  /* 0x00000000005c0947 */ /* 0x001fea0003800000 */
[----:B------:R-:W0:Y:S01]  /*1f10*/  LDCU.64 UR4, c[0x0][0x3a0] ;  /* 0x00007400ff0477ac */ /* 0x000e220008000a00 */
[----:B--2---:R-:W-:-:S05]  /*1f20*/  IADD3 R0, P1, PT, R8, R2, RZ ;  /* 0x0000000208007210 */ /* 0x004fca0007f3e0ff */
[----:B------:R-:W-:Y:S01]  /*1f30*/  IMAD.X R9, RZ, RZ, R3, P1 ;  /* 0x000000ffff097224 */ /* 0x000fe200008e0603 */
[----:B0-----:R-:W-:-:S04]  /*1f40*/  LEA R2, P1, R0, UR4, 0x2 ;  /* 0x0000000400027c11 */ /* 0x001fc8000f8210ff */
[----:B------:R-:W-:-:S05]  /*1f50*/  LEA.HI.X R3, R0, UR5, R9, 0x2, P1 ;  /* 0x0000000500037c11 */ /* 0x000fca00088f1409 */
[----:B------:R2:W-:Y:S04]  /*1f60*/  STG.E desc[UR6][R2.64], R28 ;  /* 0x0000001c02007986 */ /* 0x0005e8000c101906 */
        /* <DEDUP_REMOVED lines=15> */
[----:B------:R2:W-:Y:S01]  /*2060*/  STG.E desc[UR6][R2.64+0x800], R46 ;  /* 0x0008002e02007986 */ /* 0x0005e2000c101906 */
[----:B------:R-:W-:Y:S05]  /*2070*/  BRA `(.L_x_25) ;  /* 0x0000000000e07947 */ /* 0x000fea0003800000 */
.L_x_24:
[----:B------:R-:W0:Y:S01]  /*2080*/  LDCU.64 UR4, c[0x0][0x3a0] ;  /* 0x00007400ff0477ac */ /* 0x000e220008000a00 */
[----:B------:R-:W-:Y:S01]  /*2090*/  IMAD R11, R45, -0x1980, R4 ;  /* 0xffffe6802d0b7824 */ /* 0x000fe200078e0204 */
[C---:B--2---:R-:W-:Y:S01]  /*20a0*/  IADD3 R0, P1, PT, R8.reuse, R2, RZ ;  /* 0x0000000208007210 */ /* 0x044fe20007f3e0ff */
[C---:B------:R-:W-:Y:S02]  /*20b0*/  VIADD R10, R8.reuse, 0x40 ;  /* 0x00000040080a7836 */ /* 0x040fe40000000000 */
[C---:B------:R-:W-:Y:S01]  /*20c0*/  VIADD R2, R8.reuse, 0x20 ;  /* 0x0000002008027836 */ /* 0x040fe20000000000 */
[-C--:B------:R-:W-:Y:S01]  /*20d0*/  ISETP.GE.AND P5, PT, R8, R11.reuse, PT ;  /* 0x0000000b0800720c */ /* 0x080fe20003fa6270 */
[----:B------:R-:W-:Y:S01]  /*20e0*/  IMAD.X R9, RZ, RZ, R3, P1 ;  /* 0x000000ffff097224 */ /* 0x000fe200008e0603 */
[-C--:B------:R-:W-:Y:S01]  /*20f0*/  ISETP.GE.AND P3, PT, R10, R11.reuse, PT ;  /* 0x0000000b0a00720c */ /* 0x080fe20003f66270 */
[----:B------:R-:W-:Y:S01]  /*2100*/  VIADD R10, R8, 0x60 ;  /* 0x00000060080a7836 */ /* 0x000fe20000000000 */
[----:B------:R-:W-:Y:S01]  /*2110*/  ISETP.GE.AND P4, PT, R2, R11, PT ;  /* 0x0000000b0200720c */ /* 0x000fe20003f86270 */
[----:B------:R-:W-:-:S02]  /*2120*/  VIADD R12, R8, 0x80 ;  /* 0x00000080080c7836 */ /* 0x000fc40000000000 */
[----:B------:R-:W-:Y:S01]  /*2130*/  VIADD R14, R8, 0xa0 ;  /* 0x000000a0080e7836 */ /* 0x000fe20000000000 */
[-C--:B------:R-:W-:Y:S01]  /*2140*/  ISETP.GE.AND P2, PT, R10, R11.reuse, PT ;  /* 0x0000000b0a00720c */ /* 0x080fe20003f46270 */
[----:B------:R-:W-:Y:S01]  /*2150*/  VIADD R10, R8, 0xc0 ;  /* 0x000000c0080a7836 */ /* 0x000fe20000000000 */
[----:B0-----:R-:W-:Y:S02]  /*2160*/  LEA R2, P1, R0, UR4, 0x2 ;  /* 0x0000000400027c11 */ /* 0x001fe4000f8210ff */
[-C--:B------:R-:W-:Y:S02]  /*2170*/  ISETP.GE.AND P6, PT, R14, R11.reuse, PT ;  /* 0x0000000b0e00720c */ /* 0x080fe40003fc6270 */
[----:B------:R-:W-:Y:S02]  /*2180*/  LEA.HI.X R3, R0, UR5, R9, 0x2, P1 ;  /* 0x0000000500037c11 */ /* 0x000fe400088f1409 */
[----:B------:R-:W-:Y:S01]  /*2190*/  ISETP.GE.AND P1, PT, R12, R11, PT ;  /* 0x0000000b0c00720c */ /* 0x000fe20003f26270 */
[----:B------:R-:W-:-:S02]  /*21a0*/  VIADD R12, R8, 0xe0 ;  /* 0x000000e0080c7836 */ /* 0x000fc40000000000 */
[----:B------:R0:W-:Y:S01]  /*21b0*/  @!P5 STG.E desc[UR6][R2.64], R28 ;  /* 0x0000001c0200d986 */ /* 0x0001e2000c101906 */
[-C--:B------:R-:W-:Y:S01]  /*21c0*/  ISETP.GE.AND P5, PT, R10, R11.reuse, PT ;  /* 0x0000000b0a00720c */ /* 0x080fe20003fa6270 */
[----:B------:R-:W-:Y:S02]  /*21d0*/  VIADD R10, R8, 0x100 ;  /* 0x00000100080a7836 */ /* 0x000fe40000000000 */
[----:B------:R0:W-:Y:S01]  /*21e0*/  @!P4 STG.E desc[UR6][R2.64+0x80], R30 ;  /* 0x0000801e0200c986 */ /* 0x0001e2000c101906 */
[-C--:B------:R-:W-:Y:S01]  /*21f0*/  ISETP.GE.AND P4, PT, R12, R11.reuse, PT ;  /* 0x0000000b0c00720c */ /* 0x080fe20003f86270 */
[----:B------:R-:W-:Y:S02]  /*2200*/  VIADD R12, R8, 0x120 ;  /* 0x00000120080c7836 */ /* 0x000fe40000000000 */
[----:B------:R0:W-:Y:S01]  /*2210*/  @!P3 STG.E desc[UR6][R2.64+0x100], R31 ;  /* 0x0001001f0200b986 */ /* 0x0001e2000c101906 */
        /* <DEDUP_REMOVED lines=21> */
[----:B------:R-:W-:-:S03]  /*2370*/  ISETP.GE.AND P2, PT, R12, R11, PT ;  /* 0x0000000b0c00720c */ /* 0x000fc60003f46270 */
[----:B------:R0:W-:Y:S01]  /*2380*/  @!P1 STG.E desc[UR6][R2.64+0x500], R39 ;  /* 0x0005002702009986 */ /* 0x0001e2000c101906 */
[----:B------:R-:W-:-:S03]  /*2390*/  ISETP.GE.AND P1, PT, R10, R11, PT ;  /* 0x0000000b0a00720c */ /* 0x000fc60003f26270 */
[----:B------:R0:W-:Y:S04]  /*23a0*/  @!P6 STG.E desc[UR6][R2.64+0x580], R40 ;  /* 0x000580280200e986 */ /* 0x0001e8000c101906 */
[----:B------:R0:W-:Y:S04]  /*23b0*/  @!P5 STG.E desc[UR6][R2.64+0x600], R41 ;  /* 0x000600290200d986 */ /* 0x0001e8000c101906 */
[----:B------:R0:W-:Y:S04]  /*23c0*/  @!P4 STG.E desc[UR6][R2.64+0x680], R42 ;  /* 0x0006802a0200c986 */ /* 0x0001e8000c101906 */
[----:B------:R0:W-:Y:S04]  /*23d0*/  @!P3 STG.E desc[UR6][R2.64+0x700], R43 ;  /* 0x0007002b0200b986 */ /* 0x0001e8000c101906 */
[----:B------:R0:W-:Y:S04]  /*23e0*/  @!P2 STG.E desc[UR6][R2.64+0x780], R44 ;  /* 0x0007802c0200a986 */ /* 0x0001e8000c101906 */
[----:B------:R0:W-:Y:S02]  /*23f0*/  @!P1 STG.E desc[UR6][R2.64+0x800], R46 ;  /* 0x0008002e02009986 */ /* 0x0001e4000c101906 */
.L_x_25:
[----:B------:R-:W-:Y:S05]  /*2400*/  @P0 BRA `(.L_x_26) ;  /* 0x0000000000480947 */ /* 0x000fea0003800000 */
[----:B------:R3:W5:Y:S04]  /*2410*/  LDG.E R5, desc[UR6][R6.64] ;  /* 0x0000000606057981 */ /* 0x000768000c1e1900 */
[----:B------:R3:W5:Y:S04]  /*2420*/  LDG.E R11, desc[UR6][R6.64+0x80] ;  /* 0x00008006060b7981 */ /* 0x000768000c1e1900 */
[----:B------:R3:W5:Y:S04]  /*2430*/  LDG.E R13, desc[UR6][R6.64+0x100] ;  /* 0x00010006060d7981 */ /* 0x000768000c1e1900 */
[----:B-1----:R3:W5:Y:S04]  /*2440*/  LDG.E R15, desc[UR6][R6.64+0x180] ;  /* 0x00018006060f7981 */ /* 0x002768000c1e1900 */
[----:B------:R3:W5:Y:S04]  /*2450*/  LDG.E R17, desc[UR6][R6.64+0x200] ;  /* 0x0002000606117981 */ /* 0x000768000c1e1900 */
[----:B------:R3:W5:Y:S04]  /*2460*/  LDG.E R19, desc[UR6][R6.64+0x280] ;  /* 0x0002800606137981 */ /* 0x000768000c1e1900 */
[----:B------:R3:W5:Y:S04]  /*2470*/  LDG.E R21, desc[UR6][R6.64+0x300] ;  /* 0x0003000606157981 */ /* 0x000768000c1e1900 */
[----:B------:R3:W5:Y:S04]  /*2480*/  LDG.E R23, desc[UR6][R6.64+0x380] ;  /* 0x0003800606177981 */ /* 0x000768000c1e1900 */
[----:B------:R3:W5:Y:S04]  /*2490*/  LDG.E R25, desc[UR6][R6.64+0x400] ;  /* 0x0004000606197981 */ /* 0x000768000c1e1900 */
[----:B------:R3:W5:Y:S04]  /*24a0*/  LDG.E R27, desc[UR6][R6.64+0x480] ;  /* 0x00048006061b7981 */ /* 0x000768000c1e1900 */
[----:B------:R3:W5:Y:S04]  /*24b0*/  LDG.E R29, desc[UR6][R6.64+0x500] ;  /* 0x00050006061d7981 */ /* 0x000768000c1e1900 */
[----:B0-2---:R3:W5:Y:S04]  /*24c0*/  LDG.E R31, desc[UR6][R6.64+0x580] ;  /* 0x00058006061f7981 */ /* 0x005768000c1e1900 */
[----:B------:R3:W5:Y:S04]  /*24d0*/  LDG.E R33, desc[UR6][R6.64+0x600] ;  /* 0x0006000606217981 */ /* 0x000768000c1e1900 */
[----:B------:R3:W5:Y:S04]  /*24e0*/  LDG.E R35, desc[UR6][R6.64+0x680] ;  /* 0x0006800606237981 */ /* 0x000768000c1e1900 */
[----:B------:R3:W5:Y:S04]  /*24f0*/  LDG.E R37, desc[UR6][R6.64+0x700] ;  /* 0x0007000606257981 */ /* 0x000768000c1e1900 */
[----:B------:R3:W5:Y:S04]  /*2500*/  LDG.E R39, desc[UR6][R6.64+0x780] ;  /* 0x0007800606277981 */ /* 0x000768000c1e1900 */
[----:B------:R3:W5:Y:S01]  /*2510*/  LDG.E R41, desc[UR6][R6.64+0x800] ;  /* 0x0008000606297981 */ /* 0x000762000c1e1900 */
[----:B------:R-:W-:Y:S05]  /*2520*/  BRA `(.L_x_27) ;  /* 0x0000000000cc7947 */ /* 0x000fea0003800000 */
.L_x_26:
[----:B0-2---:R-:W-:Y:S02]  /*2530*/  IMAD.IADD R3, R4, 0x1, -R5 ;  /* 0x0000000104037824 */ /* 0x005fe400078e0a05 */
[C---:B------:R-:W-:Y:S02]  /*2540*/  VIADD R2, R8.reuse, 0x20 ;  /* 0x0000002008027836 */ /* 0x040fe40000000000 */
[C---:B------:R-:W-:Y:S01]  /*2550*/  VIADD R10, R8.reuse, 0x40 ;  /* 0x00000040080a7836 */ /* 0x040fe20000000000 */
[CC--:B------:R-:W-:Y:S01]  /*2560*/  ISETP.GE.AND P5, PT, R8.reuse, R3.reuse, PT ;  /* 0x000000030800720c */ /* 0x0c0fe20003fa6270 */
[----:B------:R-:W-:Y:S01]  /*2570*/  VIADD R12, R8, 0x80 ;  /* 0x00000080080c7836 */ /* 0x000fe20000000000 */
[-C--:B------:R-:W-:Y:S01]  /*2580*/  ISETP.GE.AND P4, PT, R2, R3.reuse, PT ;  /* 0x000000030200720c */ /* 0x080fe20003f86270 */
[----:B------:R-:W-:Y:S01]  /*2590*/  VIADD R2, R8, 0x60 ;  /* 0x0000006008027836 */ /* 0x000fe20000000000 */
[-C--:B------:R-:W-:Y:S01]  /*25a0*/  ISETP.GE.AND P3, PT, R10, R3.reuse, PT ;  /* 0x000000030a00720c */ /* 0x080fe20003f66270 */
[----:B------:R-:W-:Y:S01]  /*25b0*/  VIADD R10, R8, 0xa0 ;  /* 0x000000a0080a7836 */ /* 0x000fe20000000000 */
[----:B------:R-:W-:-:S02]  /*25c0*/  ISETP.GE.AND P1, PT, R12, R3, PT ;  /* 0x000000030c00720c */ /* 0x000fc40003f26270 */
[-C--:B------:R-:W-:Y:S01]  /*25d0*/  ISETP.GE.AND P2, PT, R2, R3.reuse, PT ;  /* 0x000000030200720c */ /* 0x080fe20003f46270 */
[----:B------:R-:W-:Y:S01]  /*25e0*/  VIADD R2, R8, 0xc0 ;  /* 0x000000c008027836 */ /* 0x000fe20000000000 */
[-C--:B------:R-:W-:Y:S01]  /*25f0*/  ISETP.GE.AND P6, PT, R10, R3.reuse, PT ;  /* 0x000000030a00720c */ /* 0x080fe20003fc6270 */
[----:B------:R-:W-:Y:S02]  /*2600*/  VIADD R10, R8, 0xe0 ;  /* 0x000000e0080a7836 */ /* 0x000fe40000000000 */
[----:B------:R0:W5:Y:S01]  /*2610*/  @!P5 LDG.E R5, desc[UR6][R6.64] ;  /* 0x000000060605d981 */ /* 0x000162000c1e1900 */
[-C--:B------:R-:W-:Y:S01]  /*2620*/  ISETP.GE.AND P5, PT, R2, R3.reuse, PT ;  /* 0x000000030200720c */ /* 0x080fe20003fa6270 */
[----:B------:R-:W-:Y:S02]  /*2630*/  VIADD R2, R8, 0x100 ;  /* 0x0000010008027836 */ /* 0x000fe40000000000 */
[----:B------:R0:W5:Y:S01]  /*2640*/  @!P4 LDG.E R11, desc[UR6][R6.64+0x80] ;  /* 0x00008006060bc981 */ /* 0x000162000c1e1900 */
[----:B------:R-:W-:Y:S01]  /*2650*/  ISETP.GE.AND P4, PT, R10, R3, PT ;  /* 0x000000030a00720c */ /* 0x000fe20003f86270 */
[----:B------:R-:W-:-:S02]  /*2660*/  VIADD R10, R8, 0x120 ;  /* 0x00000120080a7836 */ /* 0x000fc40000000000 */
[----:B------:R0:W5:Y:S01]  /*2670*/  @!P3 LDG.E R13, desc[UR6][R6.64+0x100] ;  /* 0x00010006060db981 */ /* 0x000162000c1e1900 */
[-C--:B------:R-:W-:Y:S01]  /*2680*/  ISETP.GE.AND P3, PT, R2, R3.reuse, PT ;  /* 0x000000030200720c */ /* 0x080fe20003f66270 */
[----:B------:R-:W-:Y:S02]  /*2690*/  VIADD R2, R8, 0x140 ;  /* 0x0000014008027836 */ /* 0x000fe40000000000 */
[----:B-1----:R0:W5:Y:S01]  /*26a0*/  @!P2 LDG.E R15, desc[UR6][R6.64+0x180] ;  /* 0x00018006060fa981 */ /* 0x002162000c1e1900 */
        /* <DEDUP_REMOVED lines=18> */
[----:B------:R-:W-:-:S03]  /*27d0*/  ISETP.GE.AND P2, PT, R10, R3, PT ;  /* 0x000000030a00720c */ /* 0x000fc60003f46270 */
[----:B------:R0:W5:Y:S01]  /*27e0*/  @!P1 LDG.E R29, desc[UR6][R6.64+0x500] ;  /* 0x00050006061d9981 */ /* 0x000162000c1e1900 */
[----:B------:R-:W-:-:S03]  /*27f0*/  ISETP.GE.AND P1, PT, R2, R3, PT ;  /* 0x000000030200720c */ /* 0x000fc60003f26270 */
[----:B------:R0:W5:Y:S04]  /*2800*/  @!P6 LDG.E R31, desc[UR6][R6.64+0x580] ;  /* 0x00058006061fe981 */ /* 0x000168000c1e1900 */
[----:B------:R0:W5:Y:S04]  /*2810*/  @!P5 LDG.E R33, desc[UR6][R6.64+0x600] ;  /* 0x000600060621d981 */ /* 0x000168000c1e1900 */
[----:B------:R0:W5:Y:S04]  /*2820*/  @!P4 LDG.E R35, desc[UR6][R6.64+0x680] ;  /* 0x000680060623c981 */ /* 0x000168000c1e1900 */
[----:B------:R0:W5:Y:S04]  /*2830*/  @!P3 LDG.E R37, desc[UR6][R6.64+0x700] ;  /* 0x000700060625b981 */ /* 0x000168000c1e1900 */
[----:B------:R0:W5:Y:S04]  /*2840*/  @!P2 LDG.E R39, desc[UR6][R6.64+0x780] ;  /* 0x000780060627a981 */ /* 0x000168000c1e1900 */
[----:B------:R0:W5:Y:S02]  /*2850*/  @!P1 LDG.E R41, desc[UR6][R6.64+0x800] ;  /* 0x0008000606299981 */ /* 0x000164000c1e1900 */
.L_x_27:
[----:B------:R-:W-:Y:S05]  /*2860*/  @P0 BRA `(.L_x_28) ;  /* 0x0000000000540947 */ /* 0x000fea0003800000 */
[----:B------:R-:W1:Y:S02]  /*2870*/  LDCU.64 UR4, c[0x0][0x3b0] ;  /* 0x00007600ff0477ac */ /* 0x000e640008000a00 */
[----:B-1----:R-:W-:-:S04]  /*2880*/  LEA R2, P0, R0, UR4, 0x2 ;  /* 0x0000000400027c11 */ /* 0x002fc8000f8010ff */
[----:B------:R-:W-:-:S05]  /*2890*/  LEA.HI.X R3, R0, UR5, R9, 0x2, P0 ;  /* 0x0000000500037c11 */ /* 0x000fca00080f1409 */
[----:B-----5:R-:W-:Y:S04]  /*28a0*/  STG.E desc[UR6][R2.64], R5 ;  /* 0x0000000502007986 */ /* 0x020fe8000c101906 */
[----:B------:R-:W-:Y:S04]  /*28b0*/  STG.E desc[UR6][R2.64+0x80], R11 ;  /* 0x0000800b02007986 */ /* 0x000fe8000c101906 */
        /* <DEDUP_REMOVED lines=14> */
[----:B------:R-:W-:Y:S01]  /*29a0*/  STG.E desc[UR6][R2.64+0x800], R41 ;  /* 0x0008002902007986 */ /* 0x000fe2000c101906 */
[----:B------:R-:W-:Y:S05]  /*29b0*/  EXIT ;  /* 0x000000000000794d */ /* 0x000fea0003800000 */
.L_x_28:
[----:B------:R-:W1:Y:S01]  /*29c0*/  LDCU.64 UR4, c[0x0][0x3b0] ;  /* 0x00007600ff0477ac */ /* 0x000e620008000a00 */
[----:B------:R-:W-:Y:S02]  /*29d0*/  IMAD R45, R45, -0x1980, R4 ;  /* 0xffffe6802d2d7824 */ /* 0x000fe400078e0204 */
[C---:B------:R-:W-:Y:S02]  /*29e0*/  VIADD R2, R8.reuse, 0x20 ;  /* 0x0000002008027836 */ /* 0x040fe40000000000 */
[C---:B------:R-:W-:Y:S01]  /*29f0*/  VIADD R4, R8.reuse, 0x40 ;  /* 0x0000004008047836 */ /* 0x040fe20000000000 */
[CC--:B------:R-:W-:Y:S01]  /*2a00*/  ISETP.GE.AND P3, PT, R8.reuse, R45.reuse, PT ;  /* 0x0000002d0800720c */ /* 0x0c0fe20003f66270 */
[----:B0--3--:R-:W-:Y:S01]  /*2a10*/  VIADD R6, R8, 0x60 ;  /* 0x0000006008067836 */ /* 0x009fe20000000000 */
[-C--:B------:R-:W-:Y:S01]  /*2a20*/  ISETP.GE.AND P2, PT, R2, R45.reuse, PT ;  /* 0x0000002d0200720c */ /* 0x080fe20003f46270 */
[----:B------:R-:W-:Y:S01]  /*2a30*/  VIADD R10, R8, 0xc0 ;  /* 0x000000c0080a7836 */ /* 0x000fe20000000000 */
[-C--:B------:R-:W-:Y:S01]  /*2a40*/  ISETP.GE.AND P1, PT, R4, R45.reuse, PT ;  /* 0x0000002d0400720c */ /* 0x080fe20003f26270 */
[----:B------:R-:W-:Y:S01]  /*2a50*/  VIADD R4, R8, 0x80 ;  /* 0x0000008008047836 */ /* 0x000fe20000000000 */
[----:B------:R-:W-:Y:S01]  /*2a60*/  ISETP.GE.AND P0, PT, R6, R45, PT ;  /* 0x0000002d0600720c */ /* 0x000fe20003f06270 */
[----:B------:R-:W-:-:S03]  /*2a70*/  VIADD R6, R8, 0xa0 ;  /* 0x000000a008067836 */ /* 0x000fc60000000000 */
[-C--:B------:R-:W-:Y:S01]  /*2a80*/  ISETP.GE.AND P6, PT, R4, R45.reuse, PT ;  /* 0x0000002d0400720c */ /* 0x080fe20003fc6270 */
[----:B------:R-:W-:Y:S01]  /*2a90*/  VIADD R4, R8, 0x100 ;  /* 0x0000010008047836 */ /* 0x000fe20000000000 */
[----:B-1----:R-:W-:Y:S02]  /*2aa0*/  LEA R2, P4, R0, UR4, 0x2 ;  /* 0x0000000400027c11 */ /* 0x002fe4000f8810ff */
[-C--:B------:R-:W-:Y:S02]  /*2ab0*/  ISETP.GE.AND P5, PT, R6, R45.reuse, PT ;  /* 0x0000002d0600720c */ /* 0x080fe40003fa6270 */
[----:B------:R-:W-:Y:S01]  /*2ac0*/  LEA.HI.X R3, R0, UR5, R9, 0x2, P4 ;  /* 0x0000000500037c11 */ /* 0x000fe2000a0f1409 */
[----:B------:R-:W-:Y:S01]  /*2ad0*/  VIADD R0, R8, 0xe0 ;  /* 0x000000e008007836 */ /* 0x000fe20000000000 */
[----:B------:R-:W-:-:S03]  /*2ae0*/  ISETP.GE.AND P4, PT, R10, R45, PT ;  /* 0x0000002d0a00720c */ /* 0x000fc60003f86270 */
[----:B-----5:R0:W-:Y:S01]  /*2af0*/  @!P3 STG.E desc[UR6][R2.64], R5 ;  /* 0x000000050200b986 */ /* 0x0201e2000c101906 */
        /* <DEDUP_REMOVED lines=19> */
[C---:B------:R-:W-:Y:S02]  /*2c30*/  VIADD R0, R8.reuse, 0x1e0 ;  /* 0x000001e008007836 */ /* 0x040fe40000000000 */
[----:B------:R-:W-:Y:S01]  /*2c40*/  VIADD R8, R8, 0x200 ;  /* 0x0000020008087836 */ /* 0x000fe20000000000 */
[----:B------:R0:W-:Y:S01]  /*2c50*/  @!P3 STG.E desc[UR6][R2.64+0x380], R23 ;  /* 0x000380170200b986 */ /* 0x0001e2000c101906 */
[----:B------:R-:W-:-:S03]  /*2c60*/  ISETP.GE.AND P3, PT, R4, R45, PT ;  /* 0x0000002d0400720c */ /* 0x000fc60003f66270 */
        /* <DEDUP_REMOVED lines=9> */
[----:B------:R0:W-:Y:S01]  /*2d00*/  @!P2 STG.E desc[UR6][R2.64+0x780], R39 ;  /* 0x000780270200a986 */ /* 0x0001e2000c101906 */
[----:B------:R-:W-:Y:S05]  /*2d10*/  @P1 EXIT ;  /* 0x000000000000194d */ /* 0x000fea0003800000 */
[----:B------:R-:W-:Y:S01]  /*2d20*/  STG.E desc[UR6][R2.64+0x800], R41 ;  /* 0x0008002902007986 */ /* 0x000fe2000c101906 */
[----:B------:R-:W-:Y:S05]  /*2d30*/  EXIT ;  /* 0x000000000000794d */ /* 0x000fea0003800000 */
.L_x_14:
[----:B------:R-:W-:Y:S01]  /*2d40*/  IMAD.MOV.U32 R2, RZ, RZ, RZ ;  /* 0x000000ffff027224 */ /* 0x000fe200078e00ff */
[C---:B------:R-:W-:Y:S01]  /*2d50*/  ISETP.GT.U32.AND P0, PT, R3.reuse, 0x1f, PT ;  /* 0x0000001f0300780c */ /* 0x040fe20003f04070 */
[----:B------:R-:W-:Y:S05]  /*2d60*/  WARPSYNC.ALL ;  /* 0x0000000000007948 */ /* 0x000fea0003800000 */
[----:B------:R-:W-:-:S04]  /*2d70*/  IMAD.HI.U32 R20, R3, 0x15555556, R2 ;  /* 0x1555555603147827 */ /* 0x000fc800078e0002 */
[----:B------:R-:W-:-:S05]  /*2d80*/  IMAD R21, R20, 0x4, R9 ;  /* 0x0000000414157824 */ /* 0x000fca00078e0209 */
[----:B------:R0:W-:Y:S01]  /*2d90*/  STS [R21+0x3410], R0 ;  /* 0x0034100015007388 */ /* 0x0001e20000000800 */
[----:B------:R-:W-:Y:S06]  /*2da0*/  BAR.SYNC.DEFER_BLOCKING 0x0 ;  /* 0x0000000000007b1d */ /* 0x000fec0000010000 */
[----:B------:R-:W-:Y:S05]  /*2db0*/  @P0 BRA `(.L_x_29) ;  /* 0x0000000000dc0947 */ /* 0x000fea0003800000 */
[----:B------:R-:W-:Y:S01]  /*2dc0*/  IMAD R20, R3, 0x34, R9 ;  /* 0x0000003403147824 */ /* 0x000fe200078e0209 */
[----:B------:R-:W-:-:S04]  /*2dd0*/  UMOV UR8, 0xffffffff ;  /* 0xffffffff00087882 */ /* 0x000fc80000000000 */
[----:B------:R-:W-:Y:S04]  /*2de0*/  LDS R28, [R20+0x3410] ;  /* 0x00341000141c7984 */ /* 0x000fe80000000800 */
[----:B------:R-:W-:Y:S04]  /*2df0*/  LDS R31, [R20+0x3414] ;  /* 0x00341400141f7984 */ /* 0x000fe80000000800 */
[----:B------:R-:W1:Y:S04]  /*2e00*/  LDS R30, [R20+0x3418] ;  /* 0x00341800141e7984 */ /* 0x000e680000000800 */
[----:B------:R-:W-:Y:S04]  /*2e10*/  LDS R32, [R20+0x341c] ;  /* 0x00341c0014207984 */ /* 0x000fe80000000800 */
[----:B------:R-:W2:Y:S04]  /*2e20*/  LDS R33, [R20+0x3420] ;  /* 0x0034200014217984 */ /* 0x000ea80000000800 */
[----:B------:R-:W-:Y:S04]  /*2e30*/  LDS R34, [R20+0x3424] ;  /* 0x0034240014227984 */ /* 0x000fe80000000800 */
[----:B------:R-:W3:Y:S04]  /*2e40*/  LDS R35, [R20+0x3428] ;  /* 0x0034280014237984 */ /* 0x000ee80000000800 */
[----:B------:R-:W-:Y:S04]  /*2e50*/  LDS R36, [R20+0x342c] ;  /* 0x00342c0014247984 */ /* 0x000fe80000000800 */
[----:B------:R-:W4:Y:S04]  /*2e60*/  LDS R37, [R20+0x3430] ;  /* 0x0034300014257984 */ /* 0x000f280000000800 */
[----:B------:R-:W-:Y:S04]  /*2e70*/  LDS R38, [R20+0x3434] ;  /* 0x0034340014267984 */ /* 0x000fe80000000800 */
[----:B------:R-:W5:Y:S04]  /*2e80*/  LDS R39, [R20+0x3438] ;  /* 0x0034380014277984 */ /* 0x000f680000000800 */
[----:B------:R-:W0:Y:S01]  /*2e90*/  LDS R40, [R20+0x343c] ;  /* 0x00343c0014287984 */ /* 0x000e220000000800 */
[----:B-1----:R-:W-:-:S04]  /*2ea0*/  IADD3 R41, PT, PT, R30, R31, R28 ;  /* 0x0000001f1e297210 */ /* 0x002fc80007ffe01c */
[----:B--2---:R-:W-:-:S04]  /*2eb0*/  IADD3 R41, PT, PT, R33, R41, R32 ;  /* 0x0000002921297210 */ /* 0x004fc80007ffe020 */
[----:B---3--:R-:W-:-:S04]  /*2ec0*/  IADD3 R41, PT, PT, R35, R41, R34 ;  /* 0x0000002923297210 */ /* 0x008fc80007ffe022 */
[----:B----4-:R-:W-:-:S04]  /*2ed0*/  IADD3 R41, PT, PT, R37, R41, R36 ;  /* 0x0000002925297210 */ /* 0x010fc80007ffe024 */
[----:B-----5:R-:W-:-:S05]  /*2ee0*/  IADD3 R41, PT, PT, R39, R41, R38 ;  /* 0x0000002927297210 */ /* 0x020fca0007ffe026 */
[----:B0-----:R-:W-:Y:S01]  /*2ef0*/  IMAD.IADD R40, R40, 0x1, R41 ;  /* 0x0000000128287824 */ /* 0x001fe200078e0229 */
[----:B------:R-:W-:Y:S06]  /*2f00*/  BRA.DIV UR8, `(.L_x_30) ;  /* 0x0000008608447947 */ /* 0x000fec000b800000 */
[----:B------:R-:W0:Y:S02]  /*2f10*/  SHFL.UP P0, R41, R40, 0x1, RZ ;  /* 0x0420000028297989 */ /* 0x000e2400000000ff */
[----:B0-----:R-:W-:-:S05]  /*2f20*/  @P0 IMAD.IADD R41, R40, 0x1, R41 ;  /* 0x0000000128290824 */ /* 0x001fca00078e0229 */
[----:B------:R-:W0:Y:S02]  /*2f30*/  SHFL.UP P0, R42, R41, 0x2, RZ ;  /* 0x04400000292a7989 */ /* 0x000e2400000000ff */
[----:B0-----:R-:W-:-:S05]  /*2f40*/  @P0 IMAD.IADD R42, R41, 0x1, R42 ;  /* 0x00000001292a0824 */ /* 0x001fca00078e022a */
[----:B------:R-:W0:Y:S02]  /*2f50*/  SHFL.UP P0, R43, R42, 0x4, RZ ;  /* 0x048000002a2b7989 */ /* 0x000e2400000000ff */
[----:B0-----:R-:W-:-:S05]  /*2f60*/  @P0 IMAD.IADD R43, R42, 0x1, R43 ;  /* 0x000000012a2b0824 */ /* 0x001fca00078e022b */
[----:B------:R-:W0:Y:S02]  /*2f70*/  SHFL.UP P0, R44, R43, 0x8, RZ ;  /* 0x050000002b2c7989 */ /* 0x000e2400000000ff */
[----:B0-----:R-:W-:-:S05]  /*2f80*/  @P0 IMAD.IADD R44, R43, 0x1, R44 ;  /* 0x000000012b2c0824 */ /* 0x001fca00078e022c */
[----:B------:R0:W1:Y:S02]  /*2f90*/  SHFL.UP P0, R47, R44, 0x10, RZ ;  /* 0x060000002c2f7989 */ /* 0x00006400000000ff */
.L_x_120:
[----:B-1----:R-:W-:-:S04]  /*2fa0*/  @P0 IMAD.IADD R47, R44, 0x1, R47 ;  /* 0x000000012c2f0824 */ /* 0x002fc800078e022f */
[----:B------:R-:W-:-:S04]  /*2fb0*/  IMAD.IADD R47, R47, 0x1, -R40 ;  /* 0x000000012f2f7824 */ /* 0x000fc800078e0a28 */
[----:B------:R-:W-:Y:S01]  /*2fc0*/  IMAD.IADD R28, R28, 0x1, R47 ;  /* 0x000000011c1c7824 */ /* 0x000fe200078e022f */
[----:B------:R1:W-:Y:S03]  /*2fd0*/  STS [R20+0x3410], R47 ;  /* 0x0034102f14007388 */ /* 0x0003e60000000800 */
        /* <DEDUP_REMOVED lines=19> */
[----:B------:R1:W-:Y:S04]  /*3110*/  STS [R20+0x3438], R38 ;  /* 0x0034382614007388 */ /* 0x0003e80000000800 */
[----:B------:R1:W-:Y:S02]  /*3120*/  STS [R20+0x343c], R39 ;  /* 0x00343c2714007388 */ /* 0x0003e40000000800 */
.L_x_29:
[----:B------:R-:W-:Y:S05]  /*3130*/  WARPSYNC.ALL ;  /* 0x0000000000007948 */ /* 0x000fea0003800000 */
[----:B------:R-:W-:Y:S01]  /*3140*/  BAR.SYNC.DEFER_BLOCKING 0x0 ;  /* 0x0000000000007b1d */ /* 0x000fe20000010000 */
[----:B------:R-:W-:Y:S02]  /*3150*/  ISETP.NE.AND P1, PT, R52, RZ, PT ;  /* 0x000000ff3400720c */ /* 0x000fe40003f25270 */
[----:B------:R-:W-:-:S03]  /*3160*/  ISETP.NE.AND P0, PT, R29, 0x7fffffff, PT ;  /* 0x7fffffff1d00780c */ /* 0x000fc60003f05270 */
[----:B------:R-:W-:Y:S01]  /*3170*/  BSSY.RECONVERGENT B0, `(.L_x_31) ;  /* 0x000002a000007945 */ /* 0x000fe20003800200 */
[----:B-1----:R-:W-:-:S04]  /*3180*/  SEL R20, R29, 0x80000000, P0 ;  /* 0x800000001d147807 */ /* 0x002fc80000000000 */
[----:B------:R-:W-:-:S04]  /*3190*/  SHF.R.U32.HI R20, RZ, UR5, R20 ;  /* 0x00000005ff147c19 */ /* 0x000fc80008011614 */
[----:B------:R-:W-:Y:S01]  /*31a0*/  LOP3.LUT R31, R20, UR4, RZ, 0x30, !PT ;  /* 0x00000004141f7c12 */ /* 0x000fe2000f8e30ff */
[----:B0-----:R-:W0:Y:S01]  /*31b0*/  LDS R21, [R21+0x3410] ;  /* 0x0034100015157984 */ /* 0x001e220000000800 */
[----:B------:R-:W-:Y:S05]  /*31c0*/  @P1 BRA `(.L_x_32) ;  /* 0x0000000000901947 */ /* 0x000fea0003800000 */
[----:B------:R-:W0:Y:S04]  /*31d0*/  LDS R20, [R50] ;  /* 0x0000000032147984 */ /* 0x000e280000000800 */
        /* <DEDUP_REMOVED lines=8> */
[----:B------:R-:W5:Y:S04]  /*3260*/  LDS R44, [R50+0x2400] ;  /* 0x00240000322c7984 */ /* 0x000f680000000800 */
[----:B------:R-:W5:Y:S01]  /*3270*/  LDS R46, [R50+0x2800] ;  /* 0x00280000322e7984 */ /* 0x000f620000000800 */
[----:B0-----:R-:W-:-:S03]  /*3280*/  IMAD.IADD R33, R21, 0x1, R20 ;  /* 0x0000000115217824 */ /* 0x001fc600078e0214 */
[----:B------:R-:W0:Y:S01]  /*3290*/  LDS R48, [R50+0x2c00] ;  /* 0x002c000032307984 */ /* 0x000e220000000800 */
[----:B-1----:R-:W-:-:S03]  /*32a0*/  IMAD.IADD R35, R21, 0x1, R28 ;  /* 0x0000000115237824 */ /* 0x002fc600078e021c */
[----:B------:R1:W-:Y:S01]  /*32b0*/  STS [R50], R33 ;  /* 0x0000002132007388 */ /* 0x0003e20000000800 */
[----:B--2---:R-:W-:-:S03]  /*32c0*/  IMAD.IADD R37, R21, 0x1, R30 ;  /* 0x0000000115257824 */ /* 0x004fc600078e021e */
[----:B------:R2:W-:Y:S01]  /*32d0*/  STS [R50+0x400], R35 ;  /* 0x0004002332007388 */ /* 0x0005e20000000800 */
[C---:B---3--:R-:W-:Y:S02]  /*32e0*/  IMAD.IADD R39, R21.reuse, 0x1, R32 ;  /* 0x0000000115277824 */ /* 0x048fe400078e0220 */
[C---:B----4-:R-:W-:Y:S01]  /*32f0*/  IMAD.IADD R41, R21.reuse, 0x1, R34 ;  /* 0x0000000115297824 */ /* 0x050fe200078e0222 */
[----:B------:R3:W-:Y:S01]  /*3300*/  STS [R50+0x800], R37 ;  /* 0x0008002532007388 */ /* 0x0007e20000000800 */
[----:B-----5:R-:W-:-:S03]  /*3310*/  IMAD.IADD R43, R21, 0x1, R36 ;  /* 0x00000001152b7824 */ /* 0x020fc600078e0224 */
[----:B------:R3:W-:Y:S01]  /*3320*/  STS [R50+0xc00], R39 ;  /* 0x000c002732007388 */ /* 0x0007e20000000800 */
[----:B------:R-:W-:-:S03]  /*3330*/  IMAD.IADD R47, R21, 0x1, R38 ;  /* 0x00000001152f7824 */ /* 0x000fc600078e0226 */
[----:B------:R3:W-:Y:S01]  /*3340*/  STS [R50+0x1000], R41 ;  /* 0x0010002932007388 */ /* 0x0007e20000000800 */
[----:B-1----:R-:W-:-:S03]  /*3350*/  IMAD.IADD R33, R21, 0x1, R40 ;  /* 0x0000000115217824 */ /* 0x002fc600078e0228 */
[----:B------:R3:W-:Y:S01]  /*3360*/  STS [R50+0x1400], R43 ;  /* 0x0014002b32007388 */ /* 0x0007e20000000800 */
[----:B--2---:R-:W-:-:S03]  /*3370*/  IMAD.IADD R35, R21, 0x1, R42 ;  /* 0x0000000115237824 */ /* 0x004fc600078e022a */
[----:B------:R3:W-:Y:S01]  /*3380*/  STS [R50+0x1800], R47 ;  /* 0x0018002f32007388 */ /* 0x0007e20000000800 */
[----:B------:R-:W-:-:S03]  /*3390*/  IMAD.IADD R49, R21, 0x1, R44 ;  /* 0x0000000115317824 */ /* 0x000fc600078e022c */
[----:B------:R3:W-:Y:S01]  /*33a0*/  STS [R50+0x1c00], R33 ;  /* 0x001c002132007388 */ /* 0x0007e20000000800 */
[----:B------:R-:W-:-:S03]  /*33b0*/  IMAD.IADD R51, R21, 0x1, R46 ;  /* 0x0000000115337824 */ /* 0x000fc600078e022e */
[----:B------:R3:W-:Y:S01]  /*33c0*/  STS [R50+0x2000], R35 ;  /* 0x0020002332007388 */ /* 0x0007e20000000800 */
[----:B0-----:R-:W-:-:S03]  /*33d0*/  IMAD.IADD R53, R21, 0x1, R48 ;  /* 0x0000000115357824 */ /* 0x001fc600078e0230 */
[----:B------:R3:W-:Y:S04]  /*33e0*/  STS [R50+0x2400], R49 ;  /* 0x0024003132007388 */ /* 0x0007e80000000800 */
[----:B------:R3:W-:Y:S04]  /*33f0*/  STS [R50+0x2800], R51 ;  /* 0x0028003332007388 */ /* 0x0007e80000000800 */
[----:B------:R3:W-:Y:S02]  /*3400*/  STS [R50+0x2c00], R53 ;  /* 0x002c003532007388 */ /* 0x0007e40000000800 */
.L_x_32:
[----:B------:R-:W-:Y:S05]  /*3410*/  BSYNC.RECONVERGENT B0 ;  /* 0x0000000000007941 */ /* 0x000fea0003800200 */
.L_x_31:
[----:B------:R-:W-:Y:S01]  /*3420*/  BAR.SYNC.DEFER_BLOCKING 0x0 ;  /* 0x0000000000007b1d */ /* 0x000fe20000010000 */
[----:B------:R-:W-:Y:S01]  /*3430*/  R2P PR, R31, 0x7f ;  /* 0x0000007f1f007804 */ /* 0x000fe20000000000 */
[----:B------:R-:W-:-:S04]  /*3440*/  IMAD.MOV.U32 R46, RZ, RZ, RZ ;  /* 0x000000ffff2e7224 */ /* 0x000fc800078e00ff */
[----:B------:R-:W-:Y:S01]  /*3450*/  BSSY.RECONVERGENT B0, `(.L_x_33) ;  /* 0x0000025000007945 */ /* 0x000fe20003800200 */
[----:B------:R-:W1:Y:S07]  /*3460*/  S2R R48, SR_LEMASK ;  /* 0x0000000000307919 */ /* 0x000e6e0000003a00 */
[----:B------:R-:W-:Y:S02]  /*3470*/  VOTE.ANY R20, PT, P0 ;  /* 0x0000000000147806 */ /* 0x000fe400000e0100 */
[----:B---3--:R-:W-:-:S02]  /*3480*/  VOTE.ANY R33, PT, P1 ;  /* 0x0000000000217806 */ /* 0x008fc400008e0100 */
[----:B------:R-:W-:Y:S02]  /*3490*/  @!P0 LOP3.LUT R20, RZ, R20, RZ, 0x33, !PT ;  /* 0x00000014ff148212 */ /* 0x000fe400078e33ff */
[----:B------:R-:W-:Y:S02]  /*34a0*/  VOTE.ANY R35, PT, P2 ;  /* 0x0000000000237806 */ /* 0x000fe400010e0100 */
[----:B------:R-:W-:Y:S02]  /*34b0*/  @!P1 LOP3.LUT R33, RZ, R33, RZ, 0x33, !PT ;  /* 0x00000021ff219212 */ /* 0x000fe400078e33ff */
[----:B------:R-:W-:Y:S02]  /*34c0*/  VOTE.ANY R37, PT, P3 ;  /* 0x0000000000257806 */ /* 0x000fe400018e0100 */
[----:B------:R-:W-:Y:S02]  /*34d0*/  @!P2 LOP3.LUT R35, RZ, R35, RZ, 0x33, !PT ;  /* 0x00000023ff23a212 */ /* 0x000fe400078e33ff */
[----:B------:R-:W-:-:S02]  /*34e0*/  LOP3.LUT R20, R33, R20, RZ, 0xc0, !PT ;  /* 0x0000001421147212 */ /* 0x000fc400078ec0ff */
[----:B------:R-:W-:Y:S02]  /*34f0*/  @!P3 LOP3.LUT R37, RZ, R37, RZ, 0x33, !PT ;  /* 0x00000025ff25b212 */ /* 0x000fe400078e33ff */
[----:B------:R-:W-:Y:S02]  /*3500*/  LOP3.LUT R20, R35, R20, RZ, 0xc0, !PT ;  /* 0x0000001423147212 */ /* 0x000fe400078ec0ff */
[----:B------:R-:W-:Y:S02]  /*3510*/  VOTE.ANY R33, PT, P4 ;  /* 0x0000000000217806 */ /* 0x000fe400020e0100 */
[----:B------:R-:W-:Y:S02]  /*3520*/  LOP3.LUT P0, RZ, R31, 0x80, RZ, 0xc0, !PT ;  /* 0x000000801fff7812 */ /* 0x000fe4000780c0ff */
[----:B------:R-:W-:Y:S02]  /*3530*/  LOP3.LUT R20, R37, R20, RZ, 0xc0, !PT ;  /* 0x0000001425147212 */ /* 0x000fe400078ec0ff */
[----:B------:R-:W-:-:S02]  /*3540*/  VOTE.ANY R35, PT, P5 ;  /* 0x0000000000237806 */ /* 0x000fc400028e0100 */
[----:B------:R-:W-:Y:S02]  /*3550*/  @!P4 LOP3.LUT R33, RZ, R33, RZ, 0x33, !PT ;  /* 0x00000021ff21c212 */ /* 0x000fe400078e33ff */
[----:B------:R-:W-:Y:S02]  /*3560*/  @!P5 LOP3.LUT R35, RZ, R35, RZ, 0x33, !PT ;  /* 0x00000023ff23d212 */ /* 0x000fe400078e33ff */
[----:B------:R-:W-:Y:S02]  /*3570*/  LOP3.LUT R20, R33, R20, RZ, 0xc0, !PT ;  /* 0x0000001421147212 */ /* 0x000fe400078ec0ff */
[----:B------:R-:W-:Y:S02]  /*3580*/  VOTE.ANY R33, PT, P6 ;  /* 0x0000000000217806 */ /* 0x000fe400030e0100 */
[----:B------:R-:W-:Y:S02]  /*3590*/  LOP3.LUT R20, R35, R20, RZ, 0xc0, !PT ;  /* 0x0000001423147212 */ /* 0x000fe400078ec0ff */
[----:B------:R-:W-:-:S02]  /*35a0*/  VOTE.ANY R35, PT, P0 ;  /* 0x0000000000237806 */ /* 0x000fc400000e0100 */
[----:B------:R-:W-:Y:S02]  /*35b0*/  @!P6 LOP3.LUT R33, RZ, R33, RZ, 0x33, !PT ;  /* 0x00000021ff21e212 */ /* 0x000fe400078e33ff */
[----:B------:R-:W-:Y:S02]  /*35c0*/  @!P0 LOP3.LUT R35, RZ, R35, RZ, 0x33, !PT ;  /* 0x00000023ff238212 */ /* 0x000fe400078e33ff */
[----:B------:R-:W-:Y:S02]  /*35d0*/  LOP3.LUT R20, R33, R20, RZ, 0xc0, !PT ;  /* 0x0000001421147212 */ /* 0x000fe400078ec0ff */
[C---:B------:R-:W-:Y:S02]  /*35e0*/  ISETP.NE.AND P0, PT, R22.reuse, 0x7fffffff, PT ;  /* 0x7fffffff1600780c */ /* 0x040fe40003f05270 */
[----:B------:R-:W-:Y:S02]  /*35f0*/  LOP3.LUT R35, R35, R20, RZ, 0xc0, !PT ;  /* 0x0000001423237212 */ /* 0x000fe400078ec0ff */
[----:B------:R-:W-:-:S02]  /*3600*/  SEL R20, R22, 0x80000000, P0 ;  /* 0x8000000016147807 */ /* 0x000fc40000000000 */
[----:B------:R-:W2:Y:S01]  /*3610*/  FLO.U32 R37, R35 ;  /* 0x0000002300257300 */ /* 0x000ea200000e0000 */
[----:B-1----:R-:W-:Y:S02]  /*3620*/  LOP3.LUT R51, R48, R35, RZ, 0xc0, !PT ;  /* 0x0000002330337212 */ /* 0x002fe400078ec0ff */
[----:B------:R-:W-:-:S04]  /*3630*/  SHF.R.U32.HI R20, RZ, UR5, R20 ;  /* 0x00000005ff147c19 */ /* 0x000fc80008011614 */
[----:B------:R-:W-:Y:S01]  /*3640*/  LOP3.LUT R39, R20, UR4, RZ, 0x30, !PT ;  /* 0x0000000414277c12 */ /* 0x000fe2000f8e30ff */
[----:B------:R-:W1:Y:S01]  /*3650*/  POPC R51, R51 ;  /* 0x0000003300337309 */ /* 0x000e620000000000 */
[----:B--2---:R-:W-:-:S13]  /*3660*/  ISETP.NE.AND P0, PT, R24, R37, PT ;  /* 0x000000251800720c */ /* 0x004fda0003f05270 */
[----:B-1----:R-:W-:Y:S05]  /*3670*/  @P0 BRA `(.L_x_34) ;  /* 0x0000000000080947 */ /* 0x002fea0003800000 */
[----:B------:R-:W-:-:S06]  /*3680*/  IMAD R46, R31, 0x4, R26 ;  /* 0x000000041f2e7824 */ /* 0x000fcc00078e021a */
[----:B------:R1:W2:Y:S02]  /*3690*/  ATOMS.ADD R46, [R46], R51 ;  /* 0x000000332e2e738c */ /* 0x0002a40000000000 */
.L_x_34:
[----:B------:R-:W-:Y:S05]  /*36a0*/  BSYNC.RECONVERGENT B0 ;  /* 0x0000000000007941 */ /* 0x000fea0003800200 */
.L_x_33:
[----:B------:R-:W-:Y:S01]  /*36b0*/  R2P PR, R39, 0x7f ;  /* 0x0000007f27007804 */ /* 0x000fe20000000000 */
[----:B--2---:R2:W3:Y:S01]  /*36c0*/  SHFL.IDX PT, R46, R46, R37, 0x1f ;  /* 0x00001f252e2e7589 */ /* 0x0044e200000e0000 */
[----:B------:R-:W-:Y:S01]  /*36d0*/  BSSY.RECONVERGENT B0, `(.L_x_35) ;  /* 0x0000025000007945 */ /* 0x000fe20003800200 */
[----:B------:R-:W-:-:S10]  /*36e0*/  IMAD.MOV.U32 R44, RZ, RZ, RZ ;  /* 0x000000ffff2c7224 */ /* 0x000fd400078e00ff */
[----:B------:R-:W-:Y:S02]  /*36f0*/  VOTE.ANY R20, PT, P0 ;  /* 0x0000000000147806 */ /* 0x000fe400000e0100 */
[----:B------:R-:W-:Y:S02]  /*3700*/  VOTE.ANY R31, PT, P1 ;  /* 0x00000000001f7806 */ /* 0x000fe400008e0100 */
[----:B------:R-:W-:Y:S02]  /*3710*/  @!P0 LOP3.LUT R20, RZ, R20, RZ, 0x33, !PT ;  /* 0x00000014ff148212 */ /* 0x000fe400078e33ff */
[----:B------:R-:W-:Y:S02]  /*3720*/  VOTE.ANY R33, PT, P2 ;  /* 0x0000000000217806 */ /* 0x000fe400010e0100 */
[----:B------:R-:W-:Y:S02]  /*3730*/  @!P1 LOP3.LUT R31, RZ, R31, RZ, 0x33, !PT ;  /* 0x0000001fff1f9212 */ /* 0x000fe400078e33ff */
[----:B------:R-:W-:-:S02]  /*3740*/  @!P2 LOP3.LUT R33, RZ, R33, RZ, 0x33, !PT ;  /* 0x00000021ff21a212 */ /* 0x000fc400078e33ff */
[----:B------:R-:W-:Y:S02]  /*3750*/  LOP3.LUT R20, R31, R20, RZ, 0xc0, !PT ;  /* 0x000000141f147212 */ /* 0x000fe400078ec0ff */
[----:B------:R-:W-:Y:S02]  /*3760*/  VOTE.ANY R31, PT, P3 ;  /* 0x00000000001f7806 */ /* 0x000fe400018e0100 */
[----:B------:R-:W-:Y:S02]  /*3770*/  LOP3.LUT R20, R33, R20, RZ, 0xc0, !PT ;  /* 0x0000001421147212 */ /* 0x000fe400078ec0ff */
[----:B------:R-:W-:Y:S02]  /*3780*/  LOP3.LUT P0, RZ, R39, 0x80, RZ, 0xc0, !PT ;  /* 0x0000008027ff7812 */ /* 0x000fe4000780c0ff */
[----:B------:R-:W-:Y:S02]  /*3790*/  VOTE.ANY R33, PT, P4 ;  /* 0x0000000000217806 */ /* 0x000fe400020e0100 */
[----:B------:R-:W-:-:S02]  /*37a0*/  @!P3 LOP3.LUT R31, RZ, R31, RZ, 0x33, !PT ;  /* 0x0000001fff1fb212 */ /* 0x000fc400078e33ff */
[----:B------:R-:W-:Y:S02]  /*37b0*/  @!P4 LOP3.LUT R33, RZ, R33, RZ, 0x33, !PT ;  /* 0x00000021ff21c212 */ /* 0x000fe400078e33ff */
[----:B------:R-:W-:Y:S02]  /*37c0*/  LOP3.LUT R20, R31, R20, RZ, 0xc0, !PT ;  /* 0x000000141f147212 */ /* 0x000fe400078ec0ff */
[----:B------:R-:W-:Y:S02]  /*37d0*/  VOTE.ANY R31, PT, P5 ;  /* 0x00000000001f7806 */ /* 0x000fe400028e0100 */
[----:B------:R-:W-:Y:S02]  /*37e0*/  LOP3.LUT R20, R33, R20, RZ, 0xc0, !PT ;  /* 0x0000001421147212 */ /* 0x000fe400078ec0ff */
[----:B------:R-:W-:Y:S02]  /*37f0*/  VOTE.ANY R33, PT, P6 ;  /* 0x0000000000217806 */ /* 0x000fe400030e0100 */
[----:B------:R-:W-:-:S02]  /*3800*/  @!P5 LOP3.LUT R31, RZ, R31, RZ, 0x33, !PT ;  /* 0x0000001fff1fd212 */ /* 0x000fc400078e33ff */
[----:B------:R-:W-:Y:S02]  /*3810*/  VOTE.ANY R35, PT, P0 ;  /* 0x0000000000237806 */ /* 0x000fe400000e0100 */
[----:B------:R-:W-:Y:S02]  /*3820*/  @!P6 LOP3.LUT R33, RZ, R33, RZ, 0x33, !PT ;  /* 0x00000021ff21e212 */ /* 0x000fe400078e33ff */
[----:B------:R-:W-:Y:S02]  /*3830*/  LOP3.LUT R20, R31, R20, RZ, 0xc0, !PT ;  /* 0x000000141f147212 */ /* 0x000fe400078ec0ff */
[----:B------:R-:W-:Y:S02]  /*3840*/  @!P0 LOP3.LUT R35, RZ, R35, RZ, 0x33, !PT ;  /* 0x00000023ff238212 */ /* 0x000fe400078e33ff */
[----:B------:R-:W-:Y:S02]  /*3850*/  LOP3.LUT R20, R33, R20, RZ, 0xc0, !PT ;  /* 0x0000001421147212 */ /* 0x000fe400078ec0ff */
[----:B------:R-:W-:-:S02]  /*3860*/  ISETP.NE.AND P0, PT, R23, 0x7fffffff, PT ;  /* 0x7fffffff1700780c */ /* 0x000fc40003f05270 */
[----:B------:R-:W-:Y:S02]  /*3870*/  LOP3.LUT R35, R35, R20, RZ, 0xc0, !PT ;  /* 0x0000001423237212 */ /* 0x000fe400078ec0ff */
[----:B------:R-:W-:Y:S02]  /*3880*/  SEL R20, R23, 0x80000000, P0 ;  /* 0x8000000017147807 */ /* 0x000fe40000000000 */
[----:B------:R-:W4:Y:S01]  /*3890*/  FLO.U32 R41, R35 ;  /* 0x0000002300297300 */ /* 0x000f2200000e0000 */
[----:B------:R-:W-:Y:S02]  /*38a0*/  LOP3.LUT R49, R48, R35, RZ, 0xc0, !PT ;  /* 0x0000002330317212 */ /* 0x000fe400078ec0ff */
[----:B------:R-:W-:-:S04]  /*38b0*/  SHF.R.U32.HI R20, RZ, UR5, R20 ;  /* 0x00000005ff147c19 */ /* 0x000fc80008011614 */
[----:B------:R-:W-:Y:S01]  /*38c0*/  LOP3.LUT R43, R20, UR4, RZ, 0x30, !PT ;  /* 0x00000004142b7c12 */ /* 0x000fe2000f8e30ff */
[----:B------:R-:W0:Y:S01]  /*38d0*/  POPC R49, R49 ;  /* 0x0000003100317309 */ /* 0x000e220000000000 */
[----:B----4-:R-:W-:-:S13]  /*38e0*/  ISETP.NE.AND P0, PT, R24, R41, PT ;  /* 0x000000291800720c */ /* 0x010fda0003f05270 */
[----:B0-23--:R-:W-:Y:S05]  /*38f0*/  @P0 BRA `(.L_x_36) ;  /* 0x0000000000080947 */ /* 0x00dfea0003800000 */
[----:B------:R-:W-:-:S06]  /*3900*/  IMAD R44, R39, 0x4, R26 ;  /* 0x00000004272c7824 */ /* 0x000fcc00078e021a */
[----:B------:R0:W2:Y:S02]  /*3910*/  ATOMS.ADD R44, [R44], R49 ;  /* 0x000000312c2c738c */ /* 0x0000a40000000000 */
.L_x_36:
[----:B------:R-:W-:Y:S05]  /*3920*/  BSYNC.RECONVERGENT B0 ;  /* 0x0000000000007941 */ /* 0x000fea0003800200 */
.L_x_35:
        /* <DEDUP_REMOVED lines=39> */
.L_x_38:
[----:B------:R-:W-:Y:S05]  /*3ba0*/  BSYNC.RECONVERGENT B0 ;  /* 0x0000000000007941 */ /* 0x000fea0003800200 */
.L_x_37:
        /* <DEDUP_REMOVED lines=39> */
.L_x_40:
[----:B------:R-:W-:Y:S05]  /*3e20*/  BSYNC.RECONVERGENT B0 ;  /* 0x0000000000007941 */ /* 0x000fea0003800200 */
.L_x_39:
        /* <DEDUP_REMOVED lines=39> */
.L_x_42:
[----:B------:R-:W-:Y:S05]  /*40a0*/  BSYNC.RECONVERGENT B0 ;  /* 0x0000000000007941 */ /* 0x000fea0003800200 */
.L_x_41:
        /* <DEDUP_REMOVED lines=39> */
.L_x_44:
[----:B------:R-:W-:Y:S05]  /*4320*/  BSYNC.RECONVERGENT B0 ;  /* 0x0000000000007941 */ /* 0x000fea0003800200 */
.L_x_43:
        /* <DEDUP_REMOVED lines=39> */
.L_x_46:
[----:B------:R-:W-:Y:S05]  /*45a0*/  BSYNC.RECONVERGENT B0 ;  /* 0x0000000000007941 */ /* 0x000fea0003800200 */
.L_x_45:
        /* <DEDUP_REMOVED lines=39> */
.L_x_48:
[----:B------:R-:W-:Y:S05]  /*4820*/  BSYNC.RECONVERGENT B0 ;  /* 0x0000000000007941 */ /* 0x000fea0003800200 */
.L_x_47:
        /* <DEDUP_REMOVED lines=39> */
.L_x_50:
[----:B------:R-:W-:Y:S05]  /*4aa0*/  BSYNC.RECONVERGENT B0 ;  /* 0x0000000000007941 */ /* 0x000fea0003800200 */
.L_x_49:
        /* <DEDUP_REMOVED lines=39> */
.L_x_52:
[----:B------:R-:W-:Y:S05]  /*4d20*/  BSYNC.RECONVERGENT B0 ;  /* 0x0000000000007941 */ /* 0x000fea0003800200 */
.L_x_51:
        /* <DEDUP_REMOVED lines=30> */
[----:B------:R-:W4:Y:S02]  /*4f10*/  FLO.U32 R53, R61 ;  /* 0x0000003d00357300 */ /* 0x000f2400000e0000 */
[----:B------:R-:W-:Y:S02]  /*4f20*/  SHF.R.U32.HI R55, RZ, UR5, R20 ;  /* 0x00000005ff377c19 */ /* 0x000fe40008011614 */
[----:B------:R-:W-:Y:S02]  /*4f30*/  LOP3.LUT R20, R48, R61, RZ, 0xc0, !PT ;  /* 0x0000003d30147212 */ /* 0x000fe400078ec0ff */
[----:B------:R-:W-:-:S04]  /*4f40*/  LOP3.LUT R55, R55, UR4, RZ, 0x30, !PT ;  /* 0x0000000437377c12 */ /* 0x000fc8000f8e30ff */
[----:B------:R-:W0:Y:S01]  /*4f50*/  POPC R20, R20 ;  /* 0x0000001400147309 */ /* 0x000e220000000000 */
[----:B----4-:R-:W-:-:S13]  /*4f60*/  ISETP.NE.AND P0, PT, R24, R53, PT ;  /* 0x000000351800720c */ /* 0x010fda0003f05270 */
[----:B0-23--:R-:W-:Y:S05]  /*4f70*/  @P0 BRA `(.L_x_54) ;  /* 0x0000000000080947 */ /* 0x00dfea0003800000 */
[----:B------:R-:W-:-:S05]  /*4f80*/  IMAD R59, R59, 0x4, R26 ;  /* 0x000000043b3b7824 */ /* 0x000fca00078e021a */
[----:B------:R0:W2:Y:S02]  /*4f90*/  ATOMS.ADD R54, [R59], R20 ;  /* 0x000000143b36738c */ /* 0x0000a40000000000 */
.L_x_54:
[----:B------:R-:W-:Y:S05]  /*4fa0*/  BSYNC.RECONVERGENT B0 ;  /* 0x0000000000007941 */ /* 0x000fea0003800200 */
.L_x_53:
[----:B------:R-:W-:Y:S01]  /*4fb0*/  R2P PR, R55, 0x7f ;  /* 0x0000007f37007804 */ /* 0x000fe20000000000 */
[----:B--2---:R2:W3:Y:S01]  /*4fc0*/  SHFL.IDX PT, R53, R54, R53, 0x1f ;  /* 0x00001f3536357589 */ /* 0x0044e200000e0000 */
[----:B------:R-:W-:Y:S01]  /*4fd0*/  BSSY.RECONVERGENT B0, `(.L_x_55) ;  /* 0x0000025000007945 */ /* 0x000fe20003800200 */
[----:B------:R-:W-:-:S10]  /*4fe0*/  IMAD.MOV.U32 R56, RZ, RZ, RZ ;  /* 0x000000ffff387224 */ /* 0x000fd400078e00ff */
[----:B------:R-:W-:Y:S02]  /*4ff0*/  VOTE.ANY R50, PT, P0 ;  /* 0x0000000000327806 */ /* 0x000fe400000e0100 */
[----:B------:R-:W-:Y:S02]  /*5000*/  VOTE.ANY R57, PT, P1 ;  /* 0x0000000000397806 */ /* 0x000fe400008e0100 */
[----:B------:R-:W-:Y:S02]  /*5010*/  @!P0 LOP3.LUT R50, RZ, R50, RZ, 0x33, !PT ;  /* 0x00000032ff328212 */ /* 0x000fe400078e33ff */
[----:B0-----:R-:W-:Y:S02]  /*5020*/  VOTE.ANY R59, PT, P2 ;  /* 0x00000000003b7806 */ /* 0x001fe400010e0100 */
        /* <DEDUP_REMOVED lines=22> */
[----:B------:R-:W0:Y:S02]  /*5190*/  FLO.U32 R57, R61 ;  /* 0x0000003d00397300 */ /* 0x000e2400000e0000 */
[----:B------:R-:W-:Y:S02]  /*51a0*/  SHF.R.U32.HI R59, RZ, UR5, R50 ;  /* 0x00000005ff3b7c19 */ /* 0x000fe40008011632 */
[----:B------:R-:W-:Y:S02]  /*51b0*/  LOP3.LUT R50, R48, R61, RZ, 0xc0, !PT ;  /* 0x0000003d30327212 */ /* 0x000fe400078ec0ff */
[----:B------:R-:W-:-:S04]  /*51c0*/  LOP3.LUT R59, R59, UR4, RZ, 0x30, !PT ;  /* 0x000000043b3b7c12 */ /* 0x000fc8000f8e30ff */
[----:B------:R-:W4:Y:S01]  /*51d0*/  POPC R50, R50 ;  /* 0x0000003200327309 */ /* 0x000f220000000000 */
[----:B0-----:R-:W-:-:S13]  /*51e0*/  ISETP.NE.AND P0, PT, R24, R57, PT ;  /* 0x000000391800720c */ /* 0x001fda0003f05270 */
[----:B--234-:R-:W-:Y:S05]  /*51f0*/  @P0 BRA `(.L_x_56) ;  /* 0x0000000000080947 */ /* 0x01cfea0003800000 */
[----:B------:R-:W-:-:S05]  /*5200*/  IMAD R55, R55, 0x4, R26 ;  /* 0x0000000437377824 */ /* 0x000fca00078e021a */
[----:B------:R0:W2:Y:S02]  /*5210*/  ATOMS.ADD R56, [R55], R50 ;  /* 0x000000323738738c */ /* 0x0000a40000000000 */
.L_x_56:
[----:B------:R-:W-:Y:S05]  /*5220*/  BSYNC.RECONVERGENT B0 ;  /* 0x0000000000007941 */ /* 0x000fea0003800200 */
.L_x_55:
[----:B------:R-:W-:Y:S01]  /*5230*/  R2P PR, R59, 0x7f ;  /* 0x0000007f3b007804 */ /* 0x000fe20000000000 */
[----:B--2---:R2:W3:Y:S01]  /*5240*/  SHFL.IDX PT, R57, R56, R57, 0x1f ;  /* 0x00001f3938397589 */ /* 0x0044e200000e0000 */
[----:B------:R-:W-:Y:S01]  /*5250*/  BSSY.RECONVERGENT B0, `(.L_x_57) ;  /* 0x0000025000007945 */ /* 0x000fe20003800200 */
[----:B------:R-:W-:-:S10]  /*5260*/  IMAD.MOV.U32 R58, RZ, RZ, RZ ;  /* 0x000000ffff3a7224 */ /* 0x000fd400078e00ff */
[----:B------:R-:W-:Y:S02]  /*5270*/  VOTE.ANY R54, PT, P0 ;  /* 0x0000000000367806 */ /* 0x000fe400000e0100 */
[----:B0-----:R-:W-:Y:S02]  /*5280*/  VOTE.ANY R55, PT, P1 ;  /* 0x0000000000377806 */ /* 0x001fe400008e0100 */
        /* <DEDUP_REMOVED lines=33> */
.L_x_58:
[----:B------:R-:W-:Y:S05]  /*54a0*/  BSYNC.RECONVERGENT B0 ;  /* 0x0000000000007941 */ /* 0x000fea0003800200 */
.L_x_57:
        /* <DEDUP_REMOVED lines=39> */
.L_x_60:
[----:B------:R-:W-:Y:S05]  /*5720*/  BSYNC.RECONVERGENT B0 ;  /* 0x0000000000007941 */ /* 0x000fea0003800200 */
.L_x_59:
[----:B------:R-:W-:Y:S01]  /*5730*/  R2P PR, R63, 0x7f ;  /* 0x0000007f3f007804 */ /* 0x000fe20000000000 */
[----:B--2---:R2:W3:Y:S01]  /*5740*/  SHFL.IDX PT, R59, R60, R59, 0x1f ;  /* 0x00001f3b3c3b7589 */ /* 0x0044e200000e0000 */
[----:B------:R-:W-:Y:S01]  /*5750*/  BSSY.RECONVERGENT B0, `(.L_x_61) ;  /* 0x0000025000007945 */ /* 0x000fe20003800200 */
[----:B------:R-:W-:-:S10]  /*5760*/  IMAD.MOV.U32 R62, RZ, RZ, RZ ;  /* 0x000000ffff3e7224 */ /* 0x000fd400078e00ff */
[----:B------:R-:W-:Y:S02]  /*5770*/  VOTE.ANY R58, PT, P0 ;  /* 0x00000000003a7806 */ /* 0x000fe400000e0100 */
[----:B0-----:R-:W-:Y:S02]  /*5780*/  VOTE.ANY R61, PT, P1 ;  /* 0x00000000003d7806 */ /* 0x001fe400008e0100 */
[----:B------:R-:W-:Y:S02]  /*5790*/  @!P0 LOP3.LUT R58, RZ, R58, RZ, 0x33, !PT ;  /* 0x0000003aff3a8212 */ /* 0x000fe400078e33ff */
[----:B------:R-:W-:Y:S02]  /*57a0*/  @!P1 LOP3.LUT R61, RZ, R61, RZ, 0x33, !PT ;  /* 0x0000003dff3d9212 */ /* 0x000fe400078e33ff */
[----:B------:R-:W-:Y:S02]  /*57b0*/  VOTE.ANY R65, PT, P2 ;  /* 0x0000000000417806 */ /* 0x000fe400010e0100 */
[----:B------:R-:W-:-:S02]  /*57c0*/  LOP3.LUT R58, R61, R58, RZ, 0xc0, !PT ;  /* 0x0000003a3d3a7212 */ /* 0x000fc400078ec0ff */
[----:B------:R-:W-:Y:S02]  /*57d0*/  @!P2 LOP3.LUT R65, RZ, R65, RZ, 0x33, !PT ;  /* 0x00000041ff41a212 */ /* 0x000fe400078e33ff */
[----:B------:R-:W-:Y:S02]  /*57e0*/  VOTE.ANY R61, PT, P3 ;  /* 0x00000000003d7806 */ /* 0x000fe400018e0100 */
[----:B------:R-:W-:Y:S02]  /*57f0*/  LOP3.LUT R58, R65, R58, RZ, 0xc0, !PT ;  /* 0x0000003a413a7212 */ /* 0x000fe400078ec0ff */
[----:B------:R-:W-:Y:S02]  /*5800*/  @!P3 LOP3.LUT R61, RZ, R61, RZ, 0x33, !PT ;  /* 0x0000003dff3db212 */ /* 0x000fe400078e33ff */
[----:B------:R-:W-:Y:S02]  /*5810*/  LOP3.LUT P0, RZ, R63, 0x80, RZ, 0xc0, !PT ;  /* 0x000000803fff7812 */ /* 0x000fe4000780c0ff */
[----:B------:R-:W-:-:S02]  /*5820*/  LOP3.LUT R58, R61, R58, RZ, 0xc0, !PT ;  /* 0x0000003a3d3a7212 */ /* 0x000fc400078ec0ff */
[----:B------:R-:W-:Y:S02]  /*5830*/  VOTE.ANY R61, PT, P4 ;  /* 0x00000000003d7806 */ /* 0x000fe400020e0100 */
[----:B------:R-:W-:Y:S02]  /*5840*/  VOTE.ANY R65, PT, P5 ;  /* 0x0000000000417806 */ /* 0x000fe400028e0100 */
[----:B------:R-:W-:Y:S02]  /*5850*/  @!P4 LOP3.LUT R61, RZ, R61, RZ, 0x33, !PT ;  /* 0x0000003dff3dc212 */ /* 0x000fe400078e33ff */
[----:B------:R-:W-:Y:S02]  /*5860*/  @!P5 LOP3.LUT R65, RZ, R65, RZ, 0x33, !PT ;  /* 0x00000041ff41d212 */ /* 0x000fe400078e33ff */
[----:B------:R-:W-:Y:S02]  /*5870*/  LOP3.LUT R58, R61, R58, RZ, 0xc0, !PT ;  /* 0x0000003a3d3a7212 */ /* 0x000fe400078ec0ff */
[----:B------:R-:W-:-:S02]  /*5880*/  VOTE.ANY R61, PT, P6 ;  /* 0x00000000003d7806 */ /* 0x000fc400030e0100 */
[----:B------:R-:W-:Y:S02]  /*5890*/  LOP3.LUT R58, R65, R58, RZ, 0xc0, !PT ;  /* 0x0000003a413a7212 */ /* 0x000fe400078ec0ff */
[----:B------:R-:W-:Y:S02]  /*58a0*/  @!P6 LOP3.LUT R61, RZ, R61, RZ, 0x33, !PT ;  /* 0x0000003dff3de212 */ /* 0x000fe400078e33ff */
[----:B------:R-:W-:Y:S02]  /*58b0*/  VOTE.ANY R65, PT, P0 ;  /* 0x0000000000417806 */ /* 0x000fe400000e0100 */
[----:B------:R-:W-:Y:S02]  /*58c0*/  LOP3.LUT R58, R61, R58, RZ, 0xc0, !PT ;  /* 0x0000003a3d3a7212 */ /* 0x000fe400078ec0ff */
[----:B------:R-:W-:Y:S02]  /*58d0*/  @!P0 LOP3.LUT R65, RZ, R65, RZ, 0x33, !PT ;  /* 0x00000041ff418212 */ /* 0x000fe400078e33ff */
        /* <DEDUP_REMOVED lines=12> */
.L_x_62:
[----:B------:R-:W-:Y:S05]  /*59a0*/  BSYNC.RECONVERGENT B0 ;  /* 0x0000000000007941 */ /* 0x000fea0003800200 */
.L_x_61:
        /* <DEDUP_REMOVED lines=8> */
[----:B------:R-:W-:Y:S02]  /*5a30*/  LOP3.LUT P0, RZ, R65, 0x80, RZ, 0xc0, !PT ;  /* 0x0000008041ff7812 */ /* 0x000fe4000780c0ff */
[----:B------:R-:W-:-:S02]  /*5a40*/  LOP3.LUT R60, R63, R60, RZ, 0xc0, !PT ;  /* 0x0000003c3f3c7212 */ /* 0x000fc400078ec0ff */
[----:B------:R-:W-:-:S04]  /*5a50*/  VOTE.ANY R63, PT, P2 ;  /* 0x00000000003f7806 */ /* 0x000fc800010e0100 */
[----:B------:R-:W-:-:S04]  /*5a60*/  @!P2 LOP3.LUT R63, RZ, R63, RZ, 0x33, !PT ;  /* 0x0000003fff3fa212 */ /* 0x000fc800078e33ff */
[----:B------:R-:W-:Y:S02]  /*5a70*/  LOP3.LUT R60, R63, R60, RZ, 0xc0, !PT ;  /* 0x0000003c3f3c7212 */ /* 0x000fe400078ec0ff */
        /* <DEDUP_REMOVED lines=13> */
[----:B------:R-:W-:Y:S02]  /*5b50*/  @!P0 LOP3.LUT R63, RZ, R63, RZ, 0x33, !PT ;  /* 0x0000003fff3f8212 */ /* 0x000fe400078e33ff */
[----:B------:R-:W-:Y:S02]  /*5b60*/  ISETP.NE.AND P0, PT, R13, 0x7fffffff, PT ;  /* 0x7fffffff0d00780c */ /* 0x000fe40003f05270 */
[----:B------:R-:W-:Y:S02]  /*5b70*/  LOP3.LUT R69, R63, R60, RZ, 0xc0, !PT ;  /* 0x0000003c3f457212 */ /* 0x000fe400078ec0ff */
[----:B------:R-:W-:Y:S02]  /*5b80*/  SEL R60, R13, 0x80000000, P0 ;  /* 0x800000000d3c7807 */ /* 0x000fe40000000000 */
[----:B------:R-:W0:Y:S02]  /*5b90*/  FLO.U32 R63, R69 ;  /* 0x00000045003f7300 */ /* 0x000e2400000e0000 */
[----:B------:R-:W-:-:S02]  /*5ba0*/  SHF.R.U32.HI R67, RZ, UR5, R60 ;  /* 0x00000005ff437c19 */ /* 0x000fc4000801163c */
[----:B------:R-:W-:Y:S02]  /*5bb0*/  LOP3.LUT R60, R48, R69, RZ, 0xc0, !PT ;  /* 0x00000045303c7212 */ /* 0x000fe400078ec0ff */
[----:B------:R-:W-:-:S04]  /*5bc0*/  LOP3.LUT R67, R67, UR4, RZ, 0x30, !PT ;  /* 0x0000000443437c12 */ /* 0x000fc8000f8e30ff */
[----:B------:R-:W4:Y:S01]  /*5bd0*/  POPC R60, R60 ;  /* 0x0000003c003c7309 */ /* 0x000f220000000000 */
[----:B0-----:R-:W-:-:S13]  /*5be0*/  ISETP.NE.AND P0, PT, R24, R63, PT ;  /* 0x0000003f1800720c */ /* 0x001fda0003f05270 */
[----:B--234-:R-:W-:Y:S05]  /*5bf0*/  @P0 BRA `(.L_x_64) ;  /* 0x0000000000080947 */ /* 0x01cfea0003800000 */
[----:B------:R-:W-:-:S05]  /*5c00*/  IMAD R65, R65, 0x4, R26 ;  /* 0x0000000441417824 */ /* 0x000fca00078e021a */
[----:B------:R0:W2:Y:S02]  /*5c10*/  ATOMS.ADD R64, [R65], R60 ;  /* 0x0000003c4140738c */ /* 0x0000a40000000000 */
.L_x_64:
[----:B------:R-:W-:Y:S05]  /*5c20*/  BSYNC.RECONVERGENT B0 ;  /* 0x0000000000007941 */ /* 0x000fea0003800200 */
.L_x_63:
[----:B------:R-:W-:Y:S01]  /*5c30*/  R2P PR, R67, 0x7f ;  /* 0x0000007f43007804 */ /* 0x000fe20000000000 */
[----:B--2---:R2:W3:Y:S01]  /*5c40*/  SHFL.IDX PT, R63, R64, R63, 0x1f ;  /* 0x00001f3f403f7589 */ /* 0x0044e200000e0000 */
[----:B------:R-:W-:Y:S11]  /*5c50*/  BSSY.RECONVERGENT B0, `(.L_x_65) ;  /* 0x0000021000007945 */ /* 0x000ff60003800200 */
[----:B------:R-:W-:-:S02]  /*5c60*/  VOTE.ANY R62, PT, P0 ;  /* 0x00000000003e7806 */ /* 0x000fc400000e0100 */
[----:B0-----:R-:W-:Y:S02]  /*5c70*/  VOTE.ANY R65, PT, P1 ;  /* 0x0000000000417806 */ /* 0x001fe400008e0100 */
[----:B------:R-:W-:Y:S02]  /*5c80*/  @!P0 LOP3.LUT R62, RZ, R62, RZ, 0x33, !PT ;  /* 0x0000003eff3e8212 */ /* 0x000fe400078e33ff */
[----:B------:R-:W-:Y:S02]  /*5c90*/  @!P1 LOP3.LUT R65, RZ, R65, RZ, 0x33, !PT ;  /* 0x00000041ff419212 */ /* 0x000fe400078e33ff */
[----:B------:R-:W-:Y:S02]  /*5ca0*/  LOP3.LUT P0, RZ, R67, 0x80, RZ, 0xc0, !PT ;  /* 0x0000008043ff7812 */ /* 0x000fe4000780c0ff */
        /* <DEDUP_REMOVED lines=18> */
[----:B------:R-:W-:-:S04]  /*5dd0*/  LOP3.LUT R65, R65, R62, RZ, 0xc0, !PT ;  /* 0x0000003e41417212 */ /* 0x000fc800078ec0ff */
[----:B------:R-:W0:Y:S02]  /*5de0*/  FLO.U32 R69, R65 ;  /* 0x0000004100457300 */ /* 0x000e2400000e0000 */
[----:B0-----:R-:W-:Y:S02]  /*5df0*/  ISETP.NE.AND P0, PT, R24, R69, PT ;  /* 0x000000451800720c */ /* 0x001fe40003f05270 */
[----:B------:R-:W-:Y:S01]  /*5e00*/  LOP3.LUT R24, R48, R65, RZ, 0xc0, !PT ;  /* 0x0000004130187212 */ /* 0x000fe200078ec0ff */
[----:B------:R-:W-:-:S05]  /*5e10*/  IMAD.MOV.U32 R48, RZ, RZ, RZ ;  /* 0x000000ffff307224 */ /* 0x000fca00078e00ff */
[----:B------:R-:W0:Y:S05]  /*5e20*/  POPC R24, R24 ;  /* 0x0000001800187309 */ /* 0x000e2a0000000000 */
[----:B--23--:R-:W-:Y:S05]  /*5e30*/  @P0 BRA `(.L_x_66) ;  /* 0x0000000000080947 */ /* 0x00cfea0003800000 */
[----:B------:R-:W-:-:S05]  /*5e40*/  IMAD R67, R67, 0x4, R26 ;  /* 0x0000000443437824 */ /* 0x000fca00078e021a */
[----:B0-----:R2:W3:Y:S02]  /*5e50*/  ATOMS.ADD R48, [R67], R24 ;  /* 0x000000184330738c */ /* 0x0014e40000000000 */
.L_x_66:
[----:B------:R-:W-:Y:S05]  /*5e60*/  BSYNC.RECONVERGENT B0 ;  /* 0x0000000000007941 */ /* 0x000fea0003800200 */
.L_x_65:
[----:B------:R-:W-:Y:S01]  /*5e70*/  BAR.SYNC.DEFER_BLOCKING 0x0 ;  /* 0x0000000000007b1d */ /* 0x000fe20000010000 */
[----:B------:R-:W-:Y:S01]  /*5e80*/  IMAD.IADD R46, R51, 0x1, R46 ;  /* 0x00000001332e7824 */ /* 0x000fe200078e022e */
[----:B------:R-:W-:Y:S01]  /*5e90*/  ISETP.NE.AND P0, PT, R52, RZ, PT ;  /* 0x000000ff3400720c */ /* 0x000fe20003f05270 */
[----:B------:R-:W-:Y:S02]  /*5ea0*/  IMAD.IADD R26, R49, 0x1, R44 ;  /* 0x00000001311a7824 */ /* 0x000fe400078e022c */
[----:B------:R-:W-:Y:S01]  /*5eb0*/  IMAD.IADD R42, R47, 0x1, R42 ;  /* 0x000000012f2a7824 */ /* 0x000fe200078e022a */
[----:B------:R-:W-:Y:S01]  /*5ec0*/  BSSY B1, `(.L_x_67) ;  /* 0x0000063000017945 */ /* 0x000fe20003800000 */
[----:B------:R-:W-:Y:S01]  /*5ed0*/  IMAD.IADD R40, R43, 0x1, R40 ;  /* 0x000000012b287824 */ /* 0x000fe200078e0228 */
[----:B---3--:R-:W0:Y:S01]  /*5ee0*/  SHFL.IDX PT, R65, R48, R69, 0x1f ;  /* 0x00001f4530417589 */ /* 0x008e2200000e0000 */
[----:B------:R-:W-:Y:S02]  /*5ef0*/  IMAD.IADD R38, R41, 0x1, R38 ;  /* 0x0000000129267824 */ /* 0x000fe400078e0226 */
[----:B------:R-:W-:-:S02]  /*5f00*/  IMAD R44, R46, 0x4, R9 ;  /* 0x000000042e2c7824 */ /* 0x000fc400078e0209 */
[----:B------:R-:W-:Y:S02]  /*5f10*/  IMAD.IADD R36, R39, 0x1, R36 ;  /* 0x0000000127247824 */ /* 0x000fe400078e0224 */
[--C-:B------:R-:W-:Y:S02]  /*5f20*/  IMAD R43, R26, 0x4, R9.reuse ;  /* 0x000000041a2b7824 */ /* 0x100fe400078e0209 */
[----:B------:R-:W-:Y:S02]  /*5f30*/  IMAD.IADD R34, R37, 0x1, R34 ;  /* 0x0000000125227824 */ /* 0x000fe400078e0222 */
[--C-:B------:R-:W-:Y:S02]  /*5f40*/  IMAD R42, R42, 0x4, R9.reuse ;  /* 0x000000042a2a7824 */ /* 0x100fe400078e0209 */
[----:B------:R-:W-:Y:S02]  /*5f50*/  IMAD.IADD R32, R35, 0x1, R32 ;  /* 0x0000000123207824 */ /* 0x000fe400078e0220 */
[----:B------:R-:W-:Y:S01]  /*5f60*/  IMAD R41, R40, 0x4, R9 ;  /* 0x0000000428297824 */ /* 0x000fe200078e0209 */
[----:B------:R3:W-:Y:S01]  /*5f70*/  STS [R44+-0x4], R29 ;  /* 0xfffffc1d2c007388 */ /* 0x0007e20000000800 */
[----:B------:R-:W-:-:S02]  /*5f80*/  IMAD.IADD R30, R33, 0x1, R30 ;  /* 0x00000001211e7824 */ /* 0x000fc400078e021e */
[--C-:B------:R-:W-:Y:S01]  /*5f90*/  IMAD R40, R38, 0x4, R9.reuse ;  /* 0x0000000426287824 */ /* 0x100fe200078e0209 */
[----:B------:R-:W-:Y:S01]  /*5fa0*/  STS [R43+-0x4], R22 ;  /* 0xfffffc162b007388 */ /* 0x000fe20000000800 */
[----:B------:R-:W-:Y:S02]  /*5fb0*/  IMAD.IADD R52, R31, 0x1, R28 ;  /* 0x000000011f347824 */ /* 0x000fe400078e021c */
[----:B------:R-:W-:Y:S01]  /*5fc0*/  IMAD R39, R36, 0x4, R9 ;  /* 0x0000000424277824 */ /* 0x000fe200078e0209 */
[----:B------:R-:W-:Y:S01]  /*5fd0*/  STS [R42+-0x4], R23 ;  /* 0xfffffc172a007388 */ /* 0x000fe20000000800 */
[----:B------:R-:W-:Y:S02]  /*5fe0*/  IMAD.IADD R20, R20, 0x1, R53 ;  /* 0x0000000114147824 */ /* 0x000fe400078e0235 */
[----:B------:R-:W-:Y:S01]  /*5ff0*/  IMAD R38, R34, 0x4, R9 ;  /* 0x0000000422267824 */ /* 0x000fe200078e0209 */
[----:B------:R-:W-:Y:S01]  /*6000*/  STS [R41+-0x4], R16 ;  /* 0xfffffc1029007388 */ /* 0x000fe20000000800 */
[----:B------:R-:W-:-:S02]  /*6010*/  IMAD.IADD R50, R50, 0x1, R57 ;  /* 0x0000000132327824 */ /* 0x000fc400078e0239 */
[----:B------:R-:W-:Y:S01]  /*6020*/  IMAD R37, R32, 0x4, R9 ;  /* 0x0000000420257824 */ /* 0x000fe200078e0209 */
        /* <DEDUP_REMOVED lines=13> */
[----:B0-----:R-:W-:Y:S02]  /*6100*/  IMAD.IADD R28, R24, 0x1, R65 ;  /* 0x00000001181c7824 */ /* 0x001fe400078e0241 */
[--C-:B------:R-:W-:Y:S01]  /*6110*/  IMAD R32, R54, 0x4, R9.reuse ;  /* 0x0000000436207824 */ /* 0x100fe200078e0209 */
[----:B------:R-:W-:Y:S01]  /*6120*/  STS [R35+-0x4], R12 ;  /* 0xfffffc0c23007388 */ /* 0x000fe20000000800 */
[----:B------:R-:W-:-:S02]  /*6130*/  IMAD R31, R56, 0x4, R9 ;  /* 0x00000004381f7824 */ /* 0x000fc400078e0209 */
[--C-:B------:R-:W-:Y:S01]  /*6140*/  IMAD R30, R58, 0x4, R9.reuse ;  /* 0x000000043a1e7824 */ /* 0x100fe200078e0209 */
[----:B------:R0:W-:Y:S01]  /*6150*/  STS [R34+-0x4], R19 ;  /* 0xfffffc1322007388 */ /* 0x0001e20000000800 */
[--C-:B---3--:R-:W-:Y:S02]  /*6160*/  IMAD R29, R60, 0x4, R9.reuse ;  /* 0x000000043c1d7824 */ /* 0x108fe400078e0209 */
[--C-:B------:R-:W-:Y:S01]  /*6170*/  IMAD R28, R28, 0x4, R9.reuse ;  /* 0x000000041c1c7824 */ /* 0x100fe200078e0209 */
[----:B------:R3:W-:Y:S04]  /*6180*/  STS [R33+-0x4], R14 ;  /* 0xfffffc0e21007388 */ /* 0x0007e80000000800 */
[----:B------:R3:W-:Y:S01]  /*6190*/  STS [R32+-0x4], R11 ;  /* 0xfffffc0b20007388 */ /* 0x0007e20000000800 */
[----:B0-----:R-:W-:-:S03]  /*61a0*/  IMAD R19, R3, 0x8, R9 ;  /* 0x0000000803137824 */ /* 0x001fc600078e0209 */
[----:B------:R3:W-:Y:S04]  /*61b0*/  STS [R31+-0x4], R4 ;  /* 0xfffffc041f007388 */ /* 0x0007e80000000800 */
[----:B------:R3:W-:Y:S04]  /*61c0*/  STS [R30+-0x4], R15 ;  /* 0xfffffc0f1e007388 */ /* 0x0007e80000000800 */
[----:B------:R3:W-:Y:S04]  /*61d0*/  STS [R29+-0x4], R6 ;  /* 0xfffffc061d007388 */ /* 0x0007e80000000800 */
[----:B------:R3:W-:Y:S01]  /*61e0*/  STS [R28+-0x4], R13 ;  /* 0xfffffc0d1c007388 */ /* 0x0007e20000000800 */
[----:B------:R-:W-:Y:S05]  /*61f0*/  @P0 BRA `(.L_x_68) ;  /* 0x0000000000bc0947 */ /* 0x000fea0003800000 */
[----:B------:R-:W0:Y:S02]  /*6200*/  LDCU.64 UR8, c[0x0][0x398] ;  /* 0x00007300ff0877ac */ /* 0x000e240008000a00 */
[----:B0-----:R-:W-:-:S04]  /*6210*/  LEA R12, P0, R3, UR8, 0x3 ;  /* 0x00000008030c7c11 */ /* 0x001fc8000f8018ff */
[----:B---3--:R-:W-:-:S05]  /*6220*/  LEA.HI.X R13, R3, UR9, RZ, 0x3, P0 ;  /* 0x00000009030d7c11 */ /* 0x008fca00080f1cff */
[----:B------:R-:W3:Y:S01]  /*6230*/  LDG.E.64 R10, desc[UR6][R12.64] ;  /* 0x000000060c0a7981 */ /* 0x000ee2000c1e1b00 */
[----:B------:R-:W-:Y:S02]  /*6240*/  SHF.R.S32.HI R15, RZ, 0x1f, R21 ;  /* 0x0000001fff0f7819 */ /* 0x000fe40000011415 */
[----:B---3--:R-:W-:-:S05]  /*6250*/  IADD3 R10, P0, PT, -R21, R10, RZ ;  /* 0x0000000a150a7210 */ /* 0x008fca0007f1e1ff */
[----:B------:R-:W-:Y:S01]  /*6260*/  IMAD.X R11, R11, 0x1, ~R15, P0 ;  /* 0x000000010b0b7824 */ /* 0x000fe200000e0e0f */
[----:B------:R-:W-:Y:S01]  /*6270*/  ISETP.GE.AND P0, PT, R45, 0x1, PT ;  /* 0x000000012d00780c */ /* 0x000fe20003f06270 */
[----:B------:R-:W-:-:S03]  /*6280*/  IMAD.MOV.U32 R15, RZ, RZ, R0 ;  /* 0x000000ffff0f7224 */ /* 0x000fc600078e0000 */
[----:B------:R0:W-:Y:S09]  /*6290*/  STS.64 [R19+0x6600], R10 ;  /* 0x0066000a13007388 */ /* 0x0001f20000000a00 */
[----:B------:R-:W-:Y:S05]  /*62a0*/  @!P0 BRA `(.L_x_69) ;  /* 0x00000000006c8947 */ /* 0x000fea0003800000 */
[----:B------:R-:W-:Y:S01]  /*62b0*/  BSSY B0, `(.L_x_70) ;  /* 0x0000019000007945 */ /* 0x000fe20003800000 */
[----:B------:R-:W-:Y:S02]  /*62c0*/  IMAD.MOV.U32 R4, RZ, RZ, -0x1 ;  /* 0xffffffffff047424 */ /* 0x000fe400078e00ff */
[----:B------:R-:W-:Y:S02]  /*62d0*/  IMAD.MOV.U32 R6, RZ, RZ, R45 ;  /* 0x000000ffff067224 */ /* 0x000fe400078e002d */
[----:B------:R-:W-:-:S07]  /*62e0*/  IMAD.MOV.U32 R15, RZ, RZ, R0 ;  /* 0x000000ffff0f7224 */ /* 0x000fce00078e0000 */
.L_x_74:
[----:B0-----:R-:W0:Y:S01]  /*62f0*/  LDC.64 R10, c[0x0][0x380] ;  /* 0x0000e000ff0a7b82 */ /* 0x001e220000000a00 */
[----:B------:R-:W-:Y:S01]  /*6300*/  VIADD R17, R6, 0xffffffff ;  /* 0xffffffff06117836 */ /* 0x000fe20000000000 */
[----:B------:R-:W-:Y:S03]  /*6310*/  BSSY B2, `(.L_x_71) ;  /* 0x0000008000027945 */ /* 0x000fe60003800000 */
[----:B------:R-:W-:-:S04]  /*6320*/  IMAD R13, R17, 0x100, R3 ;  /* 0x00000100110d7824 */ /* 0x000fc800078e0203 */
[----:B0-----:R-:W-:-:S07]  /*6330*/  IMAD.WIDE R10, R13, 0x4, R10 ;  /* 0x000000040d0a7825 */ /* 0x001fce00078e020a */
.L_x_72:
[----:B------:R-:W-:Y:S05]  /*6340*/  YIELD ;  /* 0x0000000000007946 */ /* 0x000fea0003800000 */
[----:B------:R0:W-:Y:S06]  /*6350*/  MEMBAR.SC.CTA ;  /* 0x0000000000007992 */ /* 0x0001ec0000000000 */
[----:B0-----:R-:W3:Y:S02]  /*6360*/  LDG.E.STRONG.SYS R12, desc[UR6][R10.64] ;  /* 0x000000060a0c7981 */ /* 0x001ee4000c1f5900 */
[----:B---3--:R-:W-:-:S13]  /*6370*/  ISETP.NE.AND P0, PT, R12, RZ, PT ;  /* 0x000000ff0c00720c */ /* 0x008fda0003f05270 */
[----:B------:R-:W-:Y:S05]  /*6380*/  @!P0 BRA `(.L_x_72) ;  /* 0xfffffffc00ec8947 */ /* 0x000fea000383ffff */
[----:B------:R-:W-:Y:S05]  /*6390*/  BSYNC B2 ;  /* 0x0000000000027941 */ /* 0x000fea0003800000 */
.L_x_71:
[----:B------:R-:W-:Y:S01]  /*63a0*/  BSSY.RECONVERGENT B2, `(.L_x_73) ;  /* 0x0000006000027945 */ /* 0x000fe20003800200 */
[C---:B------:R-:W-:Y:S02]  /*63b0*/  ISETP.GT.AND P0, PT, R12.reuse, -0x1, PT ;  /* 0xffffffff0c00780c */ /* 0x040fe40003f04270 */
[----:B------:R-:W-:Y:S01]  /*63c0*/  LOP3.LUT R12, R12, 0x3fffffff, RZ, 0xc0, !PT ;  /* 0x3fffffff0c0c7812 */ /* 0x000fe200078ec0ff */
[----:B------:R-:W-:Y:S05]  /*63d0*/  WARPSYNC.EXCLUSIVE R4 ;  /* 0x0000000004007348 */ /* 0x000fea0003a00000 */
[----:B------:R-:W-:-:S05]  /*63e0*/  IMAD.IADD R15, R12, 0x1, R15 ;  /* 0x000000010c0f7824 */ /* 0x000fca00078e020f */
[----:B------:R-:W-:-:S07]  /*63f0*/  VOTE.ANY R4, PT, P0 ;  /* 0x0000000000047806 */ /* 0x000fce00000e0100 */
[----:B------:R-:W-:Y:S05]  /*6400*/  BSYNC.RECONVERGENT B2 ;  /* 0x0000000000027941 */ /* 0x000fea0003800200 */
.L_x_73:
[----:B------:R-:W-:Y:S01]  /*6410*/  ISETP.GT.U32.AND P1, PT, R6, 0x1, PT ;  /* 0x000000010600780c */ /* 0x000fe20003f24070 */
[----:B------:R-:W-:-:S12]  /*6420*/  IMAD.MOV.U32 R6, RZ, RZ, R17 ;  /* 0x000000ffff067224 */ /* 0x000fd800078e0011 */
[----:B------:R-:W-:Y:S05]  /*6430*/  @P0 BRA P1, `(.L_x_74) ;  /* 0xfffffffc00ac0947 */ /* 0x000fea000083ffff */
[----:B------:R-:W-:Y:S05]  /*6440*/  BSYNC B0 ;  /* 0x0000000000007941 */ /* 0x000fea0003800000 */
.L_x_70:
[----:B------:R3:W4:Y:S02]  /*6450*/  LDS.64 R10, [R19+0x6600] ;  /* 0x00660000130a7984 */ /* 0x0007240000000a00 */
.L_x_69:
[----:B------:R-:W5:Y:S01]  /*6460*/  LDC.64 R12, c[0x0][0x380] ;  /* 0x0000e000ff0c7b82 */ /* 0x000f620000000a00 */
[C---:B------:R-:W-:Y:S01]  /*6470*/  IMAD.IADD R17, R15.reuse, 0x1, -R0 ;  /* 0x000000010f117824 */ /* 0x040fe200078e0a00 */
[----:B------:R-:W-:Y:S01]  /*6480*/  LOP3.LUT R15, R15, 0x80000000, RZ, 0xfc, !PT ;  /* 0x800000000f0f7812 */ /* 0x000fe200078efcff */
[----:B------:R-:W-:-:S03]  /*6490*/  IMAD R23, R45, 0x100, R3 ;  /* 0x000001002d177824 */ /* 0x000fc600078e0203 */
[----:B0---4-:R-:W-:-:S04]  /*64a0*/  IADD3 R10, P0, PT, R17, R10, RZ ;  /* 0x0000000a110a7210 */ /* 0x011fc80007f1e0ff */
[----:B------:R-:W-:-:S05]  /*64b0*/  LEA.HI.X.SX32 R11, R17, R11, 0x1, P0 ;  /* 0x0000000b110b7211 */ /* 0x000fca00000f0eff */
[----:B------:R0:W-:Y:S01]  /*64c0*/  STS.64 [R19+0x6600], R10 ;  /* 0x0066000a13007388 */ /* 0x0001e20000000a00 */
[----:B-----5:R-:W-:-:S05]  /*64d0*/  IMAD.WIDE R12, R23, 0x4, R12 ;  /* 0x00000004170c7825 */ /* 0x020fca00078e020c */
[----:B------:R0:W-:Y:S02]  /*64e0*/  STG.E.STRONG.SYS desc[UR6][R12.64], R15 ;  /* 0x0000000f0c007986 */ /* 0x0001e4000c115906 */
.L_x_68:
[----:B------:R-:W-:Y:S05]  /*64f0*/  BSYNC B1 ;  /* 0x0000000000017941 */ /* 0x000fea0003800000 */
.L_x_67:
[----:B------:R-:W4:Y:S01]  /*6500*/  LDC R27, c[0x0][0x3c0] ;  /* 0x0000f000ff1b7b82 */ /* 0x000f220000000800 */
[----:B---3--:R-:W-:-:S07]  /*6510*/  VIADD R4, R5, 0x1980 ;  /* 0x0000198005047836 */ /* 0x008fce0000000000 */
[----:B0-----:R-:W0:Y:S01]  /*6520*/  LDC.64 R12, c[0x0][0x390] ;  /* 0x0000e400ff0c7b82 */ /* 0x001e220000000a00 */
[----:B----4-:R-:W-:Y:S02]  /*6530*/  ISETP.GE.AND P0, PT, R4, R27, PT ;  /* 0x0000001b0400720c */ /* 0x010fe40003f06270 */
[----:B0-----:R-:W-:-:S04]  /*6540*/  ISETP.EQ.U32.AND P1, PT, R12, RZ, PT ;  /* 0x000000ff0c00720c */ /* 0x001fc80003f22070 */
[----:B------:R-:W-:-:S04]  /*6550*/  ISETP.EQ.OR.EX P0, PT, R13, RZ, !P0, P1 ;  /* 0x000000ff0d00720c */ /* 0x000fc80004702710 */
[----:B------:R-:W-:-:S13]  /*6560*/  ISETP.GT.U32.OR P0, PT, R3, 0xff, P0 ;  /* 0x000000ff0300780c */ /* 0x000fda0000704470 */
[----:B------:R-:W-:Y:S05]  /*6570*/  @P0 BRA `(.L_x_75) ;  /* 0x0000000000200947 */ /* 0x000fea0003800000 */
[----:B------:R-:W0:Y:S01]  /*6580*/  LDS.64 R10, [R19+0x6600] ;  /* 0x00660000130a7984 */ /* 0x000e220000000a00 */
[C---:B------:R-:W-:Y:S02]  /*6590*/  LEA R12, P2, R3.reuse, R12, 0x3 ;  /* 0x0000000c030c7211 */ /* 0x040fe400078418ff */
[--C-:B------:R-:W-:Y:S02]  /*65a0*/  SHF.R.S32.HI R15, RZ, 0x1f, R0.reuse ;  /* 0x0000001fff0f7819 */ /* 0x100fe40000011400 */
[----:B------:R-:W-:Y:S02]  /*65b0*/  LEA.HI.X R13, R3, R13, RZ, 0x3, P2 ;  /* 0x0000000d030d7211 */ /* 0x000fe400010f1cff */
[----:B0-----:R-:W-:Y:S02]  /*65c0*/  IADD3 R10, P0, P1, R10, R21, R0 ;  /* 0x000000150a0a7210 */ /* 0x001fe4000791e000 */
[----:B------:R-:W-:-:S04]  /*65d0*/  SHF.R.S32.HI R21, RZ, 0x1f, R21 ;  /* 0x0000001fff157819 */ /* 0x000fc80000011415 */
[----:B------:R-:W-:-:S05]  /*65e0*/  IADD3.X R11, PT, PT, R11, R21, R15, P0, P1 ;  /* 0x000000150b0b7210 */ /* 0x000fca00007e240f */
[----:B------:R0:W-:Y:S02]  /*65f0*/  STG.E.64 desc[UR6][R12.64], R10 ;  /* 0x0000000a0c007986 */ /* 0x0001e4000c101b06 */
.L_x_75:
[----:B------:R-:W-:Y:S01]  /*6600*/  ISETP.GT.AND P0, PT, R4, R27, PT ;  /* 0x0000001b0400720c */ /* 0x000fe20003f04270 */
[----:B------:R-:W-:Y:S05]  /*6610*/  WARPSYNC.ALL ;  /* 0x0000000000007948 */ /* 0x000fea0003800000 */
[----:B------:R-:W-:Y:S01]  /*6620*/  BAR.SYNC.DEFER_BLOCKING 0x0 ;  /* 0x0000000000007b1d */ /* 0x000fe20000010000 */
[----:B------:R-:W-:-:S06]  /*6630*/  IMAD R26, R3, 0x4, R9 ;  /* 0x00000004031a7824 */ /* 0x000fcc00078e0209 */
[----:B------:R-:W-:Y:S05]  /*6640*/  @P0 BRA `(.L_x_76) ;  /* 0x00000010004c0947 */ /* 0x000fea0003800000 */
[----:B------:R-:W3:Y:S01]  /*6650*/  LDS R0, [R26] ;  /* 0x000000001a007984 */ /* 0x000ee20000000800 */
[----:B------:R-:W4:Y:S01]  /*6660*/  LDCU UR5, c[0x0][0x3c4] ;  /* 0x00007880ff0577ac */ /* 0x000f220008000800 */
[----:B------:R-:W5:Y:S01]  /*6670*/  LDCU.64 UR8, c[0x0][0x3a0] ;  /* 0x00007400ff0877ac */ /* 0x000f620008000a00 */
[----:B---3--:R-:W-:-:S04]  /*6680*/  ISETP.NE.AND P1, PT, R0, 0x7fffffff, PT ;  /* 0x7fffffff0000780c */ /* 0x008fc80003f25270 */
[C---:B------:R-:W-:Y:S02]  /*6690*/  SEL R4, R0.reuse, 0x80000000, P1 ;  /* 0x8000000000047807 */ /* 0x040fe40000800000 */
[----:B------:R-:W-:Y:S02]  /*66a0*/  ISETP.GE.AND P1, PT, R0, RZ, PT ;  /* 0x000000ff0000720c */ /* 0x000fe40003f26270 */
[----:B----4-:R-:W-:-:S04]  /*66b0*/  SHF.R.U32.HI R4, RZ, UR5, R4 ;  /* 0x00000005ff047c19 */ /* 0x010fc80008011604 */
[----:B------:R-:W-:-:S05]  /*66c0*/  LOP3.LUT R4, R4, UR4, RZ, 0x30, !PT ;  /* 0x0000000404047c12 */ /* 0x000fca000f8e30ff */
[----:B------:R-:W-:-:S05]  /*66d0*/  IMAD R4, R4, 0x8, R9 ;  /* 0x0000000804047824 */ /* 0x000fca00078e0209 */
[----:B0-----:R-:W0:Y:S02]  /*66e0*/  LDS.64 R10, [R4+0x6600] ;  /* 0x00660000040a7984 */ /* 0x001e240000000a00 */
[----:B0-----:R-:W-:-:S05]  /*66f0*/  IADD3 R6, P2, PT, R10, R3, RZ ;  /* 0x000000030a067210 */ /* 0x001fca0007f5e0ff */
[----:B------:R-:W-:Y:S01]  /*6700*/  IMAD.X R13, RZ, RZ, R11, P2 ;  /* 0x000000ffff0d7224 */ /* 0x000fe200010e060b */
[C---:B-----5:R-:W-:Y:S02]  /*6710*/  LEA R12, P2, R6.reuse, UR8, 0x2 ;  /* 0x00000008060c7c11 */ /* 0x060fe4000f8410ff */
[----:B------:R-:W-:Y:S02]  /*6720*/  SEL R11, RZ, 0x7fffffff, !P1 ;  /* 0x7fffffffff0b7807 */ /* 0x000fe40004800000 */
[----:B------:R-:W-:Y:S02]  /*6730*/  LEA.HI.X R13, R6, UR9, R13, 0x2, P2 ;  /* 0x00000009060d7c11 */ /* 0x000fe400090f140d */
[----:B------:R-:W-:-:S05]  /*6740*/  LOP3.LUT R15, R11, R0, RZ, 0x3c, !PT ;  /* 0x000000000b0f7212 */ /* 0x000fca00078e3cff */
[----:B------:R-:W-:Y:S01]  /*6750*/  STG.E desc[UR6][R12.64], R15 ;  /* 0x0000000f0c007986 */ /* 0x000fe2000c101906 */
[----:B------:R-:W-:-:S03]  /*6760*/  NOP ;  /* 0x0000000000007918 */ /* 0x000fc60000000000 */
[----:B------:R-:W0:Y:S02]  /*6770*/  LDS R0, [R26+0x600] ;  /* 0x000600001a007984 */ /* 0x000e240000000800 */
[----:B0-----:R-:W-:-:S04]  /*6780*/  ISETP.NE.AND P1, PT, R0, 0x7fffffff, PT ;  /* 0x7fffffff0000780c */ /* 0x001fc80003f25270 */
[C---:B------:R-:W-:Y:S02]  /*6790*/  SEL R4, R0.reuse, 0x80000000, P1 ;  /* 0x8000000000047807 */ /* 0x040fe40000800000 */
[----:B------:R-:W-:Y:S02]  /*67a0*/  ISETP.GE.AND P1, PT, R0, RZ, PT ;  /* 0x000000ff0000720c */ /* 0x000fe40003f26270 */
[----:B------:R-:W-:-:S04]  /*67b0*/  SHF.R.U32.HI R4, RZ, UR5, R4 ;  /* 0x00000005ff047c19 */ /* 0x000fc80008011604 */
[----:B------:R-:W-:-:S05]  /*67c0*/  LOP3.LUT R4, R4, UR4, RZ, 0x30, !PT ;  /* 0x0000000404047c12 */ /* 0x000fca000f8e30ff */
[----:B------:R-:W-:-:S05]  /*67d0*/  IMAD R4, R4, 0x8, R9 ;  /* 0x0000000804047824 */ /* 0x000fca00078e0209 */
[----:B------:R-:W0:Y:S02]  /*67e0*/  LDS.64 R10, [R4+0x6600] ;  /* 0x00660000040a7984 */ /* 0x000e240000000a00 */
[----:B0-----:R-:W-:-:S05]  /*67f0*/  IADD3 R6, P2, PT, R10, R3, RZ ;  /* 0x000000030a067210 */ /* 0x001fca0007f5e0ff */
[----:B------:R-:W-:Y:S01]  /*6800*/  IMAD.X R13, RZ, RZ, R11, P2 ;  /* 0x000000ffff0d7224 */ /* 0x000fe200010e060b */
[C---:B------:R-:W-:Y:S02]  /*6810*/  LEA R12, P2, R6.reuse, UR8, 0x2 ;  /* 0x00000008060c7c11 */ /* 0x040fe4000f8410ff */
        /* <DEDUP_REMOVED lines=235> */
[----:B------:R-:W-:Y:S01]  /*76d0*/  IMAD R4, R4, 0x8, R9 ;  /* 0x0000000804047824 */ /* 0x000fe200078e0209 */
[----:B------:R-:W-:-:S04]  /*76e0*/  SEL R9, RZ, 0x7fffffff, !P1 ;  /* 0x7fffffffff097807 */ /* 0x000fc80004800000 */
[----:B------:R-:W0:Y:S01]  /*76f0*/  LDS.64 R10, [R4+0x6600] ;  /* 0x00660000040a7984 */ /* 0x000e220000000a00 */
[----:B------:R-:W-:Y:S02]  /*7700*/  LOP3.LUT R9, R9, R0, RZ, 0x3c, !PT ;  /* 0x0000000009097212 */ /* 0x000fe400078e3cff */
[----:B0-----:R-:W-:-:S05]  /*7710*/  IADD3 R6, P2, PT, R10, R3, RZ ;  /* 0x000000030a067210 */ /* 0x001fca0007f5e0ff */
[----:B------:R-:W-:Y:S01]  /*7720*/  IMAD.X R11, RZ, RZ, R11, P2 ;  /* 0x000000ffff0b7224 */ /* 0x000fe200010e060b */
[----:B------:R-:W-:-:S04]  /*7730*/  LEA R10, P2, R6, UR8, 0x2 ;  /* 0x00000008060a7c11 */ /* 0x000fc8000f8410ff */
[----:B------:R-:W-:-:S05]  /*7740*/  LEA.HI.X R11, R6, UR9, R11, 0x2, P2 ;  /* 0x00000009060b7c11 */ /* 0x000fca00090f140b */
[----:B------:R0:W-:Y:S01]  /*7750*/  STG.E desc[UR6][R10.64+0x6000], R9 ;  /* 0x006000090a007986 */ /* 0x0001e2000c101906 */
[----:B------:R-:W-:Y:S01]  /*7760*/  NOP ;  /* 0x0000000000007918 */ /* 0x000fe20000000000 */
[----:B------:R-:W-:Y:S05]  /*7770*/  BRA `(.L_x_77) ;  /* 0x00000018001c7947 */ /* 0x000fea0003800000 */
.L_x_76:
[----:B0-----:R-:W-:Y:S01]  /*7780*/  IMAD R11, R45, -0x1980, R27 ;  /* 0xffffe6802d0b7824 */ /* 0x001fe200078e021b */
[----:B------:R-:W-:Y:S01]  /*7790*/  BSSY.RECONVERGENT B0, `(.L_x_78) ;  /* 0x000001d000007945 */ /* 0x000fe20003800200 */
[C---:B------:R-:W-:Y:S02]  /*77a0*/  VIADD R0, R3.reuse, 0x180 ;  /* 0x0000018003007836 */ /* 0x040fe40000000000 */
[C---:B------:R-:W-:Y:S01]  /*77b0*/  VIADD R6, R3.reuse, 0x480 ;  /* 0x0000048003067836 */ /* 0x040fe20000000000 */
[CC--:B------:R-:W-:Y:S01]  /*77c0*/  ISETP.GE.AND P4, PT, R3.reuse, R11.reuse, PT ;  /* 0x0000000b0300720c */ /* 0x0c0fe20003f86270 */
[C---:B------:R-:W-:Y:S01]  /*77d0*/  VIADD R4, R3.reuse, 0x300 ;  /* 0x0000030003047836 */ /* 0x040fe20000000000 */
[-C--:B------:R-:W-:Y:S01]  /*77e0*/  ISETP.GE.AND P5, PT, R0, R11.reuse, PT ;  /* 0x0000000b0000720c */ /* 0x080fe20003fa6270 */
[C---:B------:R-:W-:Y:S01]  /*77f0*/  VIADD R0, R3.reuse, 0x600 ;  /* 0x0000060003007836 */ /* 0x040fe20000000000 */
[-C--:B------:R-:W-:Y:S01]  /*7800*/  ISETP.GE.AND P2, PT, R6, R11.reuse, PT ;  /* 0x0000000b0600720c */ /* 0x080fe20003f46270 */
[----:B------:R-:W-:Y:S01]  /*7810*/  VIADD R6, R3, 0x780 ;  /* 0x0000078003067836 */ /* 0x000fe20000000000 */
[----:B------:R-:W-:-:S02]  /*7820*/  ISETP.GE.AND P3, PT, R4, R11, PT ;  /* 0x0000000b0400720c */ /* 0x000fc40003f66270 */
[----:B------:R-:W-:-:S05]  /*7830*/  ISETP.GE.AND P1, PT, R0, R11, PT ;  /* 0x0000000b0000720c */ /* 0x000fca0003f26270 */
[----:B------:R-:W-:Y:S08]  /*7840*/  @P4 BRA `(.L_x_79) ;  /* 0x0000000000444947 */ /* 0x000ff00003800000 */
[----:B------:R-:W0:Y:S01]  /*7850*/  LDS R0, [R26] ;  /* 0x000000001a007984 */ /* 0x000e220000000800 */
[----:B------:R-:W3:Y:S01]  /*7860*/  LDCU UR5, c[0x0][0x3c4] ;  /* 0x00007880ff0577ac */ /* 0x000ee20008000800 */
[----:B------:R-:W4:Y:S01]  /*7870*/  LDCU.64 UR8, c[0x0][0x3a0] ;  /* 0x00007400ff0877ac */ /* 0x000f220008000a00 */
[----:B0-----:R-:W-:-:S04]  /*7880*/  ISETP.NE.AND P4, PT, R0, 0x7fffffff, PT ;  /* 0x7fffffff0000780c */ /* 0x001fc80003f85270 */
[C---:B------:R-:W-:Y:S02]  /*7890*/  SEL R4, R0.reuse, 0x80000000, P4 ;  /* 0x8000000000047807 */ /* 0x040fe40002000000 */
[----:B------:R-:W-:Y:S02]  /*78a0*/  ISETP.GE.AND P4, PT, R0, RZ, PT ;  /* 0x000000ff0000720c */ /* 0x000fe40003f86270 */
[----:B---3--:R-:W-:Y:S02]  /*78b0*/  SHF.R.U32.HI R4, RZ, UR5, R4 ;  /* 0x00000005ff047c19 */ /* 0x008fe40008011604 */
[----:B------:R-:W-:Y:S02]  /*78c0*/  SEL R15, RZ, 0x7fffffff, !P4 ;  /* 0x7fffffffff0f7807 */ /* 0x000fe40006000000 */
[----:B------:R-:W-:Y:S02]  /*78d0*/  LOP3.LUT R4, R4, UR4, RZ, 0x30, !PT ;  /* 0x0000000404047c12 */ /* 0x000fe4000f8e30ff */
[----:B------:R-:W-:-:S03]  /*78e0*/  LOP3.LUT R15, R15, R0, RZ, 0x3c, !PT ;  /* 0x000000000f0f7212 */ /* 0x000fc600078e3cff */
[----:B------:R-:W-:-:S05]  /*78f0*/  IMAD R4, R4, 0x8, R9 ;  /* 0x0000000804047824 */ /* 0x000fca00078e0209 */
[----:B------:R-:W0:Y:S02]  /*7900*/  LDS.64 R12, [R4+0x6600] ;  /* 0x00660000040c7984 */ /* 0x000e240000000a00 */
[----:B0-----:R-:W-:-:S04]  /*7910*/  IADD3 R10, P6, PT, R12, R3, RZ ;  /* 0x000000030c0a7210 */ /* 0x001fc80007fde0ff */
[----:B----4-:R-:W-:Y:S01]  /*7920*/  LEA R12, P4, R10, UR8, 0x2 ;  /* 0x000000080a0c7c11 */ /* 0x010fe2000f8810ff */
[----:B------:R-:W-:-:S05]  /*7930*/  IMAD.X R13, RZ, RZ, R13, P6 ;  /* 0x000000ffff0d7224 */ /* 0x000fca00030e060d */
[----:B------:R-:W-:-:S05]  /*7940*/  LEA.HI.X R13, R10, UR9, R13, 0x2, P4 ;  /* 0x000000090a0d7c11 */ /* 0x000fca000a0f140d */
[----:B------:R0:W-:Y:S02]  /*7950*/  STG.E desc[UR6][R12.64], R15 ;  /* 0x0000000f0c007986 */ /* 0x0001e4000c101906 */
.L_x_79:
[----:B------:R-:W-:Y:S05]  /*7960*/  BSYNC.RECONVERGENT B0 ;  /* 0x0000000000007941 */ /* 0x000fea0003800200 */
.L_x_78:
[----:B------:R-:W-:Y:S01]  /*7970*/  NOP ;  /* 0x0000000000007918 */ /* 0x000fe20000000000 */
[----:B------:R-:W-:Y:S01]  /*7980*/  BSSY.RECONVERGENT B0, `(.L_x_80) ;  /* 0x0000015000007945 */ /* 0x000fe20003800200 */
[----:B------:R-:W-:Y:S01]  /*7990*/  ISETP.GE.AND P4, PT, R6, R11, PT ;  /* 0x0000000b0600720c */ /* 0x000fe20003f86270 */
[----:B------:R-:W-:Y:S02]  /*79a0*/  VIADD R6, R3, 0x900 ;  /* 0x0000090003067836 */ /* 0x000fe40000000000 */
[----:B------:R-:W-:Y:S10]  /*79b0*/  @P5 BRA `(.L_x_81) ;  /* 0x0000000000445947 */ /* 0x000ff40003800000 */
[----:B------:R-:W3:Y:S01]  /*79c0*/  LDS R0, [R26+0x600] ;  /* 0x000600001a007984 */ /* 0x000ee20000000800 */
[----:B------:R-:W4:Y:S01]  /*79d0*/  LDCU UR5, c[0x0][0x3c4] ;  /* 0x00007880ff0577ac */ /* 0x000f220008000800 */
[----:B------:R-:W5:Y:S01]  /*79e0*/  LDCU.64 UR8, c[0x0][0x3a0] ;  /* 0x00007400ff0877ac */ /* 0x000f620008000a00 */
[----:B---3--:R-:W-:-:S04]  /*79f0*/  ISETP.NE.AND P5, PT, R0, 0x7fffffff, PT ;  /* 0x7fffffff0000780c */ /* 0x008fc80003fa5270 */
[C---:B------:R-:W-:Y:S02]  /*7a00*/  SEL R4, R0.reuse, 0x80000000, P5 ;  /* 0x8000000000047807 */ /* 0x040fe40002800000 */
[----:B------:R-:W-:Y:S02]  /*7a10*/  ISETP.GE.AND P5, PT, R0, RZ, PT ;  /* 0x000000ff0000720c */ /* 0x000fe40003fa6270 */
[----:B----4-:R-:W-:Y:S02]  /*7a20*/  SHF.R.U32.HI R4, RZ, UR5, R4 ;  /* 0x00000005ff047c19 */ /* 0x010fe40008011604 */
[----:B0-----:R-:W-:Y:S02]  /*7a30*/  SEL R15, RZ, 0x7fffffff, !P5 ;  /* 0x7fffffffff0f7807 */ /* 0x001fe40006800000 */
[----:B------:R-:W-:Y:S02]  /*7a40*/  LOP3.LUT R4, R4, UR4, RZ, 0x30, !PT ;  /* 0x0000000404047c12 */ /* 0x000fe4000f8e30ff */
[----:B------:R-:W-:-:S03]  /*7a50*/  LOP3.LUT R15, R15, R0, RZ, 0x3c, !PT ;  /* 0x000000000f0f7212 */ /* 0x000fc600078e3cff */
[----:B------:R-:W-:-:S05]  /*7a60*/  IMAD R4, R4, 0x8, R9 ;  /* 0x0000000804047824 */ /* 0x000fca00078e0209 */
[----:B------:R-:W0:Y:S02]  /*7a70*/  LDS.64 R12, [R4+0x6600] ;  /* 0x00660000040c7984 */ /* 0x000e240000000a00 */
[----:B0-----:R-:W-:-:S04]  /*7a80*/  IADD3 R10, P6, PT, R12, R3, RZ ;  /* 0x000000030c0a7210 */ /* 0x001fc80007fde0ff */
[----:B-----5:R-:W-:Y:S01]  /*7a90*/  LEA R12, P5, R10, UR8, 0x2 ;  /* 0x000000080a0c7c11 */ /* 0x020fe2000f8a10ff */
[----:B------:R-:W-:-:S05]  /*7aa0*/  IMAD.X R13, RZ, RZ, R13, P6 ;  /* 0x000000ffff0d7224 */ /* 0x000fca00030e060d */
[----:B------:R-:W-:-:S05]  /*7ab0*/  LEA.HI.X R13, R10, UR9, R13, 0x2, P5 ;  /* 0x000000090a0d7c11 */ /* 0x000fca000a8f140d */
[----:B------:R3:W-:Y:S02]  /*7ac0*/  STG.E desc[UR6][R12.64+0x600], R15 ;  /* 0x0006000f0c007986 */ /* 0x0007e4000c101906 */
.L_x_81:
[----:B------:R-:W-:Y:S05]  /*7ad0*/  BSYNC.RECONVERGENT B0 ;  /* 0x0000000000007941 */ /* 0x000fea0003800200 */
.L_x_80:
[----:B------:R-:W-:Y:S01]  /*7ae0*/  NOP ;  /* 0x0000000000007918 */ /* 0x000fe20000000000 */
[----:B------:R-:W-:Y:S01]  /*7af0*/  BSSY.RECONVERGENT B0, `(.L_x_82) ;  /* 0x0000015000007945 */ /* 0x000fe20003800200 */
[----:B------:R-:W-:Y:S01]  /*7b00*/  ISETP.GE.AND P5, PT, R6, R11, PT ;  /* 0x0000000b0600720c */ /* 0x000fe20003fa6270 */
[----:B------:R-:W-:Y:S02]  /*7b10*/  VIADD R6, R3, 0xa80 ;  /* 0x00000a8003067836 */ /* 0x000fe40000000000 */
[----:B------:R-:W-:Y:S10]  /*7b20*/  @P3 BRA `(.L_x_83) ;  /* 0x0000000000443947 */ /* 0x000ff40003800000 */
[----:B------:R-:W4:Y:S01]  /*7b30*/  LDS R0, [R26+0xc00] ;  /* 0x000c00001a007984 */ /* 0x000f220000000800 */
[----:B------:R-:W5:Y:S01]  /*7b40*/  LDCU UR5, c[0x0][0x3c4] ;  /* 0x00007880ff0577ac */ /* 0x000f620008000800 */
[----:B------:R-:W1:Y:S01]  /*7b50*/  LDCU.64 UR8, c[0x0][0x3a0] ;  /* 0x00007400ff0877ac */ /* 0x000e620008000a00 */
[----:B----4-:R-:W-:-:S04]  /*7b60*/  ISETP.NE.AND P3, PT, R0, 0x7fffffff, PT ;  /* 0x7fffffff0000780c */ /* 0x010fc80003f65270 */
[C---:B------:R-:W-:Y:S02]  /*7b70*/  SEL R4, R0.reuse, 0x80000000, P3 ;  /* 0x8000000000047807 */ /* 0x040fe40001800000 */
[----:B------:R-:W-:Y:S02]  /*7b80*/  ISETP.GE.AND P3, PT, R0, RZ, PT ;  /* 0x000000ff0000720c */ /* 0x000fe40003f66270 */
[----:B-----5:R-:W-:Y:S02]  /*7b90*/  SHF.R.U32.HI R4, RZ, UR5, R4 ;  /* 0x00000005ff047c19 */ /* 0x020fe40008011604 */
[----:B0--3--:R-:W-:Y:S02]  /*7ba0*/  SEL R15, RZ, 0x7fffffff, !P3 ;  /* 0x7fffffffff0f7807 */ /* 0x009fe40005800000 */
[----:B------:R-:W-:Y:S02]  /*7bb0*/  LOP3.LUT R4, R4, UR4, RZ, 0x30, !PT ;  /* 0x0000000404047c12 */ /* 0x000fe4000f8e30ff */
[----:B------:R-:W-:-:S03]  /*7bc0*/  LOP3.LUT R15, R15, R0, RZ, 0x3c, !PT ;  /* 0x000000000f0f7212 */ /* 0x000fc600078e3cff */
[----:B------:R-:W-:-:S05]  /*7bd0*/  IMAD R4, R4, 0x8, R9 ;  /* 0x0000000804047824 */ /* 0x000fca00078e0209 */
[----:B------:R-:W0:Y:S02]  /*7be0*/  LDS.64 R12, [R4+0x6600] ;  /* 0x00660000040c7984 */ /* 0x000e240000000a00 */
[----:B0-----:R-:W-:-:S04]  /*7bf0*/  IADD3 R10, P6, PT, R12, R3, RZ ;  /* 0x000000030c0a7210 */ /* 0x001fc80007fde0ff */
[----:B-1----:R-:W-:Y:S01]  /*7c00*/  LEA R12, P3, R10, UR8, 0x2 ;  /* 0x000000080a0c7c11 */ /* 0x002fe2000f8610ff */
[----:B------:R-:W-:-:S05]  /*7c10*/  IMAD.X R13, RZ, RZ, R13, P6 ;  /* 0x000000ffff0d7224 */ /* 0x000fca00030e060d */
[----:B------:R-:W-:-:S05]  /*7c20*/  LEA.HI.X R13, R10, UR9, R13, 0x2, P3 ;  /* 0x000000090a0d7c11 */ /* 0x000fca00098f140d */
[----:B------:R4:W-:Y:S02]  /*7c30*/  STG.E desc[UR6][R12.64+0xc00], R15 ;  /* 0x000c000f0c007986 */ /* 0x0009e4000c101906 */
.L_x_83:
[----:B------:R-:W-:Y:S05]  /*7c40*/  BSYNC.RECONVERGENT B0 ;  /* 0x0000000000007941 */ /* 0x000fea0003800200 */
.L_x_82:
[----:B------:R-:W-:Y:S01]  /*7c50*/  NOP ;  /* 0x0000000000007918 */ /* 0x000fe20000000000 */
[----:B------:R-:W-:Y:S01]  /*7c60*/  BSSY.RECONVERGENT B0, `(.L_x_84) ;  /* 0x0000015000007945 */ /* 0x000fe20003800200 */
[----:B------:R-:W-:Y:S02]  /*7c70*/  ISETP.GE.AND P3, PT, R6, R11, PT ;  /* 0x0000000b0600720c */ /* 0x000fe40003f66270 */
[----:B------:R-:W-:Y:S01]  /*7c80*/  LOP3.LUT R6, R3, 0xc00, RZ, 0xfc, !PT ;  /* 0x00000c0003067812 */ /* 0x000fe200078efcff */
[----:B------:R-:W-:Y:S10]  /*7c90*/  @P2 BRA `(.L_x_85) ;  /* 0x0000000000442947 */ /* 0x000ff40003800000 */
[----:B------:R-:W5:Y:S01]  /*7ca0*/  LDS R0, [R26+0x1200] ;  /* 0x001200001a007984 */ /* 0x000f620000000800 */
[----:B------:R-:W0:Y:S01]  /*7cb0*/  LDCU UR5, c[0x0][0x3c4] ;  /* 0x00007880ff0577ac */ /* 0x000e220008000800 */
[----:B------:R-:W1:Y:S01]  /*7cc0*/  LDCU.64 UR8, c[0x0][0x3a0] ;  /* 0x00007400ff0877ac */ /* 0x000e620008000a00 */
[----:B-----5:R-:W-:-:S04]  /*7cd0*/  ISETP.NE.AND P2, PT, R0, 0x7fffffff, PT ;  /* 0x7fffffff0000780c */ /* 0x020fc80003f45270 */
[C---:B------:R-:W-:Y:S02]  /*7ce0*/  SEL R4, R0.reuse, 0x80000000, P2 ;  /* 0x8000000000047807 */ /* 0x040fe40001000000 */
[----:B------:R-:W-:Y:S02]  /*7cf0*/  ISETP.GE.AND P2, PT, R0, RZ, PT ;  /* 0x000000ff0000720c */ /* 0x000fe40003f46270 */
[----:B0-----:R-:W-:Y:S02]  /*7d00*/  SHF.R.U32.HI R4, RZ, UR5, R4 ;  /* 0x00000005ff047c19 */ /* 0x001fe40008011604 */
[----:B---34-:R-:W-:Y:S02]  /*7d10*/  SEL R15, RZ, 0x7fffffff, !P2 ;  /* 0x7fffffffff0f7807 */ /* 0x018fe40005000000 */
        /* <DEDUP_REMOVED lines=9> */
.L_x_85:
[----:B------:R-:W-:Y:S05]  /*7db0*/  BSYNC.RECONVERGENT B0 ;  /* 0x0000000000007941 */ /* 0x000fea0003800200 */
.L_x_84:
[----:B------:R-:W-:Y:S01]  /*7dc0*/  NOP ;  /* 0x0000000000007918 */ /* 0x000fe20000000000 */
[----:B------:R-:W-:Y:S01]  /*7dd0*/  BSSY.RECONVERGENT B0, `(.L_x_86) ;  /* 0x0000015000007945 */ /* 0x000fe20003800200 */
[----:B------:R-:W-:Y:S01]  /*7de0*/  ISETP.GE.AND P2, PT, R6, R11, PT ;  /* 0x0000000b0600720c */ /* 0x000fe20003f46270 */
[----:B------:R-:W-:Y:S02]  /*7df0*/  VIADD R6, R3, 0xd80 ;  /* 0x00000d8003067836 */ /* 0x000fe40000000000 */
        /* <DEDUP_REMOVED lines=18> */
.L_x_87:
[----:B------:R-:W-:Y:S05]  /*7f20*/  BSYNC.RECONVERGENT B0 ;  /* 0x0000000000007941 */ /* 0x000fea0003800200 */
.L_x_86:
        /* <DEDUP_REMOVED lines=22> */
.L_x_89:
[----:B------:R-:W-:Y:S05]  /*8090*/  BSYNC.RECONVERGENT B0 ;  /* 0x0000000000007941 */ /* 0x000fea0003800200 */
.L_x_88:
        /* <DEDUP_REMOVED lines=22> */
.L_x_91:
[----:B------:R-:W-:Y:S05]  /*8200*/  BSYNC.RECONVERGENT B0 ;  /* 0x0000000000007941 */ /* 0x000fea0003800200 */
.L_x_90:
        /* <DEDUP_REMOVED lines=22> */
.L_x_93:
[----:B------:R-:W-:Y:S05]  /*8370*/  BSYNC.RECONVERGENT B0 ;  /* 0x0000000000007941 */ /* 0x000fea0003800200 */
.L_x_92:
        /* <DEDUP_REMOVED lines=22> */
.L_x_95:
[----:B------:R-:W-:Y:S05]  /*84e0*/  BSYNC.RECONVERGENT B0 ;  /* 0x0000000000007941 */ /* 0x000fea0003800200 */
.L_x_94:
        /* <DEDUP_REMOVED lines=22> */
.L_x_97:
[----:B------:R-:W-:Y:S05]  /*8650*/  BSYNC.RECONVERGENT B0 ;  /* 0x0000000000007941 */ /* 0x000fea0003800200 */
.L_x_96:
        /* <DEDUP_REMOVED lines=22> */
.L_x_99:
[----:B------:R-:W-:Y:S05]  /*87c0*/  BSYNC.RECONVERGENT B0 ;  /* 0x0000000000007941 */ /* 0x000fea0003800200 */
.L_x_98:
        /* <DEDUP_REMOVED lines=22> */
.L_x_101:
[----:B------:R-:W-:Y:S05]  /*8930*/  BSYNC.RECONVERGENT B0 ;  /* 0x0000000000007941 */ /* 0x000fea0003800200 */
.L_x_100:
[----:B------:R-:W-:Y:S01]  /*8940*/  NOP ;  /* 0x0000000000007918 */ /* 0x000fe20000000000 */
[----:B------:R-:W-:Y:S01]  /*8950*/  BSSY.RECONVERGENT B0, `(.L_x_102) ;  /* 0x0000014000007945 */ /* 0x000fe20003800200 */
[----:B------:R-:W-:-:S03]  /*8960*/  ISETP.GE.AND P5, PT, R6, R11, PT ;  /* 0x0000000b0600720c */ /* 0x000fc60003fa6270 */
        /* <DEDUP_REMOVED lines=18> */
.L_x_103:
[----:B------:R-:W-:Y:S05]  /*8a90*/  BSYNC.RECONVERGENT B0 ;  /* 0x0000000000007941 */ /* 0x000fea0003800200 */
.L_x_102:
[----:B------:R-:W-:Y:S01]  /*8aa0*/  NOP ;  /* 0x0000000000007918 */ /* 0x000fe20000000000 */
[----:B------:R-:W-:Y:S04]  /*8ab0*/  BSSY.RECONVERGENT B0, `(.L_x_104) ;  /* 0x0000013000007945 */ /* 0x000fe80003800200 */
[----:B------:R-:W-:Y:S05]  /*8ac0*/  @P2 BRA `(.L_x_105) ;  /* 0x0000000000442947 */ /* 0x000fea0003800000 */
        /* <DEDUP_REMOVED lines=12> */
[----:B0-----:R-:W-:-:S05]  /*8b90*/  IADD3 R6, P3, PT, R10, R3, RZ ;  /* 0x000000030a067210 */ /* 0x001fca0007f7e0ff */
[----:B------:R-:W-:Y:S01]  /*8ba0*/  IMAD.X R11, RZ, RZ, R11, P3 ;  /* 0x000000ffff0b7224 */ /* 0x000fe200018e060b */
[----:B-1----:R-:W-:-:S04]  /*8bb0*/  LEA R10, P3, R6, UR8, 0x2 ;  /* 0x00000008060a7c11 */ /* 0x002fc8000f8610ff */
[----:B------:R-:W-:-:S05]  /*8bc0*/  LEA.HI.X R11, R6, UR9, R11, 0x2, P3 ;  /* 0x00000009060b7c11 */ /* 0x000fca00098f140b */
[----:B------:R0:W-:Y:S04]  /*8bd0*/  STG.E desc[UR6][R10.64+0x4e00], R13 ;  /* 0x004e000d0a007986 */ /* 0x0001e8000c101906 */
.L_x_105:
[----:B------:R-:W-:Y:S05]  /*8be0*/  BSYNC.RECONVERGENT B0 ;  /* 0x0000000000007941 */ /* 0x000fea0003800200 */
.L_x_104:
        /* <DEDUP_REMOVED lines=20> */
.L_x_107:
[----:B------:R-:W-:Y:S05]  /*8d30*/  BSYNC.RECONVERGENT B0 ;  /* 0x0000000000007941 */ /* 0x000fea0003800200 */
.L_x_106:
        /* <DEDUP_REMOVED lines=20> */
.L_x_109:
[----:B------:R-:W-:Y:S05]  /*8e80*/  BSYNC.RECONVERGENT B0 ;  /* 0x0000000000007941 */ /* 0x000fea0003800200 */
.L_x_108:
        /* <DEDUP_REMOVED lines=9> */
[----:B0-----:R-:W-:-:S04]  /*8f20*/  SHF.R.U32.HI R4, RZ, UR5, R4 ;  /* 0x00000005ff047c19 */ /* 0x001fc80008011604 */
[----:B------:R-:W-:-:S05]  /*8f30*/  LOP3.LUT R4, R4, UR4, RZ, 0x30, !PT ;  /* 0x0000000404047c12 */ /* 0x000fca000f8e30ff */
[----:B------:R-:W-:Y:S01]  /*8f40*/  IMAD R4, R4, 0x8, R9 ;  /* 0x0000000804047824 */ /* 0x000fe200078e0209 */
[----:B------:R-:W-:-:S04]  /*8f50*/  SEL R9, RZ, 0x7fffffff, !P1 ;  /* 0x7fffffffff097807 */ /* 0x000fc80004800000 */
[----:B------:R-:W0:Y:S01]  /*8f60*/  LDS.64 R10, [R4+0x6600] ;  /* 0x00660000040a7984 */ /* 0x000e220000000a00 */
[----:B------:R-:W-:Y:S02]  /*8f70*/  LOP3.LUT R9, R9, R0, RZ, 0x3c, !PT ;  /* 0x0000000009097212 */ /* 0x000fe400078e3cff */
[----:B0-----:R-:W-:-:S05]  /*8f80*/  IADD3 R6, P2, PT, R10, R3, RZ ;  /* 0x000000030a067210 */ /* 0x001fca0007f5e0ff */
[----:B------:R-:W-:Y:S01]  /*8f90*/  IMAD.X R11, RZ, RZ, R11, P2 ;  /* 0x000000ffff0b7224 */ /* 0x000fe200010e060b */
[----:B-1----:R-:W-:-:S04]  /*8fa0*/  LEA R10, P2, R6, UR8, 0x2 ;  /* 0x00000008060a7c11 */ /* 0x002fc8000f8410ff */
[----:B------:R-:W-:-:S05]  /*8fb0*/  LEA.HI.X R11, R6, UR9, R11, 0x2, P2 ;  /* 0x00000009060b7c11 */ /* 0x000fca00090f140b */
[----:B------:R0:W-:Y:S04]  /*8fc0*/  STG.E desc[UR6][R10.64+0x6000], R9 ;  /* 0x006000090a007986 */ /* 0x0001e8000c101906 */
.L_x_111:
[----:B------:R-:W-:Y:S05]  /*8fd0*/  BSYNC.RECONVERGENT B0 ;  /* 0x0000000000007941 */ /* 0x000fea0003800200 */
.L_x_110:
[----:B------:R-:W-:Y:S01]  /*8fe0*/  NOP ;  /* 0x0000000000007918 */ /* 0x000fe20000000000 */
.L_x_77:
[----:B------:R-:W5:Y:S01]  /*8ff0*/  LDS R0, [R26] ;  /* 0x000000001a007984 */ /* 0x000f620000000800 */
[----:B------:R-:W1:Y:S03]  /*9000*/  LDCU UR5, c[0x0][0x3c4] ;  /* 0x00007880ff0577ac */ /* 0x000e660008000800 */
[----:B------:R-:W2:Y:S04]  /*9010*/  LDS R4, [R26+0x600] ;  /* 0x000600001a047984 */ /* 0x000ea80000000800 */
[----:B------:R-:W1:Y:S04]  /*9020*/  LDS R6, [R26+0xc00] ;  /* 0x000c00001a067984 */ /* 0x000e680000000800 */
[----:B0-----:R-:W0:Y:S04]  /*9030*/  LDS R9, [R26+0x1200] ;  /* 0x001200001a097984 */ /* 0x001e280000000800 */
[----:B------:R-:W0:Y:S04]  /*9040*/  LDS R10, [R26+0x1800] ;  /* 0x001800001a0a7984 */ /* 0x000e280000000800 */
[----:B------:R-:W0:Y:S04]  /*9050*/  LDS R11, [R26+0x1e00] ;  /* 0x001e00001a0b7984 */ /* 0x000e280000000800 */
[----:B---34-:R-:W3:Y:S04]  /*9060*/  LDS R12, [R26+0x2400] ;  /* 0x002400001a0c7984 */ /* 0x018ee80000000800 */
[----:B------:R-:W4:Y:S04]  /*9070*/  LDS R13, [R26+0x2a00] ;  /* 0x002a00001a0d7984 */ /* 0x000f280000000800 */
[----:B------:R-:W4:Y:S04]  /*9080*/  LDS R14, [R26+0x3000] ;  /* 0x003000001a0e7984 */ /* 0x000f280000000800 */
[----:B------:R-:W4:Y:S04]  /*9090*/  LDS R15, [R26+0x3600] ;  /* 0x003600001a0f7984 */ /* 0x000f280000000800 */
[----:B------:R-:W4:Y:S01]  /*90a0*/  LDS R16, [R26+0x3c00] ;  /* 0x003c00001a107984 */ /* 0x000f220000000800 */
[----:B-----5:R-:W-:-:S03]  /*90b0*/  ISETP.NE.AND P5, PT, R0, 0x7fffffff, PT ;  /* 0x7fffffff0000780c */ /* 0x020fc60003fa5270 */
[----:B------:R-:W5:Y:S01]  /*90c0*/  LDS R17, [R26+0x4200] ;  /* 0x004200001a117984 */ /* 0x000f620000000800 */
[----:B--2---:R-:W-:Y:S02]  /*90d0*/  ISETP.NE.AND P4, PT, R4, 0x7fffffff, PT ;  /* 0x7fffffff0400780c */ /* 0x004fe40003f85270 */
[----:B------:R-:W-:Y:S01]  /*90e0*/  SEL R0, R0, 0x80000000, P5 ;  /* 0x8000000000007807 */ /* 0x000fe20002800000 */
[----:B------:R-:W2:Y:S01]  /*90f0*/  LDS R18, [R26+0x4800] ;  /* 0x004800001a127984 */ /* 0x000ea20000000800 */
[----:B-1----:R-:W-:Y:S02]  /*9100*/  ISETP.NE.AND P3, PT, R6, 0x7fffffff, PT ;  /* 0x7fffffff0600780c */ /* 0x002fe40003f65270 */
[----:B------:R-:W-:Y:S01]  /*9110*/  SEL R4, R4, 0x80000000, P4 ;  /* 0x8000000004047807 */ /* 0x000fe20002000000 */
[----:B------:R-:W1:Y:S01]  /*9120*/  LDS R19, [R26+0x4e00] ;  /* 0x004e00001a137984 */ /* 0x000e620000000800 */
[----:B0-----:R-:W-:Y:S02]  /*9130*/  ISETP.NE.AND P2, PT, R9, 0x7fffffff, PT ;  /* 0x7fffffff0900780c */ /* 0x001fe40003f45270 */
[----:B------:R-:W-:Y:S01]  /*9140*/  SEL R6, R6, 0x80000000, P3 ;  /* 0x8000000006067807 */ /* 0x000fe20001800000 */
[----:B------:R-:W0:Y:S01]  /*9150*/  LDS R20, [R26+0x5400] ;  /* 0x005400001a147984 */ /* 0x000e220000000800 */
[----:B------:R-:W-:-:S02]  /*9160*/  ISETP.NE.AND P1, PT, R10, 0x7fffffff, PT ;  /* 0x7fffffff0a00780c */ /* 0x000fc40003f25270 */
[----:B------:R-:W-:Y:S01]  /*9170*/  SEL R9, R9, 0x80000000, P2 ;  /* 0x8000000009097807 */ /* 0x000fe20001000000 */
[----:B------:R-:W0:Y:S01]  /*9180*/  LDS R21, [R26+0x5a00] ;  /* 0x005a00001a157984 */ /* 0x000e220000000800 */
[----:B------:R-:W-:Y:S02]  /*9190*/  SEL R10, R10, 0x80000000, P1 ;  /* 0x800000000a0a7807 */ /* 0x000fe40000800000 */
[C---:B------:R-:W-:Y:S01]  /*91a0*/  ISETP.NE.AND P6, PT, R11.reuse, 0x7fffffff, PT ;  /* 0x7fffffff0b00780c */ /* 0x040fe20003fc5270 */
[----:B------:R-:W0:Y:S01]  /*91b0*/  LDS R22, [R26+0x6000] ;  /* 0x006000001a167984 */ /* 0x000e220000000800 */
[----:B---3--:R-:W-:Y:S02]  /*91c0*/  ISETP.NE.AND P5, PT, R12, 0x7fffffff, PT ;  /* 0x7fffffff0c00780c */ /* 0x008fe40003fa5270 */
[----:B------:R-:W-:Y:S02]  /*91d0*/  SEL R11, R11, 0x80000000, P6 ;  /* 0x800000000b0b7807 */ /* 0x000fe40003000000 */
[----:B----4-:R-:W-:-:S02]  /*91e0*/  ISETP.NE.AND P4, PT, R13, 0x7fffffff, PT ;  /* 0x7fffffff0d00780c */ /* 0x010fc40003f85270 */
[----:B------:R-:W-:Y:S02]  /*91f0*/  SEL R12, R12, 0x80000000, P5 ;  /* 0x800000000c0c7807 */ /* 0x000fe40002800000 */
[C---:B------:R-:W-:Y:S02]  /*9200*/  ISETP.NE.AND P3, PT, R14.reuse, 0x7fffffff, PT ;  /* 0x7fffffff0e00780c */ /* 0x040fe40003f65270 */
[----:B------:R-:W-:Y:S02]  /*9210*/  SEL R13, R13, 0x80000000, P4 ;  /* 0x800000000d0d7807 */ /* 0x000fe40002000000 */
[----:B------:R-:W-:Y:S02]  /*9220*/  ISETP.NE.AND P2, PT, R15, 0x7fffffff, PT ;  /* 0x7fffffff0f00780c */ /* 0x000fe40003f45270 */
[----:B------:R-:W-:Y:S02]  /*9230*/  SEL R14, R14, 0x80000000, P3 ;  /* 0x800000000e0e7807 */ /* 0x000fe40001800000 */
[----:B------:R-:W-:-:S02]  /*9240*/  ISETP.NE.AND P1, PT, R16, 0x7fffffff, PT ;  /* 0x7fffffff1000780c */ /* 0x000fc40003f25270 */
[----:B------:R-:W-:Y:S02]  /*9250*/  SEL R15, R15, 0x80000000, P2 ;  /* 0x800000000f0f7807 */ /* 0x000fe40001000000 */
[----:B------:R-:W-:Y:S02]  /*9260*/  SEL R16, R16, 0x80000000, P1 ;  /* 0x8000000010107807 */ /* 0x000fe40000800000 */
[C---:B-----5:R-:W-:Y:S02]  /*9270*/  ISETP.NE.AND P6, PT, R17.reuse, 0x7fffffff, PT ;  /* 0x7fffffff1100780c */ /* 0x060fe40003fc5270 */
[----:B--2---:R-:W-:Y:S02]  /*9280*/  ISETP.NE.AND P5, PT, R18, 0x7fffffff, PT ;  /* 0x7fffffff1200780c */ /* 0x004fe40003fa5270 */
[----:B------:R-:W-:Y:S02]  /*9290*/  SEL R17, R17, 0x80000000, P6 ;  /* 0x8000000011117807 */ /* 0x000fe40003000000 */
[----:B-1----:R-:W-:-:S02]  /*92a0*/  ISETP.NE.AND P4, PT, R19, 0x7fffffff, PT ;  /* 0x7fffffff1300780c */ /* 0x002fc40003f85270 */
[----:B------:R-:W-:Y:S02]  /*92b0*/  SEL R18, R18, 0x80000000, P5 ;  /* 0x8000000012127807 */ /* 0x000fe40002800000 */
[C---:B0-----:R-:W-:Y:S02]  /*92c0*/  ISETP.NE.AND P3, PT, R20.reuse, 0x7fffffff, PT ;  /* 0x7fffffff1400780c */ /* 0x041fe40003f65270 */
[----:B------:R-:W-:Y:S02]  /*92d0*/  SEL R19, R19, 0x80000000, P4 ;  /* 0x8000000013137807 */ /* 0x000fe40002000000 */
[----:B------:R-:W-:Y:S02]  /*92e0*/  ISETP.NE.AND P2, PT, R21, 0x7fffffff, PT ;  /* 0x7fffffff1500780c */ /* 0x000fe40003f45270 */
[----:B------:R-:W-:Y:S02]  /*92f0*/  SEL R20, R20, 0x80000000, P3 ;  /* 0x8000000014147807 */ /* 0x000fe40001800000 */
[----:B------:R-:W-:-:S02]  /*9300*/  ISETP.NE.AND P1, PT, R22, 0x7fffffff, PT ;  /* 0x7fffffff1600780c */ /* 0x000fc40003f25270 */
[----:B------:R-:W-:Y:S02]  /*9310*/  SEL R21, R21, 0x80000000, P2 ;  /* 0x8000000015157807 */ /* 0x000fe40001000000 */
[----:B------:R-:W-:Y:S02]  /*9320*/  SEL R22, R22, 0x80000000, P1 ;  /* 0x8000000016167807 */ /* 0x000fe40000800000 */
[----:B------:R-:W-:Y:S02]  /*9330*/  SHF.R.U32.HI R0, RZ, UR5, R0 ;  /* 0x00000005ff007c19 */ /* 0x000fe40008011600 */
[----:B------:R-:W-:Y:S02]  /*9340*/  SHF.R.U32.HI R10, RZ, UR5, R10 ;  /* 0x00000005ff0a7c19 */ /* 0x000fe4000801160a */
[----:B------:R-:W-:Y:S02]  /*9350*/  SHF.R.U32.HI R11, RZ, UR5, R11 ;  /* 0x00000005ff0b7c19 */ /* 0x000fe4000801160b */
[----:B------:R-:W-:-:S02]  /*9360*/  SHF.R.U32.HI R12, RZ, UR5, R12 ;  /* 0x00000005ff0c7c19 */ /* 0x000fc4000801160c */
[----:B------:R-:W-:Y:S02]  /*9370*/  SHF.R.U32.HI R13, RZ, UR5, R13 ;  /* 0x00000005ff0d7c19 */ /* 0x000fe4000801160d */
[----:B------:R-:W-:Y:S02]  /*9380*/  SHF.R.U32.HI R14, RZ, UR5, R14 ;  /* 0x00000005ff0e7c19 */ /* 0x000fe4000801160e */
        /* <DEDUP_REMOVED lines=11> */
[----:B------:R-:W-:Y:S02]  /*9440*/  LOP3.LUT R25, R0, UR4, RZ, 0x30, !PT ;  /* 0x0000000400197c12 */ /* 0x000fe4000f8e30ff */
[----:B------:R-:W-:Y:S02]  /*9450*/  LOP3.LUT R21, R10, UR4, RZ, 0x30, !PT ;  /* 0x000000040a157c12 */ /* 0x000fe4000f8e30ff */
[----:B------:R-:W-:Y:S02]  /*9460*/  LOP3.LUT R20, R11, UR4, RZ, 0x30, !PT ;  /* 0x000000040b147c12 */ /* 0x000fe4000f8e30ff */
[----:B------:R-:W-:Y:S02]  /*9470*/  LOP3.LUT R19, R12, UR4, RZ, 0x30, !PT ;  /* 0x000000040c137c12 */ /* 0x000fe4000f8e30ff */
[----:B------:R-:W-:-:S02]  /*9480*/  LOP3.LUT R18, R13, UR4, RZ, 0x30, !PT ;  /* 0x000000040d127c12 */ /* 0x000fc4000f8e30ff */
[----:B------:R-:W-:Y:S02]  /*9490*/  LOP3.LUT R17, R14, UR4, RZ, 0x30, !PT ;  /* 0x000000040e117c12 */ /* 0x000fe4000f8e30ff */
        /* <DEDUP_REMOVED lines=10> */
[----:B------:R-:W-:Y:S01]  /*9540*/  LOP3.LUT R0, R52, UR4, RZ, 0x30, !PT ;  /* 0x0000000434007c12 */ /* 0x000fe2000f8e30ff */
[----:B------:R-:W-:Y:S06]  /*9550*/  @P0 BRA `(.L_x_112) ;  /* 0x0000000000640947 */ /* 0x000fec0003800000 */
[----:B------:R-:W0:Y:S01]  /*9560*/  LDCU.64 UR4, c[0x0][0x3b8] ;  /* 0x00007700ff0477ac */ /* 0x000e220008000a00 */
[----:B------:R-:W-:Y:S01]  /*9570*/  IMAD R5, R45, 0x1980, RZ ;  /* 0x000019802d057824 */ /* 0x000fe200078e02ff */
[----:B------:R-:W-:-:S04]  /*9580*/  LOP3.LUT R2, R7, 0x1f, R3, 0xf8, !PT ;  /* 0x0000001f07027812 */ /* 0x000fc800078ef803 */
[----:B------:R-:W-:-:S04]  /*9590*/  IADD3 R3, P1, PT, R5, R2, RZ ;  /* 0x0000000205037210 */ /* 0x000fc80007f3e0ff */
[----:B------:R-:W-:Y:S02]  /*95a0*/  LEA.HI.X.SX32 R4, R5, RZ, 0x1, P1 ;  /* 0x000000ff05047211 */ /* 0x000fe400008f0eff */
[----:B0-----:R-:W-:-:S04]  /*95b0*/  LEA R2, P1, R3, UR4, 0x2 ;  /* 0x0000000403027c11 */ /* 0x001fc8000f8210ff */
        /* <DEDUP_REMOVED lines=19> */
.L_x_112:
[----:B------:R-:W0:Y:S01]  /*96f0*/  LDCU.64 UR4, c[0x0][0x3b8] ;  /* 0x00007700ff0477ac */ /* 0x000e220008000a00 */
[--C-:B------:R-:W-:Y:S01]  /*9700*/  IMAD.IADD R9, R27, 0x1, -R5.reuse ;  /* 0x000000011b097824 */ /* 0x100fe200078e0a05 */
[----:B------:R-:W-:Y:S01]  /*9710*/  SHF.R.S32.HI R62, RZ, 0x1f, R5 ;  /* 0x0000001fff3e7819 */ /* 0x000fe20000011405 */
[C---:B------:R-:W-:Y:S01]  /*9720*/  VIADD R2, R8.reuse, 0x20 ;  /* 0x0000002008027836 */ /* 0x040fe20000000000 */
[----:B------:R-:W-:Y:S01]  /*9730*/  IADD3 R64, P2, PT, R5, R8, RZ ;  /* 0x0000000805407210 */ /* 0x000fe20007f5e0ff */
[----:B------:R-:W-:-:S03]  /*9740*/  VIADD R4, R8, 0x40 ;  /* 0x0000004008047836 */ /* 0x000fc60000000000 */
[-C--:B------:R-:W-:Y:S01]  /*9750*/  ISETP.GE.AND P6, PT, R2, R9.reuse, PT ;  /* 0x000000090200720c */ /* 0x080fe20003fc6270 */
[----:B------:R-:W-:Y:S01]  /*9760*/  VIADD R2, R8, 0x60 ;  /* 0x0000006008027836 */ /* 0x000fe20000000000 */
[-C--:B------:R-:W-:Y:S01]  /*9770*/  ISETP.GE.AND P5, PT, R4, R9.reuse, PT ;  /* 0x000000090400720c */ /* 0x080fe20003fa6270 */
[C---:B------:R-:W-:Y:S02]  /*9780*/  VIADD R4, R8.reuse, 0x80 ;  /* 0x0000008008047836 */ /* 0x040fe40000000000 */
[----:B------:R-:W-:Y:S01]  /*9790*/  IMAD.X R65, RZ, RZ, R62, P2 ;  /* 0x000000ffff417224 */ /* 0x000fe200010e063e */
[-C--:B------:R-:W-:Y:S02]  /*97a0*/  ISETP.GE.AND P2, PT, R8, R9.reuse, PT ;  /* 0x000000090800720c */ /* 0x080fe40003f46270 */
[-C--:B------:R-:W-:Y:S02]  /*97b0*/  ISETP.GE.AND P1, PT, R2, R9.reuse, PT ;  /* 0x000000090200720c */ /* 0x080fe40003f26270 */
[----:B------:R-:W-:Y:S01]  /*97c0*/  ISETP.GE.AND P4, PT, R4, R9, PT ;  /* 0x000000090400720c */ /* 0x000fe20003f86270 */
[----:B------:R-:W-:Y:S01]  /*97d0*/  VIADD R4, R8, 0xa0 ;  /* 0x000000a008047836 */ /* 0x000fe20000000000 */
[----:B0-----:R-:W-:-:S02]  /*97e0*/  LEA R2, P3, R64, UR4, 0x2 ;  /* 0x0000000440027c11 */ /* 0x001fc4000f8610ff */
[----:B------:R-:W-:-:S04]  /*97f0*/  SHF.L.U64.HI R3, R64, 0x2, R65 ;  /* 0x0000000240037819 */ /* 0x000fc80000010241 */
[----:B------:R-:W-:Y:S02]  /*9800*/  IADD3.X R3, PT, PT, R3, UR5, RZ, P3, !PT ;  /* 0x0000000503037c10 */ /* 0x000fe40009ffe4ff */
[-C--:B------:R-:W-:Y:S01]  /*9810*/  ISETP.GE.AND P3, PT, R4, R9.reuse, PT ;  /* 0x000000090400720c */ /* 0x080fe20003f66270 */
[----:B------:R-:W-:Y:S02]  /*9820*/  VIADD R4, R8, 0xc0 ;  /* 0x000000c008047836 */ /* 0x000fe40000000000 */
[----:B------:R-:W5:Y:S03]  /*9830*/  @!P2 LDG.E R57, desc[UR6][R2.64] ;  /* 0x000000060239a981 */ /* 0x000f66000c1e1900 */
[-C--:B------:R-:W-:Y:S01]  /*9840*/  ISETP.GE.AND P2, PT, R4, R9.reuse, PT ;  /* 0x000000090400720c */ /* 0x080fe20003f46270 */
[----:B------:R-:W-:Y:S01]  /*9850*/  VIADD R4, R8, 0xe0 ;  /* 0x000000e008047836 */ /* 0x000fe20000000000 */
[----:B------:R-:W5:Y:S04]  /*9860*/  @!P6 LDG.E R56, desc[UR6][R2.64+0x80] ;  /* 0x000080060238e981 */ /* 0x000f68000c1e1900 */
[-C--:B------:R-:W-:Y:S01]  /*9870*/  ISETP.GE.AND P6, PT, R4, R9.reuse, PT ;  /* 0x000000090400720c */ /* 0x080fe20003fc6270 */
[----:B------:R-:W-:Y:S01]  /*9880*/  VIADD R4, R8, 0x100 ;  /* 0x0000010008047836 */ /* 0x000fe20000000000 */
[----:B------:R-:W5:Y:S04]  /*9890*/  @!P5 LDG.E R55, desc[UR6][R2.64+0x100] ;  /* 0x000100060237d981 */ /* 0x000f68000c1e1900 */
[-C--:B------:R-:W-:Y:S01]  /*98a0*/  ISETP.GE.AND P5, PT, R4, R9.reuse, PT ;  /* 0x000000090400720c */ /* 0x080fe20003fa6270 */
[----:B------:R-:W-:Y:S01]  /*98b0*/  VIADD R4, R8, 0x120 ;  /* 0x0000012008047836 */ /* 0x000fe20000000000 */
[----:B------:R-:W5:Y:S04]  /*98c0*/  @!P2 LDG.E R51, desc[UR6][R2.64+0x300] ;  /* 0x000300060233a981 */ /* 0x000f68000c1e1900 */
[----:B------:R-:W-:Y:S01]  /*98d0*/  ISETP.GE.AND P2, PT, R4, R9, PT ;  /* 0x000000090400720c */ /* 0x000fe20003f46270 */
[----:B------:R-:W5:Y:S04]  /*98e0*/  @!P1 LDG.E R54, desc[UR6][R2.64+0x180] ;  /* 0x0001800602369981 */ /* 0x000f68000c1e1900 */
[----:B------:R-:W5:Y:S02]  /*98f0*/  @!P4 LDG.E R53, desc[UR6][R2.64+0x200] ;  /* 0x000200060235c981 */ /* 0x000f64000c1e1900 */
[----:B------:R-:W-:-:S02]  /*9900*/  @!P5 LEA R4, P1, R64, UR4, 0x2 ;  /* 0x000000044004dc11 */ /* 0x000fc4000f8210ff */
[----:B------:R-:W5:Y:S02]  /*9910*/  @!P3 LDG.E R52, desc[UR6][R2.64+0x280] ;  /* 0x000280060234b981 */ /* 0x000f64000c1e1900 */
[C-C-:B------:R-:W-:Y:S02]  /*9920*/  @!P5 LEA.HI.X R5, R64.reuse, UR5, R65.reuse, 0x2, P1 ;  /* 0x000000054005dc11 */ /* 0x140fe400088f1441 */
[----:B------:R0:W5:Y:S01]  /*9930*/  @!P6 LDG.E R50, desc[UR6][R2.64+0x380] ;  /* 0x000380060232e981 */ /* 0x000162000c1e1900 */
[----:B------:R-:W-:Y:S01]  /*9940*/  @!P2 LEA R6, P1, R64, UR4, 0x2 ;  /* 0x000000044006ac11 */ /* 0x000fe2000f8210ff */
[----:B------:R-:W-:Y:S02]  /*9950*/  VIADD R66, R8, 0x140 ;  /* 0x0000014008427836 */ /* 0x000fe40000000000 */
[----:B------:R1:W5:Y:S01]  /*9960*/  @!P5 LDG.E R49, desc[UR6][R4.64+0x400] ;  /* 0x000400060431d981 */ /* 0x000362000c1e1900 */
[----:B------:R-:W-:Y:S01]  /*9970*/  @!P2 LEA.HI.X R7, R64, UR5, R65, 0x2, P1 ;  /* 0x000000054007ac11 */ /* 0x000fe200088f1441 */
[----:B0-----:R-:W-:Y:S01]  /*9980*/  VIADD R2, R8, 0x200 ;  /* 0x0000020008027836 */ /* 0x001fe20000000000 */
[----:B------:R-:W-:-:S03]  /*9990*/  ISETP.GE.AND P3, PT, R66, R9, PT ;  /* 0x000000094200720c */ /* 0x000fc60003f66270 */
[----:B------:R0:W5:Y:S01]  /*99a0*/  @!P2 LDG.E R48, desc[UR6][R6.64+0x480] ;  /* 0x000480060630a981 */ /* 0x000162000c1e1900 */
[----:B------:R-:W-:Y:S01]  /*99b0*/  ISETP.GE.AND P1, PT, R2, R9, PT ;  /* 0x000000090200720c */ /* 0x000fe20003f26270 */
[----:B------:R-:W-:-:S05]  /*99c0*/  VIADD R66, R8, 0x160 ;  /* 0x0000016008427836 */ /* 0x000fca0000000000 */
[----:B------:R-:W-:-:S07]  /*99d0*/  ISETP.GE.AND P4, PT, R66, R9, PT ;  /* 0x000000094200720c */ /* 0x000fce0003f86270 */
[----:B------:R-:W2:Y:S01]  /*99e0*/  @!P1 S2R R67, SR_TID.X ;  /* 0x0000000000439919 */ /* 0x000ea20000002100 */
[----:B------:R-:W-:Y:S01]  /*99f0*/  @!P3 LEA R2, P2, R64, UR4, 0x2 ;  /* 0x000000044002bc11 */ /* 0x000fe2000f8410ff */
[----:B------:R-:W-:-:S03]  /*9a00*/  VIADD R66, R8, 0x180 ;  /* 0x0000018008427836 */ /* 0x000fc60000000000 */
[----:B------:R-:W-:Y:S02]  /*9a10*/  @!P3 LEA.HI.X R3, R64, UR5, R65, 0x2, P2 ;  /* 0x000000054003bc11 */ /* 0x000fe400090f1441 */
[----:B------:R-:W-:-:S03]  /*9a20*/  ISETP.GE.AND P2, PT, R66, R9, PT ;  /* 0x000000094200720c */ /* 0x000fc60003f46270 */
[----:B------:R2:W5:Y:S01]  /*9a30*/  @!P3 LDG.E R47, desc[UR6][R2.64+0x500] ;  /* 0x00050006022fb981 */ /* 0x000562000c1e1900 */
[----:B-1----:R-:W-:Y:S01]  /*9a40*/  @!P4 LEA R4, P3, R64, UR4, 0x2 ;  /* 0x000000044004cc11 */ /* 0x002fe2000f8610ff */
[----:B0-----:R-:W-:-:S03]  /*9a50*/  VIADD R6, R8, 0x1a0 ;  /* 0x000001a008067836 */ /* 0x001fc60000000000 */
[----:B------:R-:W-:Y:S01]  /*9a60*/  @!P4 LEA.HI.X R5, R64, UR5, R65, 0x2, P3 ;  /* 0x000000054005cc11 */ /* 0x000fe200098f1441 */
[----:B------:R-:W-:Y:S01]  /*9a70*/  VIADD R66, R8, 0x1c0 ;  /* 0x000001c008427836 */ /* 0x000fe20000000000 */
[----:B------:R-:W-:-:S03]  /*9a80*/  ISETP.GE.AND P5, PT, R6, R9, PT ;  /* 0x000000090600720c */ /* 0x000fc60003fa6270 */
[----:B------:R0:W5:Y:S01]  /*9a90*/  @!P4 LDG.E R46, desc[UR6][R4.64+0x580] ;  /* 0x00058006042ec981 */ /* 0x000162000c1e1900 */
[----:B------:R-:W-:Y:S01]  /*9aa0*/  @!P2 LEA R6, P4, R64, UR4, 0x2 ;  /* 0x000000044006ac11 */ /* 0x000fe2000f8810ff */
[----:B------:R-:W-:Y:S01]  /*9ab0*/  VIADD R8, R8, 0x1e0 ;  /* 0x000001e008087836 */ /* 0x000fe20000000000 */
[-C--:B------:R-:W-:Y:S02]  /*9ac0*/  ISETP.GE.AND P3, PT, R66, R9.reuse, PT ;  /* 0x000000094200720c */ /* 0x080fe40003f66270 */
[----:B------:R-:W-:Y:S02]  /*9ad0*/  @!P2 LEA.HI.X R7, R64, UR5, R65, 0x2, P4 ;  /* 0x000000054007ac11 */ /* 0x000fe4000a0f1441 */
[----:B------:R-:W-:Y:S02]  /*9ae0*/  ISETP.GE.AND P4, PT, R8, R9, PT ;  /* 0x000000090800720c */ /* 0x000fe40003f86270 */
[C---:B--2---:R-:W-:Y:S01]  /*9af0*/  @!P1 LOP3.LUT R2, R67.reuse, 0x3e0, RZ, 0xc0, !PT ;  /* 0x000003e043029812 */ /* 0x044fe200078ec0ff */
[----:B------:R1:W5:Y:S01]  /*9b00*/  @!P2 LDG.E R61, desc[UR6][R6.64+0x600] ;  /* 0x00060006063da981 */ /* 0x000362000c1e1900 */
[----:B------:R-:W-:Y:S01]  /*9b10*/  @!P1 LOP3.LUT R67, R67, 0x1f, RZ, 0xc0, !PT ;  /* 0x0000001f43439812 */ /* 0x000fe200078ec0ff */
[----:B------:R-:W-:Y:S01]  /*9b20*/  @!P1 IMAD R66, R45, 0x1980, RZ ;  /* 0x000019802d429824 */ /* 0x000fe200078e02ff */
[----:B------:R-:W-:-:S03]  /*9b30*/  @!P5 LEA R8, P2, R64, UR4, 0x2 ;  /* 0x000000044008dc11 */ /* 0x000fc6000f8410ff */
[----:B------:R-:W-:Y:S01]  /*9b40*/  @!P1 IMAD R67, R2, 0x11, R67 ;  /* 0x0000001102439824 */ /* 0x000fe200078e0243 */
[C-C-:B------:R-:W-:Y:S02]  /*9b50*/  @!P5 LEA.HI.X R9, R64.reuse, UR5, R65.reuse, 0x2, P2 ;  /* 0x000000054009dc11 */ /* 0x140fe400090f1441 */
[----:B------:R-:W-:Y:S02]  /*9b60*/  @!P3 LEA R2, P2, R64, UR4, 0x2 ;  /* 0x000000044002bc11 */ /* 0x000fe4000f8410ff */
[----:B------:R-:W-:Y:S01]  /*9b70*/  @!P1 IADD3 R67, P6, PT, R66, R67, RZ ;  /* 0x0000004342439210 */ /* 0x000fe20007fde0ff */
[----:B------:R2:W5:Y:S01]  /*9b80*/  @!P5 LDG.E R60, desc[UR6][R8.64+0x680] ;  /* 0x00068006083cd981 */ /* 0x000562000c1e1900 */
[C-C-:B------:R-:W-:Y:S02]  /*9b90*/  @!P3 LEA.HI.X R3, R64.reuse, UR5, R65.reuse, 0x2, P2 ;  /* 0x000000054003bc11 */ /* 0x140fe400090f1441 */
[C---:B0-----:R-:W-:Y:S01]  /*9ba0*/  @!P4 LEA R4, P5, R64.reuse, UR4, 0x2 ;  /* 0x000000044004cc11 */ /* 0x041fe2000f8a10ff */
[----:B------:R-:W-:Y:S01]  /*9bb0*/  @!P1 IMAD.X R62, RZ, RZ, R62, P6 ;  /* 0x000000ffff3e9224 */ /* 0x000fe200030e063e */
[----:B-1----:R-:W-:Y:S01]  /*9bc0*/  @!P1 LEA R6, P2, R67, UR4, 0x2 ;  /* 0x0000000443069c11 */ /* 0x002fe2000f8410ff */
[----:B------:R2:W5:Y:S01]  /*9bd0*/  @!P3 LDG.E R59, desc[UR6][R2.64+0x700] ;  /* 0x00070006023bb981 */ /* 0x000562000c1e1900 */
[----:B------:R-:W-:-:S02]  /*9be0*/  @!P4 LEA.HI.X R5, R64, UR5, R65, 0x2, P5 ;  /* 0x000000054005cc11 */ /* 0x000fc4000a8f1441 */
[----:B------:R-:W-:-:S03]  /*9bf0*/  @!P1 LEA.HI.X R7, R67, UR5, R62, 0x2, P2 ;  /* 0x0000000543079c11 */ /* 0x000fc600090f143e */
[----:B------:R2:W5:Y:S04]  /*9c00*/  @!P4 LDG.E R58, desc[UR6][R4.64+0x780] ;  /* 0x00078006043ac981 */ /* 0x000568000c1e1900 */
[----:B------:R2:W5:Y:S02]  /*9c10*/  @!P1 LDG.E R63, desc[UR6][R6.64+0x800] ;  /* 0x00080006063f9981 */ /* 0x000564000c1e1900 */
.L_x_113:
[----:B------:R-:W-:Y:S08]  /*9c20*/  BAR.SYNC.DEFER_BLOCKING 0x0 ;  /* 0x0000000000007b1d */ /* 0x000ff00000010000 */
[----:B------:R-:W1:Y:S01]  /*9c30*/  S2UR UR5, SR_CgaCtaId ;  /* 0x00000000000579c3 */ /* 0x000e620000008800 */
[----:B------:R-:W-:Y:S01]  /*9c40*/  UMOV UR4, 0x400 ;  /* 0x0000040000047882 */ /* 0x000fe20000000000 */
[----:B0-2---:R-:W0:Y:S01]  /*9c50*/  S2R R2, SR_TID.X ;  /* 0x0000000000027919 */ /* 0x005e220000002100 */
[----:B-----5:R2:W-:Y:S04]  /*9c60*/  STS [R44+-0x4], R57 ;  /* 0xfffffc392c007388 */ /* 0x0205e80000000800 */
[----:B------:R2:W-:Y:S01]  /*9c70*/  STS [R43+-0x4], R56 ;  /* 0xfffffc382b007388 */ /* 0x0005e20000000800 */
[----:B-1----:R-:W-:-:S03]  /*9c80*/  ULEA UR4, UR5, UR4, 0x18 ;  /* 0x0000000405047291 */ /* 0x002fc6000f8ec0ff */
[----:B------:R2:W-:Y:S04]  /*9c90*/  STS [R42+-0x4], R55 ;  /* 0xfffffc372a007388 */ /* 0x0005e80000000800 */
        /* <DEDUP_REMOVED lines=13> */
[----:B------:R2:W-:Y:S01]  /*9d70*/  STS [R28+-0x4], R63 ;  /* 0xfffffc3f1c007388 */ /* 0x0005e20000000800 */
[----:B------:R-:W-:Y:S06]  /*9d80*/  BAR.SYNC.DEFER_BLOCKING 0x0 ;  /* 0x0000000000007b1d */ /* 0x000fec0000010000 */
[----:B0-----:R-:W-:Y:S05]  /*9d90*/  @P0 BRA `(.L_x_114) ;  /* 0x00000008006c0947 */ /* 0x001fea0003800000 */
[----:B------:R-:W-:Y:S01]  /*9da0*/  LEA R25, R25, UR4, 0x3 ;  /* 0x0000000419197c11 */ /* 0x000fe2000f8e18ff */
[----:B------:R-:W-:Y:S01]  /*9db0*/  LDS R3, [R26] ;  /* 0x000000001a037984 */ /* 0x000fe20000000800 */
[----:B------:R-:W0:Y:S01]  /*9dc0*/  LDCU.64 UR8, c[0x0][0x3b0] ;  /* 0x00007600ff0877ac */ /* 0x000e220008000a00 */
[----:B------:R-:W-:Y:S02]  /*9dd0*/  LEA R24, R24, UR4, 0x3 ;  /* 0x0000000418187c11 */ /* 0x000fe4000f8e18ff */
[----:B------:R-:W1:Y:S01]  /*9de0*/  LDS.64 R4, [R25+0x6600] ;  /* 0x0066000019047984 */ /* 0x000e620000000a00 */
[----:B------:R-:W-:Y:S02]  /*9df0*/  LEA R27, R23, UR4, 0x3 ;  /* 0x00000004171b7c11 */ /* 0x000fe4000f8e18ff */
[----:B------:R-:W-:Y:S02]  /*9e00*/  LEA R22, R22, UR4, 0x3 ;  /* 0x0000000416167c11 */ /* 0x000fe4000f8e18ff */
[----:B------:R-:W-:-:S02]  /*9e10*/  LEA R20, R20, UR4, 0x3 ;  /* 0x0000000414147c11 */ /* 0x000fc4000f8e18ff */
[----:B------:R-:W-:Y:S02]  /*9e20*/  LEA R18, R18, UR4, 0x3 ;  /* 0x0000000412127c11 */ /* 0x000fe4000f8e18ff */
[----:B------:R-:W-:Y:S02]  /*9e30*/  LEA R16, R16, UR4, 0x3 ;  /* 0x0000000410107c11 */ /* 0x000fe4000f8e18ff */
[----:B------:R-:W-:Y:S02]  /*9e40*/  LEA R14, R14, UR4, 0x3 ;  /* 0x000000040e0e7c11 */ /* 0x000fe4000f8e18ff */
[----:B------:R-:W-:Y:S02]  /*9e50*/  LEA R12, R12, UR4, 0x3 ;  /* 0x000000040c0c7c11 */ /* 0x000fe4000f8e18ff */
[----:B------:R-:W-:Y:S02]  /*9e60*/  LEA R10, R10, UR4, 0x3 ;  /* 0x000000040a0a7c11 */ /* 0x000fe4000f8e18ff */
[----:B-1----:R-:W-:-:S05]  /*9e70*/  IADD3 R4, P0, PT, R4, R2, RZ ;  /* 0x0000000204047210 */ /* 0x002fca0007f1e0ff */
[----:B------:R-:W-:Y:S01]  /*9e80*/  IMAD.X R5, RZ, RZ, R5, P0 ;  /* 0x000000ffff057224 */ /* 0x000fe200000e0605 */
[----:B0-----:R-:W-:-:S04]  /*9e90*/  LEA R6, P0, R4, UR8, 0x2 ;  /* 0x0000000804067c11 */ /* 0x001fc8000f8010ff */
[----:B------:R-:W-:-:S05]  /*9ea0*/  LEA.HI.X R7, R4, UR9, R5, 0x2, P0 ;  /* 0x0000000904077c11 */ /* 0x000fca00080f1405 */
[----:B------:R-:W-:Y:S01]  /*9eb0*/  STG.E desc[UR6][R6.64], R3 ;  /* 0x0000000306007986 */ /* 0x000fe2000c101906 */
[----:B------:R-:W-:-:S03]  /*9ec0*/  NOP ;  /* 0x0000000000007918 */ /* 0x000fc60000000000 */
[----:B------:R0:W1:Y:S04]  /*9ed0*/  LDS.64 R4, [R24+0x6600] ;  /* 0x0066000018047984 */ /* 0x0000680000000a00 */
[----:B------:R-:W3:Y:S01]  /*9ee0*/  LDS R25, [R26+0x600] ;  /* 0x000600001a197984 */ /* 0x000ee20000000800 */
[----:B0-----:R-:W-:Y:S02]  /*9ef0*/  LEA R24, R21, UR4, 0x3 ;  /* 0x0000000415187c11 */ /* 0x001fe4000f8e18ff */
[----:B-1----:R-:W-:-:S05]  /*9f00*/  IADD3 R4, P0, PT, R4, R2, RZ ;  /* 0x0000000204047210 */ /* 0x002fca0007f1e0ff */
[----:B------:R-:W-:Y:S01]  /*9f10*/  IMAD.X R5, RZ, RZ, R5, P0 ;  /* 0x000000ffff057224 */ /* 0x000fe200000e0605 */
[----:B------:R-:W-:-:S04]  /*9f20*/  LEA R8, P0, R4, UR8, 0x2 ;  /* 0x0000000804087c11 */ /* 0x000fc8000f8010ff */
[----:B------:R-:W-:-:S05]  /*9f30*/  LEA.HI.X R9, R4, UR9, R5, 0x2, P0 ;  /* 0x0000000904097c11 */ /* 0x000fca00080f1405 */
[----:B---3--:R-:W-:Y:S01]  /*9f40*/  STG.E desc[UR6][R8.64+0x600], R25 ;  /* 0x0006001908007986 */ /* 0x008fe2000c101906 */
[----:B------:R-:W-:-:S03]  /*9f50*/  NOP ;  /* 0x0000000000007918 */ /* 0x000fc60000000000 */
[----:B------:R-:W0:Y:S04]  /*9f60*/  LDS.64 R4, [R27+0x6600] ;  /* 0x006600001b047984 */ /* 0x000e280000000a00 */
[----:B------:R-:W1:Y:S01]  /*9f70*/  LDS R3, [R26+0xc00] ;  /* 0x000c00001a037984 */ /* 0x000e620000000800 */
[----:B0-----:R-:W-:-:S05]  /*9f80*/  IADD3 R4, P0, PT, R4, R2, RZ ;  /* 0x0000000204047210 */ /* 0x001fca0007f1e0ff */
[----:B------:R-:W-:Y:S01]  /*9f90*/  IMAD.X R5, RZ, RZ, R5, P0 ;  /* 0x000000ffff057224 */ /* 0x000fe200000e0605 */
[----:B------:R-:W-:-:S04]  /*9fa0*/  LEA R6, P0, R4, UR8, 0x2 ;  /* 0x0000000804067c11 */ /* 0x000fc8000f8010ff */
[----:B------:R-:W-:-:S05]  /*9fb0*/  LEA.HI.X R7, R4, UR9, R5, 0x2, P0 ;  /* 0x0000000904077c11 */ /* 0x000fca00080f1405 */
[----:B-1----:R-:W-:Y:S01]  /*9fc0*/  STG.E desc[UR6][R6.64+0xc00], R3 ;  /* 0x000c000306007986 */ /* 0x002fe2000c101906 */
        /* <DEDUP_REMOVED lines=107> */
[----:B------:R-:W-:Y:S02]  /*a680*/  LEA.HI.X R9, R4, UR9, R5, 0x2, P0 ;  /* 0x0000000904097c11 */ /* 0x000fe400080f1405 */
[----:B------:R-:W-:-:S03]  /*a690*/  LEA R4, R0, UR4, 0x3 ;  /* 0x0000000400047c11 */ /* 0x000fc6000f8e18ff */
        /* <DEDUP_REMOVED lines=9> */
[----:B------:R-:W-:Y:S01]  /*a730*/  NOP ;  /* 0x0000000000007918 */ /* 0x000fe20000000000 */
[----:B------:R-:W-:Y:S05]  /*a740*/  EXIT ;  /* 0x000000000000794d */ /* 0x000fea0003800000 */
.L_x_114:
[----:B------:R-:W-:Y:S01]  /*a750*/  LEA R25, R25, UR4, 0x3 ;  /* 0x0000000419197c11 */ /* 0x000fe2000f8e18ff */
[----:B------:R-:W-:Y:S01]  /*a760*/  IMAD R27, R45, -0x1980, R27 ;  /* 0xffffe6802d1b7824 */ /* 0x000fe200078e021b */
[----:B------:R-:W-:Y:S01]  /*a770*/  LEA R24, R24, UR4, 0x3 ;  /* 0x0000000418187c11 */ /* 0x000fe2000f8e18ff */
[C---:B------:R-:W-:Y:S01]  /*a780*/  VIADD R8, R2.reuse, 0x180 ;  /* 0x0000018002087836 */ /* 0x040fe20000000000 */
[----:B------:R-:W-:Y:S01]  /*a790*/  LEA R23, R23, UR4, 0x3 ;  /* 0x0000000417177c11 */ /* 0x000fe2000f8e18ff */
[----:B------:R-:W0:Y:S01]  /*a7a0*/  LDS.64 R4, [R25+0x6600] ;  /* 0x0066000019047984 */ /* 0x000e220000000a00 */
[----:B------:R-:W-:Y:S02]  /*a7b0*/  ISETP.GE.AND P1, PT, R2, R27, PT ;  /* 0x0000001b0200720c */ /* 0x000fe40003f26270 */
[----:B------:R-:W-:Y:S02]  /*a7c0*/  LEA R22, R22, UR4, 0x3 ;  /* 0x0000000416167c11 */ /* 0x000fe4000f8e18ff */
[----:B------:R-:W-:-:S02]  /*a7d0*/  LEA R21, R21, UR4, 0x3 ;  /* 0x0000000415157c11 */ /* 0x000fc4000f8e18ff */
[----:B------:R-:W-:Y:S02]  /*a7e0*/  LEA R20, R20, UR4, 0x3 ;  /* 0x0000000414147c11 */ /* 0x000fe4000f8e18ff */
[----:B------:R-:W-:Y:S02]  /*a7f0*/  LEA R19, R19, UR4, 0x3 ;  /* 0x0000000413137c11 */ /* 0x000fe4000f8e18ff */
[----:B------:R-:W-:Y:S02]  /*a800*/  LEA R18, R18, UR4, 0x3 ;  /* 0x0000000412127c11 */ /* 0x000fe4000f8e18ff */
[----:B------:R-:W-:Y:S01]  /*a810*/  LEA R17, R17, UR4, 0x3 ;  /* 0x0000000411117c11 */ /* 0x000fe2000f8e18ff */
[----:B------:R-:W1:Y:S01]  /*a820*/  @!P1 LDS R3, [R26] ;  /* 0x000000001a039984 */ /* 0x000e620000000800 */
[----:B------:R-:W3:Y:S01]  /*a830*/  @!P1 LDC.64 R6, c[0x0][0x3b0] ;  /* 0x0000ec00ff069b82 */ /* 0x000ee20000000a00 */
[----:B------:R-:W-:Y:S02]  /*a840*/  LEA R16, R16, UR4, 0x3 ;  /* 0x0000000410107c11 */ /* 0x000fe4000f8e18ff */
[----:B------:R-:W-:-:S02]  /*a850*/  LEA R15, R15, UR4, 0x3 ;  /* 0x000000040f0f7c11 */ /* 0x000fc4000f8e18ff */
[----:B------:R-:W-:Y:S02]  /*a860*/  LEA R14, R14, UR4, 0x3 ;  /* 0x000000040e0e7c11 */ /* 0x000fe4000f8e18ff */
[----:B------:R-:W-:Y:S02]  /*a870*/  LEA R13, R13, UR4, 0x3 ;  /* 0x000000040d0d7c11 */ /* 0x000fe4000f8e18ff */
[----:B------:R-:W-:Y:S02]  /*a880*/  LEA R12, R12, UR4, 0x3 ;  /* 0x000000040c0c7c11 */ /* 0x000fe4000f8e18ff */
[----:B------:R-:W-:Y:S02]  /*a890*/  LEA R11, R11, UR4, 0x3 ;  /* 0x000000040b0b7c11 */ /* 0x000fe4000f8e18ff */
[----:B------:R-:W-:Y:S02]  /*a8a0*/  LEA R10, R10, UR4, 0x3 ;  /* 0x000000040a0a7c11 */ /* 0x000fe4000f8e18ff */
[----:B0-----:R-:W-:-:S05]  /*a8b0*/  @!P1 IADD3 R4, P0, PT, R4, R2, RZ ;  /* 0x0000000204049210 */ /* 0x001fca0007f1e0ff */
[----:B------:R-:W-:Y:S01]  /*a8c0*/  @!P1 IMAD.X R5, RZ, RZ, R5, P0 ;  /* 0x000000ffff059224 */ /* 0x000fe200000e0605 */
[----:B---3--:R-:W-:-:S04]  /*a8d0*/  @!P1 LEA R6, P0, R4, R6, 0x2 ;  /* 0x0000000604069211 */ /* 0x008fc800078010ff */
[----:B------:R-:W-:-:S05]  /*a8e0*/  @!P1 LEA.HI.X R7, R4, R7, R5, 0x2, P0 ;  /* 0x0000000704079211 */ /* 0x000fca00000f1405 */
[----:B-1----:R0:W-:Y:S01]  /*a8f0*/  @!P1 STG.E desc[UR6][R6.64], R3 ;  /* 0x0000000306009986 */ /* 0x0021e2000c101906 */
[----:B------:R-:W-:-:S03]  /*a900*/  NOP ;  /* 0x0000000000007918 */ /* 0x000fc60000000000 */
[----:B------:R-:W1:Y:S01]  /*a910*/  LDS.64 R4, [R24+0x6600] ;  /* 0x0066000018047984 */ /* 0x000e620000000a00 */
[----:B------:R-:W-:Y:S01]  /*a920*/  ISETP.GE.AND P1, PT, R8, R27, PT ;  /* 0x0000001b0800720c */ /* 0x000fe20003f26270 */
[----:B0-----:R-:W-:-:S12]  /*a930*/  VIADD R6, R2, 0x300 ;  /* 0x0000030002067836 */ /* 0x001fd80000000000 */
[----:B------:R-:W0:Y:S01]  /*a940*/  @!P1 LDS R25, [R26+0x600] ;  /* 0x000600001a199984 */ /* 0x000e220000000800 */
[----:B------:R-:W3:Y:S01]  /*a950*/  @!P1 LDC.64 R8, c[0x0][0x3b0] ;  /* 0x0000ec00ff089b82 */ /* 0x000ee20000000a00 */
[----:B-1----:R-:W-:-:S05]  /*a960*/  @!P1 IADD3 R4, P0, PT, R4, R2, RZ ;  /* 0x0000000204049210 */ /* 0x002fca0007f1e0ff */
[----:B------:R-:W-:Y:S01]  /*a970*/  @!P1 IMAD.X R5, RZ, RZ, R5, P0 ;  /* 0x000000ffff059224 */ /* 0x000fe200000e0605 */
[----:B---3--:R-:W-:-:S04]  /*a980*/  @!P1 LEA R8, P0, R4, R8, 0x2 ;  /* 0x0000000804089211 */ /* 0x008fc800078010ff */
[----:B------:R-:W-:-:S05]  /*a990*/  @!P1 LEA.HI.X R9, R4, R9, R5, 0x2, P0 ;  /* 0x0000000904099211 */ /* 0x000fca00000f1405 */
[----:B0-----:R0:W-:Y:S01]  /*a9a0*/  @!P1 STG.E desc[UR6][R8.64+0x600], R25 ;  /* 0x0006001908009986 */ /* 0x0011e2000c101906 */
        /* <DEDUP_REMOVED lines=57> */
[----:B------:R-:W-:Y:S02]  /*ad40*/  ISETP.GE.AND P1, PT, R8, R27, PT ;  /* 0x0000001b0800720c */ /* 0x000fe40003f26270 */
[----:B0-----:R-:W-:-:S11]  /*ad50*/  LOP3.LUT R6, R2, 0xc00, RZ, 0xfc, !PT ;  /* 0x00000c0002067812 */ /* 0x001fd600078efcff */
        /* <DEDUP_REMOVED lines=83> */
[----:B0-----:R-:W-:Y:S01]  /*b290*/  @!P1 STG.E desc[UR6][R6.64+0x5400], R3 ;  /* 0x0054000306009986 */ /* 0x001fe2000c101906 */
[----:B------:R-:W-:-:S03]  /*b2a0*/  NOP ;  /* 0x0000000000007918 */ /* 0x000fc60000000000 */
[----:B------:R-:W0:Y:S01]  /*b2b0*/  LDS.64 R4, [R10+0x6600] ;  /* 0x006600000a047984 */ /* 0x000e220000000a00 */
[----:B------:R-:W-:-:S13]  /*b2c0*/  ISETP.GE.AND P1, PT, R8, R27, PT ;  /* 0x0000001b0800720c */ /* 0x000fda0003f26270 */
[----:B------:R-:W1:Y:S01]  /*b2d0*/  @!P1 LDS R11, [R26+0x5a00] ;  /* 0x005a00001a0b9984 */ /* 0x000e620000000800 */
[----:B------:R-:W3:Y:S01]  /*b2e0*/  @!P1 LDC.64 R8, c[0x0][0x3b0] ;  /* 0x0000ec00ff089b82 */ /* 0x000ee20000000a00 */
[----:B0-----:R-:W-:-:S05]  /*b2f0*/  @!P1 IADD3 R4, P0, PT, R4, R2, RZ ;  /* 0x0000000204049210 */ /* 0x001fca0007f1e0ff */
[----:B------:R-:W-:Y:S01]  /*b300*/  @!P1 IMAD.X R5, RZ, RZ, R5, P0 ;  /* 0x000000ffff059224 */ /* 0x000fe200000e0605 */
[----:B---3--:R-:W-:-:S04]  /*b310*/  @!P1 LEA R8, P0, R4, R8, 0x2 ;  /* 0x0000000804089211 */ /* 0x008fc800078010ff */
[----:B------:R-:W-:Y:S02]  /*b320*/  @!P1 LEA.HI.X R9, R4, R9, R5, 0x2, P0 ;  /* 0x0000000904099211 */ /* 0x000fe400000f1405 */
[----:B------:R-:W-:Y:S02]  /*b330*/  LEA R5, R0, UR4, 0x3 ;  /* 0x0000000400057c11 */ /* 0x000fe4000f8e18ff */
[----:B------:R-:W-:Y:S01]  /*b340*/  LOP3.LUT R0, R2, 0x1800, RZ, 0xfc, !PT ;  /* 0x0000180002007812 */ /* 0x000fe200078efcff */
[----:B-1----:R-:W-:Y:S01]  /*b350*/  @!P1 STG.E desc[UR6][R8.64+0x5a00], R11 ;  /* 0x005a000b08009986 */ /* 0x002fe2000c101906 */
[----:B------:R-:W-:-:S03]  /*b360*/  NOP ;  /* 0x0000000000007918 */ /* 0x000fc60000000000 */
[----:B------:R-:W0:Y:S01]  /*b370*/  LDS.64 R4, [R5+0x6600] ;  /* 0x0066000005047984 */ /* 0x000e220000000a00 */
[----:B------:R-:W-:-:S13]  /*b380*/  ISETP.GE.AND P1, PT, R0, R27, PT ;  /* 0x0000001b0000720c */ /* 0x000fda0003f26270 */
[----:B------:R-:W1:Y:S01]  /*b390*/  @!P1 LDS R7, [R26+0x6000] ;  /* 0x006000001a079984 */ /* 0x000e620000000800 */
[----:B------:R-:W3:Y:S01]  /*b3a0*/  @!P1 LDC.64 R12, c[0x0][0x3b0] ;  /* 0x0000ec00ff0c9b82 */ /* 0x000ee20000000a00 */
[----:B0-----:R-:W-:-:S05]  /*b3b0*/  IADD3 R0, P0, PT, R4, R2, RZ ;  /* 0x0000000204007210 */ /* 0x001fca0007f1e0ff */
[----:B------:R-:W-:Y:S01]  /*b3c0*/  IMAD.X R4, RZ, RZ, R5, P0 ;  /* 0x000000ffff047224 */ /* 0x000fe200000e0605 */
[----:B---3--:R-:W-:-:S04]  /*b3d0*/  @!P1 LEA R2, P0, R0, R12, 0x2 ;  /* 0x0000000c00029211 */ /* 0x008fc800078010ff */
[----:B------:R-:W-:-:S05]  /*b3e0*/  @!P1 LEA.HI.X R3, R0, R13, R4, 0x2, P0 ;  /* 0x0000000d00039211 */ /* 0x000fca00000f1404 */
[----:B-1----:R-:W-:Y:S01]  /*b3f0*/  @!P1 STG.E desc[UR6][R2.64+0x6000], R7 ;  /* 0x0060000702009986 */ /* 0x002fe2000c101906 */
[----:B------:R-:W-:Y:S01]  /*b400*/  NOP ;  /* 0x0000000000007918 */ /* 0x000fe20000000000 */
[----:B------:R-:W-:Y:S05]  /*b410*/  EXIT ;  /* 0x000000000000794d */ /* 0x000fea0003800000 */
.L_x_30:
[----:B------:R-:W-:Y:S02]  /*b420*/  IMAD.MOV.U32 R49, RZ, RZ, R40 ;  /* 0x000000ffff317224 */ /* 0x000fe400078e0028 */
[----:B------:R-:W-:Y:S02]  /*b430*/  IMAD.MOV.U32 R48, RZ, RZ, 0x1 ;  /* 0x00000001ff307424 */ /* 0x000fe400078e00ff */
[----:B------:R-:W-:Y:S02]  /*b440*/  IMAD.MOV.U32 R51, RZ, RZ, RZ ;  /* 0x000000ffff337224 */ /* 0x000fe400078e00ff */
[----:B------:R-:W-:-:S07]  /*b450*/  IMAD.MOV.U32 R46, RZ, RZ, -0x1 ;  /* 0xffffffffff2e7424 */ /* 0x000fce00078e00ff */
[----:B------:R-:W-:Y:S05]  /*b460*/  WARPSYNC.COLLECTIVE R46, `(.L_x_115) ;  /* 0x000000002e087348 */ /* 0x000fea0003c00000 */
[----:B------:R0:W1:Y:S02]  /*b470*/  SHFL.UP P0, R47, R49, R48, R51 ;  /* 0x04000030312f7389 */ /* 0x0000640000000033 */
[----:B01----:R-:W-:Y:S05]  /*b480*/  ENDCOLLECTIVE ;  /* 0x000000000000791b */ /* 0x003fea0003800000 */
.L_x_115:
[----:B------:R-:W-:Y:S02]  /*b490*/  IMAD.MOV.U32 R48, RZ, RZ, 0x2 ;  /* 0x00000002ff307424 */ /* 0x000fe400078e00ff */
[----:B------:R-:W-:-:S04]  /*b4a0*/  IMAD.MOV.U32 R41, RZ, RZ, R47 ;  /* 0x000000ffff297224 */ /* 0x000fc800078e002f */
[----:B------:R-:W-:-:S04]  /*b4b0*/  @P0 IMAD.IADD R41, R40, 0x1, R41 ;  /* 0x0000000128290824 */ /* 0x000fc800078e0229 */
[----:B------:R-:W-:-:S07]  /*b4c0*/  IMAD.MOV.U32 R49, RZ, RZ, R41 ;  /* 0x000000ffff317224 */ /* 0x000fce00078e0029 */
[----:B------:R-:W-:Y:S05]  /*b4d0*/  WARPSYNC.COLLECTIVE R46, `(.L_x_116) ;  /* 0x000000002e087348 */ /* 0x000fea0003c00000 */
[----:B------:R0:W1:Y:S02]  /*b4e0*/  SHFL.UP P0, R47, R49, R48, R51 ;  /* 0x04000030312f7389 */ /* 0x0000640000000033 */
[----:B01----:R-:W-:Y:S05]  /*b4f0*/  ENDCOLLECTIVE ;  /* 0x000000000000791b */ /* 0x003fea0003800000 */
.L_x_116:
[----:B------:R-:W-:Y:S02]  /*b500*/  IMAD.MOV.U32 R48, RZ, RZ, 0x4 ;  /* 0x00000004ff307424 */ /* 0x000fe400078e00ff */
[----:B------:R-:W-:-:S04]  /*b510*/  IMAD.MOV.U32 R42, RZ, RZ, R47 ;  /* 0x000000ffff2a7224 */ /* 0x000fc800078e002f */
[----:B------:R-:W-:-:S04]  /*b520*/  @P0 IMAD.IADD R42, R41, 0x1, R42 ;  /* 0x00000001292a0824 */ /* 0x000fc800078e022a */
[----:B------:R-:W-:-:S07]  /*b530*/  IMAD.MOV.U32 R49, RZ, RZ, R42 ;  /* 0x000000ffff317224 */ /* 0x000fce00078e002a */
[----:B------:R-:W-:Y:S05]  /*b540*/  WARPSYNC.COLLECTIVE R46, `(.L_x_117) ;  /* 0x000000002e087348 */ /* 0x000fea0003c00000 */
[----:B------:R0:W1:Y:S02]  /*b550*/  SHFL.UP P0, R47, R49, R48, R51 ;  /* 0x04000030312f7389 */ /* 0x0000640000000033 */
[----:B01----:R-:W-:Y:S05]  /*b560*/  ENDCOLLECTIVE ;  /* 0x000000000000791b */ /* 0x003fea0003800000 */
.L_x_117:
[----:B------:R-:W-:Y:S02]  /*b570*/  IMAD.MOV.U32 R48, RZ, RZ, 0x8 ;  /* 0x00000008ff307424 */ /* 0x000fe400078e00ff */
[----:B------:R-:W-:-:S04]  /*b580*/  IMAD.MOV.U32 R43, RZ, RZ, R47 ;  /* 0x000000ffff2b7224 */ /* 0x000fc800078e002f */
[----:B------:R-:W-:-:S04]  /*b590*/  @P0 IMAD.IADD R43, R42, 0x1, R43 ;  /* 0x000000012a2b0824 */ /* 0x000fc800078e022b */
[----:B------:R-:W-:-:S07]  /*b5a0*/  IMAD.MOV.U32 R49, RZ, RZ, R43 ;  /* 0x000000ffff317224 */ /* 0x000fce00078e002b */
[----:B------:R-:W-:Y:S05]  /*b5b0*/  WARPSYNC.COLLECTIVE R46, `(.L_x_118) ;  /* 0x000000002e087348 */ /* 0x000fea0003c00000 */
[----:B------:R0:W1:Y:S02]  /*b5c0*/  SHFL.UP P0, R47, R49, R48, R51 ;  /* 0x04000030312f7389 */ /* 0x0000640000000033 */
[----:B01----:R-:W-:Y:S05]  /*b5d0*/  ENDCOLLECTIVE ;  /* 0x000000000000791b */ /* 0x003fea0003800000 */
.L_x_118:
[----:B------:R-:W-:Y:S02]  /*b5e0*/  IMAD.MOV.U32 R48, RZ, RZ, 0x10 ;  /* 0x00000010ff307424 */ /* 0x000fe400078e00ff */
[----:B------:R-:W-:-:S04]  /*b5f0*/  IMAD.MOV.U32 R44, RZ, RZ, R47 ;  /* 0x000000ffff2c7224 */ /* 0x000fc800078e002f */
[----:B------:R-:W-:-:S04]  /*b600*/  @P0 IMAD.IADD R44, R43, 0x1, R44 ;  /* 0x000000012b2c0824 */ /* 0x000fc800078e022c */
[----:B------:R-:W-:-:S07]  /*b610*/  IMAD.MOV.U32 R49, RZ, RZ, R44 ;  /* 0x000000ffff317224 */ /* 0x000fce00078e002c */
[----:B------:R-:W-:Y:S05]  /*b620*/  WARPSYNC.COLLECTIVE R46, `(.L_x_119) ;  /* 0x000000002e087348 */ /* 0x000fea0003c00000 */
[----:B------:R0:W1:Y:S02]  /*b630*/  SHFL.UP P0, R47, R49, R48, R51 ;  /* 0x04000030312f7389 */ /* 0x0000640000000033 */
[----:B01----:R-:W-:Y:S05]  /*b640*/  ENDCOLLECTIVE ;  /* 0x000000000000791b */ /* 0x003fea0003800000 */
.L_x_119:
[----:B------:R-:W-:Y:S05]  /*b650*/  BRA `(.L_x_120) ;  /* 0xffffff7800507947 */ /* 0x000fea000383ffff */
.L_x_121:
[----:B------:R-:W-:-:S00]  /*b660*/  BRA `(.L_x_121) ;  /* 0xfffffffc00fc7947 */ /* 0x000fc0000383ffff */
[----:B------:R-:W-:-:S00]  /*b670*/  NOP ;  /* 0x0000000000007918 */ /* 0x000fc00000000000 */
        /* <DEDUP_REMOVED lines=8> */
.L_x_541:


//--------------------- .text._ZN3cub18CUB_300001_SM_10006detail10radix_sort33DeviceRadixSortExclusiveSumKernelINS1_5radix10policy_hubIffyE10Policy1000EyEEvPT0_ --------------------------
	.section	.text._ZN3cub18CUB_300001_SM_10006detail10radix_sort33DeviceRadixSortExclusiveSumKernelINS1_5radix10policy_hubIffyE10Policy1000EyEEvPT0_,"ax",@progbits
	.align	128
        .global         _ZN3cub18CUB_300001_SM_10006detail10radix_sort33DeviceRadixSortExclusiveSumKernelINS1_5radix10policy_hubIffyE10Policy1000EyEEvPT0_
        .type           _ZN3cub18CUB_300001_SM_10006detail10radix_sort33DeviceRadixSortExclusiveSumKernelINS1_5radix10policy_hubIffyE10Policy1000EyEEvPT0_,@function
        .size           _ZN3cub18CUB_300001_SM_10006detail10radix_sort33DeviceRadixSortExclusiveSumKernelINS1_5radix10policy_hubIffyE10Policy1000EyEEvPT0_,(.L_x_542 - _ZN3cub18CUB_300001_SM_10006detail10radix_sort33DeviceRadixSortExclusiveSumKernelINS1_5radix10policy_hubIffyE10Policy1000EyEEvPT0_)
        .other          _ZN3cub18CUB_300001_SM_10006detail10radix_sort33DeviceRadixSortExclusiveSumKernelINS1_5radix10policy_hubIffyE10Policy1000EyEEvPT0_,@"STO_CUDA_ENTRY STV_DEFAULT"
_ZN3cub18CUB_300001_SM_10006detail10radix_sort33DeviceRadixSortExclusiveSumKernelINS1_5radix10policy_hubIffyE10Policy1000EyEEvPT0_:
.text._ZN3cub18CUB_300001_SM_10006detail10radix_sort33DeviceRadixSortExclusiveSumKernelINS1_5radix10policy_hubIffyE10Policy1000EyEEvPT0_:
[----:B------:R-:W-:Y:S01]  /*0000*/  LDC R1, c[0x0][0x37c] ;  /* 0x0000df00ff017b82 */ /* 0x000fe20000000800 */
[----:B------:R-:W0:Y:S07]  /*0010*/  S2R R18, SR_TID.X ;  /* 0x0000000000127919 */ /* 0x000e2e0000002100 */
[----:B------:R-:W1:Y:S01]  /*0020*/  LDC.64 R16, c[0x0][0x380] ;  /* 0x0000e000ff107b82 */ /* 0x000e620000000a00 */
[----:B------:R-:W2:Y:S01]  /*0030*/  LDCU.64 UR4, c[0x0][0x358] ;  /* 0x00006b00ff0477ac */ /* 0x000ea20008000a00 */
[----:B------:R-:W3:Y:S01]  /*0040*/  S2R R5, SR_CTAID.X ;  /* 0x0000000000057919 */ /* 0x000ee20000002500 */
[----:B0-----:R-:W-:Y:S01]  /*0050*/  ISETP.GT.U32.AND P1, PT, R18, 0xff, PT ;  /* 0x000000ff1200780c */ /* 0x001fe20003f24070 */
[----:B---3--:R-:W-:-:S04]  /*0060*/  IMAD R5, R5, 0x100, R18 ;  /* 0x0000010005057824 */ /* 0x008fc800078e0212 */
[----:B-1----:R-:W-:-:S08]  /*0070*/  IMAD.WIDE R16, R5, 0x8, R16 ;  /* 0x0000000805107825 */ /* 0x002fd000078e0210 */
[----:B--2---:R-:W2:Y:S01]  /*0080*/  @!P1 LDG.E.64 R2, desc[UR4][R16.64] ;  /* 0x0000000410029981 */ /* 0x004ea2000c1e1b00 */
[----:B------:R-:W-:Y:S02]  /*0090*/  MOV R0, 0x400 ;  /* 0x0000040000007802 */ /* 0x000fe40000000f00 */
[C---:B------:R-:W-:Y:S01]  /*00a0*/  ISETP.GT.U32.AND P0, PT, R18.reuse, 0x1f, PT ;  /* 0x0000001f1200780c */ /* 0x040fe20003f04070 */
[----:B------:R-:W0:Y:S02]  /*00b0*/  S2R R5, SR_CgaCtaId ;  /* 0x0000000000057919 */ /* 0x000e240000008800 */
[----:B0-----:R-:W-:Y:S02]  /*00c0*/  LEA R5, R5, R0, 0x18 ;  /* 0x0000000005057211 */ /* 0x001fe400078ec0ff */
[----:B------:R-:W-:-:S05]  /*00d0*/  LEA.HI R0, R18, R18, RZ, 0x1d ;  /* 0x0000001212007211 */ /* 0x000fca00078fe8ff */
[----:B------:R-:W-:-:S05]  /*00e0*/  IMAD R0, R0, 0x8, R5 ;  /* 0x0000000800007824 */ /* 0x000fca00078e0205 */
[----:B--2---:R0:W-:Y:S01]  /*00f0*/  STS.64 [R0+0x10], R2 ;  /* 0x0000100200007388 */ /* 0x0041e20000000a00 */
[----:B------:R-:W-:Y:S06]  /*0100*/  BAR.SYNC.DEFER_BLOCKING 0x0 ;  /* 0x0000000000007b1d */ /* 0x000fec0000010000 */
[----:B------:R-:W-:Y:S05]  /*0110*/  @P0 BRA `(.L_x_122) ;  /* 0x0000000400240947 */ /* 0x000fea0003800000 */
[----:B------:R-:W-:Y:S01]  /*0120*/  IMAD R18, R18, 0x48, R5 ;  /* 0x0000004812127824 */ /* 0x000fe200078e0205 */
[----:B------:R-:W-:-:S04]  /*0130*/  UMOV UR6, 0xffffffff ;  /* 0xffffffff00067882 */ /* 0x000fc80000000000 */
[----:B------:R-:W-:Y:S04]  /*0140*/  LDS.64 R14, [R18+0x10] ;  /* 0x00001000120e7984 */ /* 0x000fe80000000a00 */
[----:B------:R-:W-:Y:S04]  /*0150*/  LDS.64 R12, [R18+0x18] ;  /* 0x00001800120c7984 */ /* 0x000fe80000000a00 */
[----:B------:R-:W1:Y:S04]  /*0160*/  LDS.64 R10, [R18+0x20] ;  /* 0x00002000120a7984 */ /* 0x000e680000000a00 */
[----:B------:R-:W-:Y:S04]  /*0170*/  LDS.64 R8, [R18+0x28] ;  /* 0x0000280012087984 */ /* 0x000fe80000000a00 */
[----:B------:R-:W2:Y:S04]  /*0180*/  LDS.64 R6, [R18+0x30] ;  /* 0x0000300012067984 */ /* 0x000ea80000000a00 */
[----:B------:R-:W-:Y:S04]  /*0190*/  LDS.64 R4, [R18+0x38] ;  /* 0x0000380012047984 */ /* 0x000fe80000000a00 */
[----:B0-----:R-:W0:Y:S04]  /*01a0*/  LDS.64 R2, [R18+0x40] ;  /* 0x0000400012027984 */ /* 0x001e280000000a00 */
[----:B------:R-:W3:Y:S01]  /*01b0*/  LDS.64 R20, [R18+0x48] ;  /* 0x0000480012147984 */ /* 0x000ee20000000a00 */
[----:B-1----:R-:W-:-:S04]  /*01c0*/  IADD3 R19, P3, P4, R10, R12, R14 ;  /* 0x0000000c0a137210 */ /* 0x002fc80007c7e00e */
[----:B------:R-:W-:Y:S02]  /*01d0*/  IADD3.X R23, PT, PT, R11, R13, R15, P3, P4 ;  /* 0x0000000d0b177210 */ /* 0x000fe40001fe840f */
[----:B--2---:R-:W-:-:S04]  /*01e0*/  IADD3 R19, P0, P2, R6, R19, R8 ;  /* 0x0000001306137210 */ /* 0x004fc80007a1e008 */
[----:B------:R-:W-:Y:S02]  /*01f0*/  IADD3.X R23, PT, PT, R7, R23, R9, P0, P2 ;  /* 0x0000001707177210 */ /* 0x000fe400007e4409 */
[----:B0-----:R-:W-:-:S04]  /*0200*/  IADD3 R19, P3, P4, R2, R19, R4 ;  /* 0x0000001302137210 */ /* 0x001fc80007c7e004 */
[----:B---3--:R-:W-:Y:S02]  /*0210*/  IADD3 R20, P0, PT, R20, R19, RZ ;  /* 0x0000001314147210 */ /* 0x008fe40007f1e0ff */
[----:B------:R-:W-:-:S05]  /*0220*/  IADD3.X R19, PT, PT, R3, R23, R5, P3, P4 ;  /* 0x0000001703137210 */ /* 0x000fca0001fe8405 */
[----:B------:R-:W-:Y:S01]  /*0230*/  IMAD.X R19, R21, 0x1, R19, P0 ;  /* 0x0000000115137824 */ /* 0x000fe200000e0613 */
[----:B------:R-:W-:Y:S06]  /*0240*/  BRA.DIV UR6, `(.L_x_123) ;  /* 0x0000000206f07947 */ /* 0x000fec000b800000 */
[----:B------:R-:W0:Y:S04]  /*0250*/  SHFL.UP PT, R27, R20, 0x1, RZ ;  /* 0x04200000141b7989 */ /* 0x000e2800000e00ff */
[----:B------:R-:W1:Y:S01]  /*0260*/  SHFL.UP P0, R25, R19, 0x1, RZ ;  /* 0x0420000013197989 */ /* 0x000e6200000000ff */
[----:B0-----:R-:W-:-:S04]  /*0270*/  IADD3 R22, P2, PT, R27, R20, RZ ;  /* 0x000000141b167210 */ /* 0x001fc80007f5e0ff */
[----:B-1----:R-:W-:Y:S01]  /*0280*/  SEL R27, R22, R27, P0 ;  /* 0x0000001b161b7207 */ /* 0x002fe20000000000 */
[----:B------:R-:W-:-:S04]  /*0290*/  IMAD.X R26, R25, 0x1, R19, P2 ;  /* 0x00000001191a7824 */ /* 0x000fc800010e0613 */
[----:B------:R-:W0:Y:S01]  /*02a0*/  SHFL.UP PT, R28, R27, 0x2, RZ ;  /* 0x044000001b1c7989 */ /* 0x000e2200000e00ff */
[----:B------:R-:W-:-:S05]  /*02b0*/  SEL R26, R26, R25, P0 ;  /* 0x000000191a1a7207 */ /* 0x000fca0000000000 */
[----:B------:R-:W1:Y:S01]  /*02c0*/  SHFL.UP P0, R25, R26, 0x2, RZ ;  /* 0x044000001a197989 */ /* 0x000e6200000000ff */
[----:B0-----:R-:W-:-:S05]  /*02d0*/  IADD3 R21, P2, PT, R28, R27, RZ ;  /* 0x0000001b1c157210 */ /* 0x001fca0007f5e0ff */
[----:B-1----:R-:W-:Y:S01]  /*02e0*/  IMAD.X R22, R25, 0x1, R26, P2 ;  /* 0x0000000119167824 */ /* 0x002fe200010e061a */
[----:B------:R-:W-:-:S04]  /*02f0*/  SEL R28, R21, R28, P0 ;  /* 0x0000001c151c7207 */ /* 0x000fc80000000000 */
[----:B------:R-:W-:Y:S01]  /*0300*/  SEL R29, R22, R25, P0 ;  /* 0x00000019161d7207 */ /* 0x000fe20000000000 */
        /* <DEDUP_REMOVED lines=12> */
[----:B------:R0:W1:Y:S04]  /*03d0*/  SHFL.UP PT, R28, R27, 0x10, RZ ;  /* 0x060000001b1c7989 */ /* 0x00006800000e00ff */
[----:B------:R0:W2:Y:S02]  /*03e0*/  SHFL.UP P0, R25, R26, 0x10, RZ ;  /* 0x060000001a197989 */ /* 0x0000a400000000ff */
.L_x_134:
[----:B-1----:R-:W-:-:S04]  /*03f0*/  IADD3 R21, P2, PT, R28, R27, RZ ;  /* 0x0000001b1c157210 */ /* 0x002fc80007f5e0ff */
[----:B--2---:R-:W-:Y:S01]  /*0400*/  SEL R21, R21, R28, P0 ;  /* 0x0000001c15157207 */ /* 0x004fe20000000000 */
[----:B------:R-:W-:-:S05]  /*0410*/  IMAD.X R22, R25, 0x1, R26, P2 ;  /* 0x0000000119167824 */ /* 0x000fca00010e061a */
[----:B------:R-:W-:Y:S02]  /*0420*/  SEL R22, R22, R25, P0 ;  /* 0x0000001916167207 */ /* 0x000fe40000000000 */
[----:B------:R-:W-:-:S05]  /*0430*/  IADD3 R20, P0, PT, R21, -R20, RZ ;  /* 0x8000001415147210 */ /* 0x000fca0007f1e0ff */
[----:B------:R-:W-:Y:S01]  /*0440*/  IMAD.X R21, R22, 0x1, ~R19, P0 ;  /* 0x0000000116157824 */ /* 0x000fe200000e0e13 */
[----:B------:R-:W-:-:S04]  /*0450*/  IADD3 R14, P0, PT, R14, R20, RZ ;  /* 0x000000140e0e7210 */ /* 0x000fc80007f1e0ff */
[----:B------:R1:W-:Y:S01]  /*0460*/  STS.64 [R18+0x10], R20 ;  /* 0x0000101412007388 */ /* 0x0003e20000000a00 */
[----:B------:R-:W-:Y:S01]  /*0470*/  IMAD.X R15, R15, 0x1, R21, P0 ;  /* 0x000000010f0f7824 */ /* 0x000fe200000e0615 */
        /* <DEDUP_REMOVED lines=17> */
[----:B------:R-:W-:-:S05]  /*0590*/  IMAD.X R3, R3, 0x1, R5, P0 ;  /* 0x0000000103037824 */ /* 0x000fca00000e0605 */
[----:B------:R1:W-:Y:S03]  /*05a0*/  STS.64 [R18+0x48], R2 ;  /* 0x0000480212007388 */ /* 0x0003e60000000a00 */
.L_x_122:
[----:B------:R-:W-:Y:S05]  /*05b0*/  WARPSYNC.ALL ;  /* 0x0000000000007948 */ /* 0x000fea0003800000 */
[----:B------:R-:W-:Y:S06]  /*05c0*/  BAR.SYNC.DEFER_BLOCKING 0x0 ;  /* 0x0000000000007b1d */ /* 0x000fec0000010000 */
[----:B------:R-:W-:Y:S05]  /*05d0*/  @P1 EXIT ;  /* 0x000000000000194d */ /* 0x000fea0003800000 */
[----:B01----:R-:W0:Y:S04]  /*05e0*/  LDS.64 R2, [R0+0x10] ;  /* 0x0000100000027984 */ /* 0x003e280000000a00 */
[----:B0-----:R-:W-:Y:S01]  /*05f0*/  STG.E.64 desc[UR4][R16.64], R2 ;  /* 0x0000000210007986 */ /* 0x001fe2000c101b04 */
[----:B------:R-:W-:Y:S05]  /*0600*/  EXIT ;  /* 0x000000000000794d */ /* 0x000fea0003800000 */
.L_x_123:
[----:B------:R-:W-:Y:S02]  /*0610*/  IMAD.MOV.U32 R24, RZ, RZ, R20 ;  /* 0x000000ffff187224 */ /* 0x000fe400078e0014 */
[----:B------:R-:W-:Y:S02]  /*0620*/  IMAD.MOV.U32 R23, RZ, RZ, 0x1 ;  /* 0x00000001ff177424 */ /* 0x000fe400078e00ff */
[----:B------:R-:W-:Y:S02]  /*0630*/  IMAD.MOV.U32 R22, RZ, RZ, RZ ;  /* 0x000000ffff167224 */ /* 0x000fe400078e00ff */
[----:B------:R-:W-:-:S07]  /*0640*/  IMAD.MOV.U32 R21, RZ, RZ, -0x1 ;  /* 0xffffffffff157424 */ /* 0x000fce00078e00ff */
[----:B------:R-:W-:Y:S05]  /*0650*/  WARPSYNC.COLLECTIVE R21, `(.L_x_124) ;  /* 0x0000000015087348 */ /* 0x000fea0003c00000 */
[----:B------:R0:W1:Y:S02]  /*0660*/  SHFL.UP P0, R25, R24, R23, R22 ;  /* 0x0400001718197389 */ /* 0x0000640000000016 */
[----:B01----:R-:W-:Y:S05]  /*0670*/  ENDCOLLECTIVE ;  /* 0x000000000000791b */ /* 0x003fea0003800000 */
.L_x_124:
[----:B------:R-:W-:Y:S02]  /*0680*/  IMAD.MOV.U32 R24, RZ, RZ, R19 ;  /* 0x000000ffff187224 */ /* 0x000fe400078e0013 */
[----:B------:R-:W-:-:S07]  /*0690*/  IMAD.MOV.U32 R27, RZ, RZ, R25 ;  /* 0x000000ffff1b7224 */ /* 0x000fce00078e0019 */
[----:B------:R-:W-:Y:S05]  /*06a0*/  WARPSYNC.COLLECTIVE R21, `(.L_x_125) ;  /* 0x0000000015087348 */ /* 0x000fea0003c00000 */
[----:B------:R0:W1:Y:S02]  /*06b0*/  SHFL.UP P0, R25, R24, R23, R22 ;  /* 0x0400001718197389 */ /* 0x0000640000000016 */
[----:B01----:R-:W-:Y:S05]  /*06c0*/  ENDCOLLECTIVE ;  /* 0x000000000000791b */ /* 0x003fea0003800000 */
.L_x_125:
[----:B------:R-:W-:Y:S01]  /*06d0*/  IADD3 R26, P2, PT, R27, R20, RZ ;  /* 0x000000141b1a7210 */ /* 0x000fe20007f5e0ff */
[----:B------:R-:W-:-:S03]  /*06e0*/  IMAD.MOV.U32 R23, RZ, RZ, 0x2 ;  /* 0x00000002ff177424 */ /* 0x000fc600078e00ff */
[----:B------:R-:W-:Y:S01]  /*06f0*/  SEL R27, R26, R27, P0 ;  /* 0x0000001b1a1b7207 */ /* 0x000fe20000000000 */
[----:B------:R-:W-:-:S04]  /*0700*/  IMAD.X R26, R25, 0x1, R19, P2 ;  /* 0x00000001191a7824 */ /* 0x000fc800010e0613 */
[----:B------:R-:W-:Y:S01]  /*0710*/  IMAD.MOV.U32 R24, RZ, RZ, R27 ;  /* 0x000000ffff187224 */ /* 0x000fe200078e001b */
[----:B------:R-:W-:-:S07]  /*0720*/  SEL R26, R26, R25, P0 ;  /* 0x000000191a1a7207 */ /* 0x000fce0000000000 */
[----:B------:R-:W-:Y:S05]  /*0730*/  WARPSYNC.COLLECTIVE R21, `(.L_x_126) ;  /* 0x0000000015087348 */ /* 0x000fea0003c00000 */
[----:B------:R0:W1:Y:S02]  /*0740*/  SHFL.UP P0, R25, R24, R23, R22 ;  /* 0x0400001718197389 */ /* 0x0000640000000016 */
[----:B01----:R-:W-:Y:S05]  /*0750*/  ENDCOLLECTIVE ;  /* 0x000000000000791b */ /* 0x003fea0003800000 */
.L_x_126:
[----:B------:R-:W-:Y:S02]  /*0760*/  IMAD.MOV.U32 R24, RZ, RZ, R26 ;  /* 0x000000ffff187224 */ /* 0x000fe400078e001a */
[----:B------:R-:W-:-:S07]  /*0770*/  IMAD.MOV.U32 R28, RZ, RZ, R25 ;  /* 0x000000ffff1c7224 */ /* 0x000fce00078e0019 */
[----:B------:R-:W-:Y:S05]  /*0780*/  WARPSYNC.COLLECTIVE R21, `(.L_x_127) ;  /* 0x0000000015087348 */ /* 0x000fea0003c00000 */
[----:B------:R0:W1:Y:S02]  /*0790*/  SHFL.UP P0, R25, R24, R23, R22 ;  /* 0x0400001718197389 */ /* 0x0000640000000016 */
[----:B01----:R-:W-:Y:S05]  /*07a0*/  ENDCOLLECTIVE ;  /* 0x000000000000791b */ /* 0x003fea0003800000 */
.L_x_127:
        /* <DEDUP_REMOVED lines=9> */
.L_x_128:
[----:B------:R-:W-:Y:S02]  /*0840*/  IMAD.MOV.U32 R24, RZ, RZ, R29 ;  /* 0x000000ffff187224 */ /* 0x000fe400078e001d */
[----:B------:R-:W-:-:S07]  /*0850*/  IMAD.MOV.U32 R27, RZ, RZ, R25 ;  /* 0x000000ffff1b7224 */ /* 0x000fce00078e0019 */
[----:B------:R-:W-:Y:S05]  /*0860*/  WARPSYNC.COLLECTIVE R21, `(.L_x_129) ;  /* 0x0000000015087348 */ /* 0x000fea0003c00000 */
[----:B------:R0:W1:Y:S02]  /*0870*/  SHFL.UP P0, R25, R24, R23, R22 ;  /* 0x0400001718197389 */ /* 0x0000640000000016 */
[----:B01----:R-:W-:Y:S05]  /*0880*/  ENDCOLLECTIVE ;  /* 0x000000000000791b */ /* 0x003fea0003800000 */
.L_x_129:
        /* <DEDUP_REMOVED lines=9> */
.L_x_130:
[----:B------:R-:W-:Y:S02]  /*0920*/  IMAD.MOV.U32 R24, RZ, RZ, R29 ;  /* 0x000000ffff187224 */ /* 0x000fe400078e001d */
[----:B------:R-:W-:-:S07]  /*0930*/  IMAD.MOV.U32 R27, RZ, RZ, R25 ;  /* 0x000000ffff1b7224 */ /* 0x000fce00078e0019 */
[----:B------:R-:W-:Y:S05]  /*0940*/  WARPSYNC.COLLECTIVE R21, `(.L_x_131) ;  /* 0x0000000015087348 */ /* 0x000fea0003c00000 */
[----:B------:R0:W1:Y:S02]  /*0950*/  SHFL.UP P0, R25, R24, R23, R22 ;  /* 0x0400001718197389 */ /* 0x0000640000000016 */
[----:B01----:R-:W-:Y:S05]  /*0960*/  ENDCOLLECTIVE ;  /* 0x000000000000791b */ /* 0x003fea0003800000 */
.L_x_131:
        /* <DEDUP_REMOVED lines=9> */
.L_x_132:
[----:B------:R-:W-:Y:S02]  /*0a00*/  IMAD.MOV.U32 R24, RZ, RZ, R26 ;  /* 0x000000ffff187224 */ /* 0x000fe400078e001a */
[----:B------:R-:W-:-:S07]  /*0a10*/  IMAD.MOV.U32 R28, RZ, RZ, R25 ;  /* 0x000000ffff1c7224 */ /* 0x000fce00078e0019 */
[----:B------:R-:W-:Y:S05]  /*0a20*/  WARPSYNC.COLLECTIVE R21, `(.L_x_133) ;  /* 0x0000000015087348 */ /* 0x000fea0003c00000 */
[----:B------:R0:W1:Y:S02]  /*0a30*/  SHFL.UP P0, R25, R24, R23, R22 ;  /* 0x0400001718197389 */ /* 0x0000640000000016 */
[----:B01----:R-:W-:Y:S05]  /*0a40*/  ENDCOLLECTIVE ;  /* 0x000000000000791b */ /* 0x003fea0003800000 */
.L_x_133:
[----:B------:R-:W-:Y:S05]  /*0a50*/  BRA `(.L_x_134) ;  /* 0xfffffff800647947 */ /* 0x000fea000383ffff */
.L_x_135:
        /* <DEDUP_REMOVED lines=10> */
.L_x_542:


//--------------------- .text._ZN3cub18CUB_300001_SM_10006detail10radix_sort30DeviceRadixSortHistogramKernelINS1_5radix10policy_hubIffyE10Policy1000ELNS0_9SortOrderE1EfyNS1_21identity_decomposer_tEEEvPT2_PKT1_SA_iiT3_ --------------------------
	.section	.text._ZN3cub18CUB_300001_SM_10006detail10radix_sort30DeviceRadixSortHistogramKernelINS1_5radix10policy_hubIffyE10Policy1000ELNS0_9SortOrderE1EfyNS1_21identity_decomposer_tEEEvPT2_PKT1_SA_iiT3_,"ax",@progbits
	.align	128
        .global         _ZN3cub18CUB_300001_SM_10006detail10radix_sort30DeviceRadixSortHistogramKernelINS1_5radix10policy_hubIffyE10Policy1000ELNS0_9SortOrderE1EfyNS1_21identity_decomposer_tEEEvPT2_PKT1_SA_iiT3_
        .type           _ZN3cub18CUB_300001_SM_10006detail10radix_sort30DeviceRadixSortHistogramKernelINS1_5radix10policy_hubIffyE10Policy1000ELNS0_9SortOrderE1EfyNS1_21identity_decomposer_tEEEvPT2_PKT1_SA_iiT3_,@function
        .size           _ZN3cub18CUB_300001_SM_10006detail10radix_sort30DeviceRadixSortHistogramKernelINS1_5radix10policy_hubIffyE10Policy1000ELNS0_9SortOrderE1EfyNS1_21identity_decomposer_tEEEvPT2_PKT1_SA_iiT3_,(.L_x_543 - _ZN3cub18CUB_300001_SM_10006detail10radix_sort30DeviceRadixSortHistogramKernelINS1_5radix10policy_hubIffyE10Policy1000ELNS0_9SortOrderE1EfyNS1_21identity_decomposer_tEEEvPT2_PKT1_SA_iiT3_)
        .other          _ZN3cub18CUB_300001_SM_10006detail10radix_sort30DeviceRadixSortHistogramKernelINS1_5radix10policy_hubIffyE10Policy1000ELNS0_9SortOrderE1EfyNS1_21identity_decomposer_tEEEvPT2_PKT1_SA_iiT3_,@"STO_CUDA_ENTRY STV_DEFAULT"
_ZN3cub18CUB_300001_SM_10006detail10radix_sort30DeviceRadixSortHistogramKernelINS1_5radix10policy_hubIffyE10Policy1000ELNS0_9SortOrderE1EfyNS1_21identity_decomposer_tEEEvPT2_PKT1_SA_iiT3_:
.text._ZN3cub18CUB_300001_SM_10006detail10radix_sort30DeviceRadixSortHistogramKernelINS1_5radix10policy_hubIffyE10Policy1000ELNS0_9SortOrderE1EfyNS1_21identity_decomposer_tEEEvPT2_PKT1_SA_iiT3_:
[----:B------:R-:W-:Y:S01]  /*0000*/  LDC R1, c[0x0][0x37c] ;  /* 0x0000df00ff017b82 */ /* 0x000fe20000000800 */
[----:B------:R-:W0:Y:S02]  /*0010*/  LDCU.64 UR14, c[0x0][0x390] ;  /* 0x00007200ff0e77ac */ /* 0x000e240008000a00 */
[----:B0-----:R-:W-:-:S04]  /*0020*/  ISETP.NE.U32.AND P0, PT, RZ, UR14, PT ;  /* 0x0000000eff007c0c */ /* 0x001fc8000bf05070 */
[----:B------:R-:W-:-:S13]  /*0030*/  ISETP.NE.AND.EX P0, PT, RZ, UR15, PT, P0 ;  /* 0x0000000fff007c0c */ /* 0x000fda000bf05300 */
[----:B------:R-:W-:Y:S05]  /*0040*/  @!P0 EXIT ;  /* 0x000000000000894d */ /* 0x000fea0003800000 */
[----:B------:R-:W-:Y:S01]  /*0050*/  UIADD3 UR11, UP0, UPT, UR14, -0x1, URZ ;  /* 0xffffffff0e0b7890 */ /* 0x000fe2000ff1e0ff */
[----:B------:R-:W0:Y:S01]  /*0060*/  S2R R0, SR_TID.X ;  /* 0x0000000000007919 */ /* 0x000e220000002100 */
[----:B------:R-:W1:Y:S01]  /*0070*/  LDCU.64 UR4, c[0x0][0x398] ;  /* 0x00007300ff0477ac */ /* 0x000e620008000a00 */
[----:B------:R-:W2:Y:S01]  /*0080*/  S2UR UR7, SR_CgaCtaId ;  /* 0x00000000000779c3 */ /* 0x000ea20000008800 */
[----:B------:R-:W-:Y:S01]  /*0090*/  UIADD3.X UR12, UPT, UPT, UR15, -0x1, URZ, UP0, !UPT ;  /* 0xffffffff0f0c7890 */ /* 0x000fe200087fe4ff */
[----:B------:R-:W-:Y:S01]  /*00a0*/  UMOV UR6, 0x400 ;  /* 0x0000040000067882 */ /* 0x000fe20000000000 */
[----:B------:R-:W3:Y:S05]  /*00b0*/  LDCU.64 UR20, c[0x0][0x358] ;  /* 0x00006b00ff1477ac */ /* 0x000eea0008000a00 */
[----:B------:R-:W4:Y:S01]  /*00c0*/  S2UR UR8, SR_CTAID.X ;  /* 0x00000000000879c3 */ /* 0x000f220000002500 */
[----:B------:R-:W-:Y:S01]  /*00d0*/  USHF.R.U64 UR11, UR11, 0x1e, UR12 ;  /* 0x0000001e0b0b7899 */ /* 0x000fe2000800120c */
[----:B------:R-:W0:Y:S03]  /*00e0*/  LDCU UR28, c[0x0][0x370] ;  /* 0x00006e00ff1c77ac */ /* 0x000e260008000800 */
[----:B------:R-:W-:-:S02]  /*00f0*/  UIADD3 UR11, UP0, UPT, UR11, 0x1, URZ ;  /* 0x000000010b0b7890 */ /* 0x000fc4000ff1e0ff */
[----:B-1----:R-:W-:Y:S02]  /*0100*/  UIADD3 UR4, UPT, UPT, UR5, 0x7, -UR4 ;  /* 0x0000000705047890 */ /* 0x002fe4000fffe804 */
[----:B------:R-:W-:Y:S02]  /*0110*/  ULEA.HI.X UR12, UR12, URZ, URZ, 0x2, UP0 ;  /* 0x000000ff0c0c7291 */ /* 0x000fe400080f14ff */
[----:B------:R-:W-:Y:S02]  /*0120*/  UISETP.LT.U32.AND UP0, UPT, UR11, UR14, UPT ;  /* 0x0000000e0b00728c */ /* 0x000fe4000bf01070 */
[----:B------:R-:W-:Y:S02]  /*0130*/  USHF.R.S32.HI UR5, URZ, 0x1f, UR4 ;  /* 0x0000001fff057899 */ /* 0x000fe40008011404 */
[----:B------:R-:W-:Y:S02]  /*0140*/  UISETP.LT.U32.AND.EX UP0, UPT, UR12, UR15, UPT, UP0 ;  /* 0x0000000f0c00728c */ /* 0x000fe4000bf01100 */
[----:B------:R-:W-:-:S02]  /*0150*/  ULEA.HI UR5, UR5, UR4, URZ, 0x3 ;  /* 0x0000000405057291 */ /* 0x000fc4000f8f18ff */
[----:B------:R-:W-:Y:S01]  /*0160*/  USEL UR11, UR11, UR14, UP0 ;  /* 0x0000000e0b0b7287 */ /* 0x000fe20008000000 */
[C---:B0-----:R-:W-:Y:S01]  /*0170*/  VIADD R20, R0.reuse, 0x780 ;  /* 0x0000078000147836 */ /* 0x041fe20000000000 */
[----:B------:R-:W-:Y:S02]  /*0180*/  USEL UR12, UR12, UR15, UP0 ;  /* 0x0000000f0c0c7287 */ /* 0x000fe40008000000 */
[----:B------:R-:W-:Y:S02]  /*0190*/  UISETP.GE.AND UP0, UPT, UR4, 0x8, UPT ;  /* 0x000000080400788c */ /* 0x000fe4000bf06270 */
[----:B--2---:R-:W-:Y:S02]  /*01a0*/  ULEA UR6, UR7, UR6, 0x18 ;  /* 0x0000000607067291 */ /* 0x004fe4000f8ec0ff */
[----:B------:R-:W-:Y:S02]  /*01b0*/  USHF.R.S32.HI UR5, URZ, 0x3, UR5 ;  /* 0x00000003ff057899 */ /* 0x000fe40008011405 */
[----:B------:R-:W-:Y:S01]  /*01c0*/  PLOP3.LUT P0, PT, PT, PT, UP0, 0x80, 0x8 ;  /* 0x000000000008781c */ /* 0x000fe20003f0f008 */
[----:B----4-:R-:W-:Y:S01]  /*01d0*/  USHF.L.U32 UR8, UR8, 0xb, URZ ;  /* 0x0000000b08087899 */ /* 0x010fe200080006ff */
[C---:B------:R-:W-:Y:S01]  /*01e0*/  LEA R4, R0.reuse, UR6, 0x2 ;  /* 0x0000000600047c11 */ /* 0x040fe2000f8e10ff */
[----:B------:R-:W-:Y:S01]  /*01f0*/  UIADD3 UR22, UPT, UPT, UR5, -0x1, URZ ;  /* 0xffffffff05167890 */ /* 0x000fe2000fffe0ff */
[----:B------:R-:W-:Y:S01]  /*0200*/  ISETP.GT.U32.OR P0, PT, R0, 0xff, !P0 ;  /* 0x000000ff0000780c */ /* 0x000fe20004704470 */
[----:B------:R-:W-:-:S02]  /*0210*/  ULOP3.LUT UR23, UR5, 0xf, URZ, 0xc0, !UPT ;  /* 0x0000000f05177892 */ /* 0x000fc4000f8ec0ff */
[----:B------:R-:W-:Y:S01]  /*0220*/  ULOP3.LUT UR24, UR5, 0x7, URZ, 0xc0, !UPT ;  /* 0x0000000705187892 */ /* 0x000fe2000f8ec0ff */
[----:B------:R-:W-:Y:S01]  /*0230*/  P2R R21, PR, RZ, 0x1 ;  /* 0x00000001ff157803 */ /* 0x000fe20000000000 */
[----:B------:R-:W-:Y:S02]  /*0240*/  ULOP3.LUT UR25, UR5, 0x3, URZ, 0xc0, !UPT ;  /* 0x0000000305197892 */ /* 0x000fe4000f8ec0ff */
[----:B------:R-:W-:Y:S02]  /*0250*/  ULOP3.LUT UR26, UR5, 0xffffff0, URZ, 0xc0, !UPT ;  /* 0x0ffffff0051a7892 */ /* 0x000fe4000f8ec0ff */
[----:B------:R-:W-:Y:S02]  /*0260*/  ULOP3.LUT UR27, UR5, 0xffffff8, URZ, 0xc0, !UPT ;  /* 0x0ffffff8051b7892 */ /* 0x000fe4000f8ec0ff */
[----:B------:R-:W-:Y:S01]  /*0270*/  ULOP3.LUT UR9, UR5, 0x1, URZ, 0xc0, !UPT ;  /* 0x0000000105097892 */ /* 0x000fe2000f8ec0ff */
[----:B------:R-:W-:Y:S01]  /*0280*/  UMOV UR6, URZ ;  /* 0x000000ff00067c82 */ /* 0x000fe20008000000 */
[----:B---3--:R-:W-:-:S10]  /*0290*/  UMOV UR7, URZ ;  /* 0x000000ff00077c82 */ /* 0x008fd40008000000 */
.L_x_219:
[----:B------:R-:W-:Y:S01]  /*02a0*/  ISETP.NE.AND P0, PT, R21, RZ, PT ;  /* 0x000000ff1500720c */ /* 0x000fe20003f05270 */
[----:B------:R-:W-:-:S12]  /*02b0*/  BSSY.RECONVERGENT B0, `(.L_x_136) ;  /* 0x000007c000007945 */ /* 0x000fd80003800200 */
[----:B012345:R-:W-:Y:S05]  /*02c0*/  @P0 BRA `(.L_x_137) ;  /* 0x0000000400e80947 */ /* 0x03ffea0003800000 */
[----:B------:R-:W-:Y:S02]  /*02d0*/  IMAD.U32 R2, RZ, RZ, UR22 ;  /* 0x00000016ff027e24 */ /* 0x000fe4000f8e00ff */
[----:B------:R-:W-:-:S03]  /*02e0*/  IMAD.MOV.U32 R3, RZ, RZ, RZ ;  /* 0x000000ffff037224 */ /* 0x000fc600078e00ff */
[----:B------:R-:W-:-:S13]  /*02f0*/  ISETP.GE.U32.AND P1, PT, R2, 0xf, PT ;  /* 0x0000000f0200780c */ /* 0x000fda0003f26070 */
[----:B------:R-:W-:Y:S05]  /*0300*/  @!P1 BRA `(.L_x_138) ;  /* 0x00000000005c9947 */ /* 0x000fea0003800000 */
[----:B------:R-:W-:Y:S01]  /*0310*/  VIADD R2, R4, 0x2000 ;  /* 0x0000200004027836 */ /* 0x000fe20000000000 */
[----:B------:R-:W-:-:S12]  /*0320*/  UIADD3 UR4, UPT, UPT, -UR26, URZ, URZ ;  /* 0x000000ff1a047290 */ /* 0x000fd8000fffe1ff */
.L_x_139:
[----:B------:R-:W-:Y:S01]  /*0330*/  UIADD3 UR4, UPT, UPT, UR4, 0x10, URZ ;  /* 0x0000001004047890 */ /* 0x000fe2000fffe0ff */
[----:B------:R-:W-:Y:S03]  /*0340*/  STS [R2+-0x2000], RZ ;  /* 0xffe000ff02007388 */ /* 0x000fe60000000800 */
[----:B------:R-:W-:Y:S01]  /*0350*/  UISETP.NE.AND UP0, UPT, UR4, URZ, UPT ;  /* 0x000000ff0400728c */ /* 0x000fe2000bf05270 */
        /* <DEDUP_REMOVED lines=16> */
[----:B------:R-:W-:Y:S06]  /*0460*/  BRA.U UP0, `(.L_x_139) ;  /* 0xfffffffd00b07547 */ /* 0x000fec000b83ffff */
[----:B------:R-:W-:-:S07]  /*0470*/  IMAD.U32 R3, RZ, RZ, UR26 ;  /* 0x0000001aff037e24 */ /* 0x000fce000f8e00ff */
.L_x_138:
[----:B------:R-:W-:Y:S01]  /*0480*/  ISETP.NE.AND P0, PT, RZ, UR23, PT ;  /* 0x00000017ff007c0c */ /* 0x000fe2000bf05270 */
[----:B------:R-:W-:Y:S02]  /*0490*/  IMAD.U32 R6, RZ, RZ, UR24 ;  /* 0x00000018ff067e24 */ /* 0x000fe4000f8e00ff */
[----:B------:R-:W-:Y:S02]  /*04a0*/  IMAD.U32 R2, RZ, RZ, UR23 ;  /* 0x00000017ff027e24 */ /* 0x000fe4000f8e00ff */
[----:B------:R-:W-:Y:S02]  /*04b0*/  VIADD R6, R6, 0xffffffff ;  /* 0xffffffff06067836 */ /* 0x000fe40000000000 */
[----:B------:R-:W-:-:S06]  /*04c0*/  VIADD R2, R2, 0xffffffff ;  /* 0xffffffff02027836 */ /* 0x000fcc0000000000 */
[----:B------:R-:W-:Y:S05]  /*04d0*/  @!P0 BRA `(.L_x_140) ;  /* 0x00000000007c8947 */ /* 0x000fea0003800000 */
[----:B------:R-:W-:Y:S01]  /*04e0*/  ISETP.GE.U32.AND P2, PT, R2, 0x7, PT ;  /* 0x000000070200780c */ /* 0x000fe20003f46070 */
[----:B------:R-:W-:-:S12]  /*04f0*/  UISETP.NE.AND UP0, UPT, UR24, URZ, UPT ;  /* 0x000000ff1800728c */ /* 0x000fd8000bf05270 */
        /* <DEDUP_REMOVED lines=11> */
.L_x_141:
[----:B------:R-:W-:Y:S05]  /*05b0*/  BRA.U !UP0, `(.L_x_140) ;  /* 0x0000000108447547 */ /* 0x000fea000b800000 */
[----:B------:R-:W-:Y:S01]  /*05c0*/  ISETP.GE.U32.AND P2, PT, R6, 0x3, PT ;  /* 0x000000030600780c */ /* 0x000fe20003f46070 */
[----:B------:R-:W-:-:S12]  /*05d0*/  UISETP.NE.AND UP0, UPT, UR25, URZ, UPT ;  /* 0x000000ff1900728c */ /* 0x000fd8000bf05270 */
[C---:B0-----:R-:W-:Y:S02]  /*05e0*/  @P2 IMAD R5, R3.reuse, 0x400, R4 ;  /* 0x0000040003052824 */ /* 0x041fe400078e0204 */
[----:B------:R-:W-:-:S03]  /*05f0*/  @P2 VIADD R3, R3, 0x4 ;  /* 0x0000000403032836 */ /* 0x000fc60000000000 */
[----:B------:R1:W-:Y:S04]  /*0600*/  @P2 STS [R5], RZ ;  /* 0x000000ff05002388 */ /* 0x0003e80000000800 */
[----:B------:R1:W-:Y:S04]  /*0610*/  @P2 STS [R5+0x400], RZ ;  /* 0x000400ff05002388 */ /* 0x0003e80000000800 */
[----:B------:R1:W-:Y:S04]  /*0620*/  @P2 STS [R5+0x800], RZ ;  /* 0x000800ff05002388 */ /* 0x0003e80000000800 */
[----:B------:R1:W-:Y:S01]  /*0630*/  @P2 STS [R5+0xc00], RZ ;  /* 0x000c00ff05002388 */ /* 0x0003e20000000800 */
[----:B------:R-:W-:Y:S05]  /*0640*/  BRA.U !UP0, `(.L_x_140) ;  /* 0x0000000108207547 */ /* 0x000fea000b800000 */
[----:B------:R-:W-:Y:S01]  /*0650*/  IMAD R3, R3, 0x400, R4 ;  /* 0x0000040003037824 */ /* 0x000fe200078e0204 */
[----:B------:R-:W-:-:S04]  /*0660*/  UISETP.NE.AND UP0, UPT, UR25, 0x1, UPT ;  /* 0x000000011900788c */ /* 0x000fc8000bf05270 */
[----:B------:R2:W-:Y:S05]  /*0670*/  STS [R3], RZ ;  /* 0x000000ff03007388 */ /* 0x0005ea0000000800 */
[----:B------:R-:W-:Y:S05]  /*0680*/  BRA.U !UP0, `(.L_x_140) ;  /* 0x0000000108107547 */ /* 0x000fea000b800000 */
[----:B------:R-:W-:Y:S01]  /*0690*/  UISETP.NE.AND UP0, UPT, UR25, 0x2, UPT ;  /* 0x000000021900788c */ /* 0x000fe2000bf05270 */
[----:B------:R3:W-:Y:S05]  /*06a0*/  STS [R3+0x400], RZ ;  /* 0x000400ff03007388 */ /* 0x0007ea0000000800 */
[----:B------:R-:W-:-:S13]  /*06b0*/  PLOP3.LUT P2, PT, PT, PT, UP0, 0x80, 0x8 ;  /* 0x000000000008781c */ /* 0x000fda0003f4f008 */
[----:B------:R3:W-:Y:S02]  /*06c0*/  @P2 STS [R3+0x800], RZ ;  /* 0x000800ff03002388 */ /* 0x0007e40000000800 */
.L_x_140:
[----:B------:R-:W-:-:S13]  /*06d0*/  ISETP.GT.U32.AND P2, PT, R0, 0x7f, PT ;  /* 0x0000007f0000780c */ /* 0x000fda0003f44070 */
[----:B------:R-:W-:Y:S05]  /*06e0*/  @P2 BRA `(.L_x_137) ;  /* 0x0000000000e02947 */ /* 0x000fea0003800000 */
[----:B--23--:R-:W-:Y:S01]  /*06f0*/  IMAD.MOV.U32 R3, RZ, RZ, RZ ;  /* 0x000000ffff037224 */ /* 0x00cfe200078e00ff */
[----:B------:R-:W-:Y:S06]  /*0700*/  @!P1 BRA `(.L_x_142) ;  /* 0x0000000000589947 */ /* 0x000fec0003800000 */
[----:B------:R-:W-:-:S07]  /*0710*/  IMAD.MOV.U32 R3, RZ, RZ, RZ ;  /* 0x000000ffff037224 */ /* 0x000fce00078e00ff */
.L_x_143:
[C---:B012---:R-:W-:Y:S02]  /*0720*/  IMAD R5, R3.reuse, 0x400, R4 ;  /* 0x0000040003057824 */ /* 0x047fe400078e0204 */
[----:B------:R-:W-:-:S03]  /*0730*/  VIADD R3, R3, 0x10 ;  /* 0x0000001003037836 */ /* 0x000fc60000000000 */
[----:B------:R2:W-:Y:S02]  /*0740*/  STS [R5+0x200], RZ ;  /* 0x000200ff05007388 */ /* 0x0005e40000000800 */
[----:B------:R-:W-:Y:S02]  /*0750*/  ISETP.NE.AND P1, PT, R3, UR26, PT ;  /* 0x0000001a03007c0c */ /* 0x000fe4000bf25270 */
[----:B------:R2:W-:Y:S04]  /*0760*/  STS [R5+0x600], RZ ;  /* 0x000600ff05007388 */ /* 0x0005e80000000800 */
        /* <DEDUP_REMOVED lines=13> */
[----:B------:R2:W-:Y:S01]  /*0840*/  STS [R5+0x3e00], RZ ;  /* 0x003e00ff05007388 */ /* 0x0005e20000000800 */
[----:B------:R-:W-:Y:S05]  /*0850*/  @P1 BRA `(.L_x_143) ;  /* 0xfffffffc00b01947 */ /* 0x000fea000383ffff */
[----:B------:R-:W-:-:S07]  /*0860*/  IMAD.U32 R3, RZ, RZ, UR26 ;  /* 0x0000001aff037e24 */ /* 0x000fce000f8e00ff */
.L_x_142:
[----:B------:R-:W-:Y:S05]  /*0870*/  @!P0 BRA `(.L_x_137) ;  /* 0x00000000007c8947 */ /* 0x000fea0003800000 */
[----:B------:R-:W-:Y:S01]  /*0880*/  ISETP.GE.U32.AND P0, PT, R2, 0x7, PT ;  /* 0x000000070200780c */ /* 0x000fe20003f06070 */
[----:B------:R-:W-:-:S12]  /*0890*/  UISETP.NE.AND UP0, UPT, UR24, URZ, UPT ;  /* 0x000000ff1800728c */ /* 0x000fd8000bf05270 */
[----:B------:R-:W-:Y:S05]  /*08a0*/  @!P0 BRA `(.L_x_144) ;  /* 0x0000000000288947 */ /* 0x000fea0003800000 */
[C---:B------:R-:W-:Y:S02]  /*08b0*/  IMAD R2, R3.reuse, 0x400, R4 ;  /* 0x0000040003027824 */ /* 0x040fe400078e0204 */
[----:B------:R-:W-:-:S03]  /*08c0*/  VIADD R3, R3, 0x8 ;  /* 0x0000000803037836 */ /* 0x000fc60000000000 */
[----:B------:R3:W-:Y:S04]  /*08d0*/  STS [R2+0x200], RZ ;  /* 0x000200ff02007388 */ /* 0x0007e80000000800 */
[----:B------:R3:W-:Y:S04]  /*08e0*/  STS [R2+0x600], RZ ;  /* 0x000600ff02007388 */ /* 0x0007e80000000800 */
[----:B------:R3:W-:Y:S04]  /*08f0*/  STS [R2+0xa00], RZ ;  /* 0x000a00ff02007388 */ /* 0x0007e80000000800 */
[----:B------:R3:W-:Y:S04]  /*0900*/  STS [R2+0xe00], RZ ;  /* 0x000e00ff02007388 */ /* 0x0007e80000000800 */
[----:B------:R3:W-:Y:S04]  /*0910*/  STS [R2+0x1200], RZ ;  /* 0x001200ff02007388 */ /* 0x0007e80000000800 */
[----:B------:R3:W-:Y:S04]  /*0920*/  STS [R2+0x1600], RZ ;  /* 0x001600ff02007388 */ /* 0x0007e80000000800 */
[----:B------:R3:W-:Y:S04]  /*0930*/  STS [R2+0x1a00], RZ ;  /* 0x001a00ff02007388 */ /* 0x0007e80000000800 */
[----:B------:R3:W-:Y:S02]  /*0940*/  STS [R2+0x1e00], RZ ;  /* 0x001e00ff02007388 */ /* 0x0007e40000000800 */
.L_x_144:
[----:B------:R-:W-:Y:S05]  /*0950*/  BRA.U !UP0, `(.L_x_137) ;  /* 0x0000000108447547 */ /* 0x000fea000b800000 */
[----:B------:R-:W-:Y:S01]  /*0960*/  ISETP.GE.U32.AND P0, PT, R6, 0x3, PT ;  /* 0x000000030600780c */ /* 0x000fe20003f06070 */
[----:B------:R-:W-:-:S12]  /*0970*/  UISETP.NE.AND UP0, UPT, UR25, URZ, UPT ;  /* 0x000000ff1900728c */ /* 0x000fd8000bf05270 */
[C---:B---3--:R-:W-:Y:S02]  /*0980*/  @P0 IMAD R2, R3.reuse, 0x400, R4 ;  /* 0x0000040003020824 */ /* 0x048fe400078e0204 */
[----:B------:R-:W-:-:S03]  /*0990*/  @P0 VIADD R3, R3, 0x4 ;  /* 0x0000000403030836 */ /* 0x000fc60000000000 */
[----:B------:R4:W-:Y:S04]  /*09a0*/  @P0 STS [R2+0x200], RZ ;  /* 0x000200ff02000388 */ /* 0x0009e80000000800 */
[----:B------:R4:W-:Y:S04]  /*09b0*/  @P0 STS [R2+0x600], RZ ;  /* 0x000600ff02000388 */ /* 0x0009e80000000800 */
[----:B------:R4:W-:Y:S04]  /*09c0*/  @P0 STS [R2+0xa00], RZ ;  /* 0x000a00ff02000388 */ /* 0x0009e80000000800 */
[----:B------:R4:W-:Y:S01]  /*09d0*/  @P0 STS [R2+0xe00], RZ ;  /* 0x000e00ff02000388 */ /* 0x0009e20000000800 */
[----:B------:R-:W-:Y:S05]  /*09e0*/  BRA.U !UP0, `(.L_x_137) ;  /* 0x0000000108207547 */ /* 0x000fea000b800000 */
[----:B------:R-:W-:Y:S01]  /*09f0*/  IMAD R3, R3, 0x400, R4 ;  /* 0x0000040003037824 */ /* 0x000fe200078e0204 */
[----:B------:R-:W-:-:S04]  /*0a00*/  UISETP.NE.AND UP0, UPT, UR25, 0x1, UPT ;  /* 0x000000011900788c */ /* 0x000fc8000bf05270 */
[----:B------:R3:W-:Y:S05]  /*0a10*/  STS [R3+0x200], RZ ;  /* 0x000200ff03007388 */ /* 0x0007ea0000000800 */
[----:B------:R-:W-:Y:S05]  /*0a20*/  BRA.U !UP0, `(.L_x_137) ;  /* 0x0000000108107547 */ /* 0x000fea000b800000 */
[----:B------:R-:W-:Y:S01]  /*0a30*/  UISETP.NE.AND UP0, UPT, UR25, 0x2, UPT ;  /* 0x000000021900788c */ /* 0x000fe2000bf05270 */
[----:B------:R0:W-:Y:S05]  /*0a40*/  STS [R3+0x600], RZ ;  /* 0x000600ff03007388 */ /* 0x0001ea0000000800 */
[----:B------:R-:W-:-:S13]  /*0a50*/  PLOP3.LUT P0, PT, PT, PT, UP0, 0x80, 0x8 ;  /* 0x000000000008781c */ /* 0x000fda0003f0f008 */
[----:B------:R0:W-:Y:S02]  /*0a60*/  @P0 STS [R3+0xa00], RZ ;  /* 0x000a00ff03000388 */ /* 0x0001e40000000800 */
.L_x_137:
[----:B------:R-:W-:Y:S05]  /*0a70*/  BSYNC.RECONVERGENT B0 ;  /* 0x0000000000007941 */ /* 0x000fea0003800200 */
.L_x_136:
[----:B------:R-:W5:Y:S01]  /*0a80*/  LDCU.64 UR14, c[0x0][0x390] ;  /* 0x00007200ff0e77ac */ /* 0x000f620008000a00 */
[----:B------:R-:W-:Y:S02]  /*0a90*/  USHF.L.U32 UR4, UR6, 0x1e, URZ ;  /* 0x0000001e06047899 */ /* 0x000fe400080006ff */
[----:B------:R-:W-:Y:S02]  /*0aa0*/  USHF.L.U64.HI UR5, UR6, 0x1e, UR7 ;  /* 0x0000001e06057899 */ /* 0x000fe40008010207 */
[----:B-----5:R-:W-:-:S04]  /*0ab0*/  UIADD3 UR4, UP0, UPT, -UR4, UR14, URZ ;  /* 0x0000000e04047290 */ /* 0x020fc8000ff1e1ff */
[----:B------:R-:W-:Y:S02]  /*0ac0*/  UIADD3.X UR5, UPT, UPT, ~UR5, UR15, URZ, UP0, !UPT ;  /* 0x0000000f05057290 */ /* 0x000fe400087fe5ff */
[----:B------:R-:W-:-:S04]  /*0ad0*/  UISETP.LT.U32.AND UP0, UPT, UR4, 0x40000000, UPT ;  /* 0x400000000400788c */ /* 0x000fc8000bf01070 */
[----:B------:R-:W-:-:S04]  /*0ae0*/  UISETP.LT.U32.AND.EX UP0, UPT, UR5, URZ, UPT, UP0 ;  /* 0x000000ff0500728c */ /* 0x000fc8000bf01100 */
[----:B------:R-:W-:Y:S02]  /*0af0*/  USEL UR13, UR4, 0x40000000, UP0 ;  /* 0x40000000040d7887 */ /* 0x000fe40008000000 */
[----:B------:R-:W-:Y:S02]  /*0b00*/  USEL UR14, UR5, URZ, UP0 ;  /* 0x000000ff050e7287 */ /* 0x000fe40008000000 */
[----:B------:R-:W-:-:S04]  /*0b10*/  UISETP.GT.U32.AND UP0, UPT, UR13, UR8, UPT ;  /* 0x000000080d00728c */ /* 0x000fc8000bf04070 */
[----:B------:R-:W-:Y:S01]  /*0b20*/  UISETP.GT.U32.AND.EX UP0, UPT, UR14, URZ, UPT, UP0 ;  /* 0x000000ff0e00728c */ /* 0x000fe2000bf04100 */
[----:B------:R-:W-:Y:S08]  /*0b30*/  BAR.SYNC.DEFER_BLOCKING 0x0 ;  /* 0x0000000000007b1d */ /* 0x000ff00000010000 */
[----:B------:R-:W-:Y:S06]  /*0b40*/  BAR.SYNC.DEFER_BLOCKING 0x0 ;  /* 0x0000000000007b1d */ /* 0x000fec0000010000 */
[----:B------:R-:W-:Y:S05]  /*0b50*/  BRA.U !UP0, `(.L_x_145) ;  /* 0x00000011082c7547 */ /* 0x000fea000b800000 */
[----:B------:R-:W-:Y:S01]  /*0b60*/  UMOV UR10, UR8 ;  /* 0x00000008000a7c82 */ /* 0x000fe20008000000 */
[----:B------:R-:W-:-:S05]  /*0b70*/  UMOV UR5, URZ ;  /* 0x000000ff00057c82 */ /* 0x000fca0008000000 */
.L_x_150:
[----:B-----5:R-:W5:Y:S01]  /*0b80*/  LDCU.64 UR18, c[0x0][0x390] ;  /* 0x00007200ff1277ac */ /* 0x020f620008000a00 */
[----:B------:R-:W-:Y:S02]  /*0b90*/  USHF.L.U32 UR15, UR6, 0x1e, URZ ;  /* 0x0000001e060f7899 */ /* 0x000fe400080006ff */
[----:B------:R-:W-:Y:S02]  /*0ba0*/  USHF.L.U64.HI UR16, UR6, 0x1e, UR7 ;  /* 0x0000001e06107899 */ /* 0x000fe40008010207 */
[----:B------:R-:W-:-:S04]  /*0bb0*/  UIADD3 UR15, UP0, UPT, UR10, UR15, URZ ;  /* 0x0000000f0a0f7290 */ /* 0x000fc8000ff1e0ff */
[----:B------:R-:W-:Y:S02]  /*0bc0*/  UIADD3.X UR16, UPT, UPT, UR5, UR16, URZ, UP0, !UPT ;  /* 0x0000001005107290 */ /* 0x000fe400087fe4ff */
[----:B------:R-:W-:Y:S02]  /*0bd0*/  ULEA UR10, UP0, UR28, UR10, 0xb ;  /* 0x0000000a1c0a7291 */ /* 0x000fe4000f8058ff */
[----:B-----5:R-:W-:Y:S02]  /*0be0*/  UIADD3 UR17, UP1, UPT, -UR15, UR18, URZ ;  /* 0x000000120f117290 */ /* 0x020fe4000ff3e1ff */
[----:B------:R-:W-:Y:S02]  /*0bf0*/  UIADD3.X UR5, UPT, UPT, URZ, UR5, URZ, UP0, !UPT ;  /* 0x00000005ff057290 */ /* 0x000fe400087fe4ff */
[----:B------:R-:W-:Y:S02]  /*0c00*/  UIADD3.X UR4, UPT, UPT, ~UR16, UR19, URZ, UP1, !UPT ;  /* 0x0000001310047290 */ /* 0x000fe40008ffe5ff */
[----:B------:R-:W-:-:S02]  /*0c10*/  UISETP.GE.U32.AND UP1, UPT, UR17, 0x800, UPT ;  /* 0x000008001100788c */ /* 0x000fc4000bf26070 */
[----:B------:R-:W-:Y:S02]  /*0c20*/  UISETP.GE.U32.AND UP0, UPT, UR10, UR13, UPT ;  /* 0x0000000d0a00728c */ /* 0x000fe4000bf06070 */
[----:B------:R-:W-:Y:S02]  /*0c30*/  UISETP.GE.U32.AND.EX UP1, UPT, UR4, URZ, UPT, UP1 ;  /* 0x000000ff0400728c */ /* 0x000fe4000bf26110 */
[----:B------:R-:W-:-:S07]  /*0c40*/  UISETP.GE.U32.AND.EX UP0, UPT, UR5, UR14, UPT, UP0 ;  /* 0x0000000e0500728c */ /* 0x000fce000bf06100 */
[----:B0-----:R-:W-:Y:S05]  /*0c50*/  BRA.U !UP1, `(.L_x_146) ;  /* 0x0000000109587547 */ /* 0x001fea000b800000 */
[----:B------:R-:W4:Y:S01]  /*0c60*/  LDCU.64 UR18, c[0x0][0x388] ;  /* 0x00007100ff1277ac */ /* 0x000f220008000a00 */
[----:B0-23--:R-:W-:-:S05]  /*0c70*/  IADD3 R3, P0, PT, R0, UR15, RZ ;  /* 0x0000000f00037c10 */ /* 0x00dfca000ff1e0ff */
[----:B------:R-:W-:Y:S01]  /*0c80*/  IMAD.X R6, RZ, RZ, UR16, P0 ;  /* 0x00000010ff067e24 */ /* 0x000fe200080e06ff */
[----:B----4-:R-:W-:-:S04]  /*0c90*/  LEA R2, P0, R3, UR18, 0x2 ;  /* 0x0000001203027c11 */ /* 0x010fc8000f8010ff */
        /* <DEDUP_REMOVED lines=14> */
[----:B-1----:R0:W5:Y:S04]  /*0d80*/  LDG.E R5, desc[UR20][R2.64+0x1a00] ;  /* 0x001a001402057981 */ /* 0x002168000c1e1900 */
[----:B------:R0:W5:Y:S04]  /*0d90*/  LDG.E R7, desc[UR20][R2.64+0x1c00] ;  /* 0x001c001402077981 */ /* 0x000168000c1e1900 */
[----:B------:R0:W5:Y:S01]  /*0da0*/  LDG.E R8, desc[UR20][R2.64+0x1e00] ;  /* 0x001e001402087981 */ /* 0x000162000c1e1900 */
[----:B------:R-:W-:Y:S05]  /*0db0*/  BRA `(.L_x_147) ;  /* 0x00000004000c7947 */ /* 0x000fea0003800000 */
.L_x_146:
[----:B------:R-:W4:Y:S01]  /*0dc0*/  LDCU.64 UR18, c[0x0][0x388] ;  /* 0x00007100ff1277ac */ /* 0x000f220008000a00 */
[C---:B012---:R-:W-:Y:S01]  /*0dd0*/  VIADD R5, R0.reuse, 0x100 ;  /* 0x0000010000057836 */ /* 0x047fe20000000000 */
[C---:B---3--:R-:W-:Y:S01]  /*0de0*/  IADD3 R3, P0, PT, R0.reuse, UR15, RZ ;  /* 0x0000000f00037c10 */ /* 0x048fe2000ff1e0ff */
[C---:B----4-:R-:W-:Y:S01]  /*0df0*/  VIADD R2, R0.reuse, 0x80 ;  /* 0x0000008000027836 */ /* 0x050fe20000000000 */
[C---:B------:R-:W-:Y:S01]  /*0e00*/  ISETP.GE.AND P1, PT, R0.reuse, UR17, PT ;  /* 0x0000001100007c0c */ /* 0x040fe2000bf26270 */
[----:B------:R-:W-:Y:S01]  /*0e10*/  VIADD R7, R0, 0x180 ;  /* 0x0000018000077836 */ /* 0x000fe20000000000 */
[----:B------:R-:W-:Y:S01]  /*0e20*/  ISETP.GE.AND P3, PT, R5, UR17, PT ;  /* 0x0000001105007c0c */ /* 0x000fe2000bf66270 */
[----:B------:R-:W-:Y:S01]  /*0e30*/  IMAD.X R6, RZ, RZ, UR16, P0 ;  /* 0x00000010ff067e24 */ /* 0x000fe200080e06ff */
[----:B------:R-:W-:Y:S01]  /*0e40*/  ISETP.GE.AND P2, PT, R2, UR17, PT ;  /* 0x0000001102007c0c */ /* 0x000fe2000bf46270 */
[----:B------:R-:W-:Y:S01]  /*0e50*/  VIADD R5, R0, 0x200 ;  /* 0x0000020000057836 */ /* 0x000fe20000000000 */
[----:B------:R-:W-:Y:S01]  /*0e60*/  ISETP.GE.AND P4, PT, R7, UR17, PT ;  /* 0x0000001107007c0c */ /* 0x000fe2000bf86270 */
[----:B------:R-:W-:-:S03]  /*0e70*/  IMAD.MOV.U32 R22, RZ, RZ, -0x1 ;  /* 0xffffffffff167424 */ /* 0x000fc600078e00ff */
[----:B------:R-:W-:Y:S01]  /*0e80*/  ISETP.GE.AND P5, PT, R5, UR17, PT ;  /* 0x0000001105007c0c */ /* 0x000fe2000bfa6270 */
[----:B------:R-:W-:Y:S01]  /*0e90*/  VIADD R5, R0, 0x300 ;  /* 0x0000030000057836 */ /* 0x000fe20000000000 */
[----:B------:R-:W-:-:S04]  /*0ea0*/  LEA R2, P0, R3, UR18, 0x2 ;  /* 0x0000001203027c11 */ /* 0x000fc8000f8010ff */
[----:B------:R-:W-:Y:S01]  /*0eb0*/  LEA.HI.X R3, R3, UR19, R6, 0x2, P0 ;  /* 0x0000001303037c11 */ /* 0x000fe200080f1406 */
[----:B------:R-:W-:Y:S02]  /*0ec0*/  IMAD.MOV.U32 R11, RZ, RZ, -0x1 ;  /* 0xffffffffff0b7424 */ /* 0x000fe400078e00ff */
[C---:B------:R-:W-:Y:S02]  /*0ed0*/  VIADD R6, R0.reuse, 0x280 ;  /* 0x0000028000067836 */ /* 0x040fe40000000000 */
[----:B------:R1:W5:Y:S01]  /*0ee0*/  @!P1 LDG.E R22, desc[UR20][R2.64] ;  /* 0x0000001402169981 */ /* 0x000362000c1e1900 */
[----:B------:R-:W-:Y:S01]  /*0ef0*/  ISETP.GE.AND P1, PT, R5, UR17, PT ;  /* 0x0000001105007c0c */ /* 0x000fe2000bf26270 */
[----:B------:R-:W-:Y:S01]  /*0f00*/  VIADD R5, R0, 0x380 ;  /* 0x0000038000057836 */ /* 0x000fe20000000000 */
[----:B------:R-:W-:Y:S01]  /*0f10*/  ISETP.GE.AND P0, PT, R6, UR17, PT ;  /* 0x0000001106007c0c */ /* 0x000fe2000bf06270 */
[----:B------:R-:W-:Y:S01]  /*0f20*/  IMAD.MOV.U32 R13, RZ, RZ, -0x1 ;  /* 0xffffffffff0d7424 */ /* 0x000fe200078e00ff */
[----:B------:R1:W5:Y:S02]  /*0f30*/  @!P2 LDG.E R11, desc[UR20][R2.64+0x200] ;  /* 0x00020014020ba981 */ /* 0x000364000c1e1900 */
[----:B------:R-:W-:Y:S01]  /*0f40*/  ISETP.GE.AND P2, PT, R5, UR17, PT ;  /* 0x0000001105007c0c */ /* 0x000fe2000bf46270 */
[----:B------:R-:W-:-:S02]  /*0f50*/  VIADD R5, R0, 0x480 ;  /* 0x0000048000057836 */ /* 0x000fc40000000000 */
[----:B------:R-:W-:Y:S01]  /*0f60*/  IMAD.MOV.U32 R12, RZ, RZ, -0x1 ;  /* 0xffffffffff0c7424 */ /* 0x000fe200078e00ff */
[----:B------:R1:W5:Y:S01]  /*0f70*/  @!P4 LDG.E R13, desc[UR20][R2.64+0x600] ;  /* 0x00060014020dc981 */ /* 0x000362000c1e1900 */
[----:B------:R-:W-:Y:S01]  /*0f80*/  IMAD.MOV.U32 R14, RZ, RZ, -0x1 ;  /* 0xffffffffff0e7424 */ /* 0x000fe200078e00ff */
[C---:B------:R-:W-:Y:S02]  /*0f90*/  LOP3.LUT R6, R0.reuse, 0x400, RZ, 0xfc, !PT ;  /* 0x0000040000067812 */ /* 0x040fe400078efcff */
[----:B------:R-:W-:Y:S01]  /*0fa0*/  ISETP.GE.AND P4, PT, R5, UR17, PT ;  /* 0x0000001105007c0c */ /* 0x000fe2000bf86270 */
[----:B------:R-:W-:Y:S01]  /*0fb0*/  VIADD R5, R0, 0x500 ;  /* 0x0000050000057836 */ /* 0x000fe20000000000 */
[----:B------:R1:W5:Y:S01]  /*0fc0*/  @!P3 LDG.E R12, desc[UR20][R2.64+0x400] ;  /* 0x00040014020cb981 */ /* 0x000362000c1e1900 */
[----:B------:R-:W-:Y:S01]  /*0fd0*/  ISETP.GE.AND P3, PT, R6, UR17, PT ;  /* 0x0000001106007c0c */ /* 0x000fe2000bf66270 */
[----:B------:R-:W-:Y:S02]  /*0fe0*/  IMAD.MOV.U32 R15, RZ, RZ, -0x1 ;  /* 0xffffffffff0f7424 */ /* 0x000fe400078e00ff */
[----:B------:R-:W-:Y:S01]  /*0ff0*/  IMAD.MOV.U32 R18, RZ, RZ, -0x1 ;  /* 0xffffffffff127424 */ /* 0x000fe200078e00ff */
[----:B------:R1:W5:Y:S01]  /*1000*/  @!P5 LDG.E R14, desc[UR20][R2.64+0x800] ;  /* 0x00080014020ed981 */ /* 0x000362000c1e1900 */
[----:B------:R-:W-:Y:S01]  /*1010*/  ISETP.GE.AND P5, PT, R5, UR17, PT ;  /* 0x0000001105007c0c */ /* 0x000fe2000bfa6270 */
[----:B------:R-:W-:-:S02]  /*1020*/  VIADD R6, R0, 0x580 ;  /* 0x0000058000067836 */ /* 0x000fc40000000000 */
[----:B------:R-:W-:Y:S01]  /*1030*/  VIADD R5, R0, 0x600 ;  /* 0x0000060000057836 */ /* 0x000fe20000000000 */
[----:B------:R1:W5:Y:S01]  /*1040*/  @!P0 LDG.E R15, desc[UR20][R2.64+0xa00] ;  /* 0x000a0014020f8981 */ /* 0x000362000c1e1900 */
[----:B------:R-:W-:Y:S01]  /*1050*/  IMAD.MOV.U32 R19, RZ, RZ, -0x1 ;  /* 0xffffffffff137424 */ /* 0x000fe200078e00ff */
[----:B------:R-:W-:Y:S01]  /*1060*/  ISETP.GE.AND P0, PT, R6, UR17, PT ;  /* 0x0000001106007c0c */ /* 0x000fe2000bf06270 */
[----:B------:R-:W-:Y:S01]  /*1070*/  IMAD.MOV.U32 R17, RZ, RZ, -0x1 ;  /* 0xffffffffff117424 */ /* 0x000fe200078e00ff */
[----:B------:R1:W5:Y:S01]  /*1080*/  @!P1 LDG.E R18, desc[UR20][R2.64+0xc00] ;  /* 0x000c001402129981 */ /* 0x000362000c1e1900 */
[----:B------:R-:W-:Y:S01]  /*1090*/  IMAD.MOV.U32 R16, RZ, RZ, -0x1 ;  /* 0xffffffffff107424 */ /* 0x000fe200078e00ff */
[----:B------:R-:W-:Y:S01]  /*10a0*/  ISETP.GE.AND P1, PT, R5, UR17, PT ;  /* 0x0000001105007c0c */ /* 0x000fe2000bf26270 */
[C---:B------:R-:W-:Y:S01]  /*10b0*/  VIADD R5, R0.reuse, 0x680 ;  /* 0x0000068000057836 */ /* 0x040fe20000000000 */
[----:B------:R1:W5:Y:S01]  /*10c0*/  @!P2 LDG.E R19, desc[UR20][R2.64+0xe00] ;  /* 0x000e00140213a981 */ /* 0x000362000c1e1900 */
[----:B------:R-:W-:-:S03]  /*10d0*/  VIADD R6, R0, 0x700 ;  /* 0x0000070000067836 */ /* 0x000fc60000000000 */
[----:B------:R1:W5:Y:S01]  /*10e0*/  @!P3 LDG.E R17, desc[UR20][R2.64+0x1000] ;  /* 0x001000140211b981 */ /* 0x000362000c1e1900 */
[----:B------:R-:W-:Y:S02]  /*10f0*/  ISETP.GE.AND P2, PT, R5, UR17, PT ;  /* 0x0000001105007c0c */ /* 0x000fe4000bf46270 */
[----:B------:R-:W-:Y:S01]  /*1100*/  ISETP.GE.AND P3, PT, R6, UR17, PT ;  /* 0x0000001106007c0c */ /* 0x000fe2000bf66270 */
[----:B------:R1:W5:Y:S01]  /*1110*/  @!P4 LDG.E R16, desc[UR20][R2.64+0x1200] ;  /* 0x001200140210c981 */ /* 0x000362000c1e1900 */
[----:B------:R-:W-:Y:S01]  /*1120*/  ISETP.GE.AND P4, PT, R20, UR17, PT ;  /* 0x0000001114007c0c */ /* 0x000fe2000bf86270 */
[----:B------:R-:W-:Y:S02]  /*1130*/  IMAD.MOV.U32 R10, RZ, RZ, -0x1 ;  /* 0xffffffffff0a7424 */ /* 0x000fe400078e00ff */
[----:B------:R-:W-:Y:S02]  /*1140*/  IMAD.MOV.U32 R9, RZ, RZ, -0x1 ;  /* 0xffffffffff097424 */ /* 0x000fe400078e00ff */
[----:B------:R-:W-:-:S02]  /*1150*/  IMAD.MOV.U32 R6, RZ, RZ, -0x1 ;  /* 0xffffffffff067424 */ /* 0x000fc400078e00ff */
[----:B------:R-:W-:Y:S01]  /*1160*/  IMAD.MOV.U32 R5, RZ, RZ, -0x1 ;  /* 0xffffffffff057424 */ /* 0x000fe200078e00ff */
[----:B------:R1:W5:Y:S01]  /*1170*/  @!P5 LDG.E R10, desc[UR20][R2.64+0x1400] ;  /* 0x00140014020ad981 */ /* 0x000362000c1e1900 */
[----:B------:R-:W-:Y:S02]  /*1180*/  IMAD.MOV.U32 R7, RZ, RZ, -0x1 ;  /* 0xffffffffff077424 */ /* 0x000fe400078e00ff */
[----:B------:R-:W-:Y:S01]  /*1190*/  IMAD.MOV.U32 R8, RZ, RZ, -0x1 ;  /* 0xffffffffff087424 */ /* 0x000fe200078e00ff */
[----:B------:R1:W5:Y:S04]  /*11a0*/  @!P0 LDG.E R9, desc[UR20][R2.64+0x1600] ;  /* 0x0016001402098981 */ /* 0x000368000c1e1900 */
[----:B------:R1:W5:Y:S04]  /*11b0*/  @!P1 LDG.E R6, desc[UR20][R2.64+0x1800] ;  /* 0x0018001402069981 */ /* 0x000368000c1e1900 */
[----:B------:R1:W5:Y:S04]  /*11c0*/  @!P2 LDG.E R5, desc[UR20][R2.64+0x1a00] ;  /* 0x001a00140205a981 */ /* 0x000368000c1e1900 */
[----:B------:R1:W5:Y:S04]  /*11d0*/  @!P3 LDG.E R7, desc[UR20][R2.64+0x1c00] ;  /* 0x001c00140207b981 */ /* 0x000368000c1e1900 */
[----:B------:R1:W5:Y:S02]  /*11e0*/  @!P4 LDG.E R8, desc[UR20][R2.64+0x1e00] ;  /* 0x001e00140208c981 */ /* 0x000364000c1e1900 */
.L_x_147:
[----:B01----:R-:W0:Y:S02]  /*11f0*/  LDC.64 R2, c[0x0][0x398] ;  /* 0x0000e600ff027b82 */ /* 0x003e240000000a00 */
[----:B0-----:R-:W-:-:S13]  /*1200*/  ISETP.GT.AND P0, PT, R3, R2, PT ;  /* 0x000000020300720c */ /* 0x001fda0003f04270 */
[----:B------:R-:W-:Y:S05]  /*1210*/  @!P0 BRA `(.L_x_148) ;  /* 0x0000000800788947 */ /* 0x000fea0003800000 */
[----:B-----5:R-:W-:Y:S01]  /*1220*/  ISETP.GE.AND P0, PT, R22, RZ, PT ;  /* 0x000000ff1600720c */ /* 0x020fe20003f06270 */
[----:B------:R-:W0:Y:S01]  /*1230*/  S2UR UR15, SR_CgaCtaId ;  /* 0x00000000000f79c3 */ /* 0x000e220000008800 */
[----:B------:R-:W-:Y:S01]  /*1240*/  ISETP.GE.AND P1, PT, R11, RZ, PT ;  /* 0x000000ff0b00720c */ /* 0x000fe20003f26270 */
[----:B------:R-:W-:Y:S01]  /*1250*/  UMOV UR4, 0x400 ;  /* 0x0000040000047882 */ /* 0x000fe20000000000 */
[----:B------:R-:W-:Y:S01]  /*1260*/  SEL R23, RZ, 0x7fffffff, !P0 ;  /* 0x7fffffffff177807 */ /* 0x000fe20004000000 */
[----:B------:R-:W1:Y:S01]  /*1270*/  LDCU UR16, c[0x0][0x398] ;  /* 0x00007300ff1077ac */ /* 0x000e620008000800 */
[----:B------:R-:W-:Y:S02]  /*1280*/  SEL R24, RZ, 0x7fffffff, !P1 ;  /* 0x7fffffffff187807 */ /* 0x000fe40004800000 */
[----:B------:R-:W-:Y:S02]  /*1290*/  ISETP.GE.AND P0, PT, R14, RZ, PT ;  /* 0x000000ff0e00720c */ /* 0x000fe40003f06270 */
[----:B------:R-:W-:-:S02]  /*12a0*/  ISETP.GE.AND P1, PT, R15, RZ, PT ;  /* 0x000000ff0f00720c */ /* 0x000fc40003f26270 */
[----:B------:R-:W-:Y:S02]  /*12b0*/  ISETP.GE.AND P2, PT, R12, RZ, PT ;  /* 0x000000ff0c00720c */ /* 0x000fe40003f46270 */
[----:B------:R-:W-:Y:S02]  /*12c0*/  LOP3.LUT R2, R23, R22, RZ, 0x3c, !PT ;  /* 0x0000001617027212 */ /* 0x000fe400078e3cff */
[----:B------:R-:W-:Y:S02]  /*12d0*/  SEL R23, RZ, 0x7fffffff, !P0 ;  /* 0x7fffffffff177807 */ /* 0x000fe40004000000 */
[----:B------:R-:W-:Y:S02]  /*12e0*/  SEL R22, RZ, 0x7fffffff, !P1 ;  /* 0x7fffffffff167807 */ /* 0x000fe40004800000 */
[----:B------:R-:W-:Y:S02]  /*12f0*/  ISETP.GE.AND P0, PT, R17, RZ, PT ;  /* 0x000000ff1100720c */ /* 0x000fe40003f06270 */
[----:B------:R-:W-:-:S02]  /*1300*/  SEL R25, RZ, 0x7fffffff, !P2 ;  /* 0x7fffffffff197807 */ /* 0x000fc40005000000 */
[----:B------:R-:W-:Y:S01]  /*1310*/  ISETP.GE.AND P3, PT, R13, RZ, PT ;  /* 0x000000ff0d00720c */ /* 0x000fe20003f66270 */
[----:B0-----:R-:W-:Y:S01]  /*1320*/  ULEA UR15, UR15, UR4, 0x18 ;  /* 0x000000040f0f7291 */ /* 0x001fe2000f8ec0ff */
[----:B------:R-:W-:Y:S02]  /*1330*/  ISETP.GE.AND P2, PT, R18, RZ, PT ;  /* 0x000000ff1200720c */ /* 0x000fe40003f46270 */
[----:B------:R-:W-:Y:S01]  /*1340*/  LOP3.LUT R15, R22, R15, RZ, 0x3c, !PT ;  /* 0x0000000f160f7212 */ /* 0x000fe200078e3cff */
[----:B------:R-:W-:Y:S01]  /*1350*/  UMOV UR4, URZ ;  /* 0x000000ff00047c82 */ /* 0x000fe20008000000 */
[----:B------:R-:W-:Y:S02]  /*1360*/  SEL R22, RZ, 0x7fffffff, !P0 ;  /* 0x7fffffffff167807 */ /* 0x000fe40004000000 */
[----:B------:R-:W-:Y:S02]  /*1370*/  LOP3.LUT R12, R25, R12, RZ, 0x3c, !PT ;  /* 0x0000000c190c7212 */ /* 0x000fe400078e3cff */
[----:B------:R-:W-:-:S02]  /*1380*/  ISETP.GE.AND P1, PT, R16, RZ, PT ;  /* 0x000000ff1000720c */ /* 0x000fc40003f26270 */
[----:B------:R-:W-:Y:S02]  /*1390*/  ISETP.GE.AND P0, PT, R9, RZ, PT ;  /* 0x000000ff0900720c */ /* 0x000fe40003f06270 */
[----:B------:R-:W-:Y:S02]  /*13a0*/  SEL R26, RZ, 0x7fffffff, !P3 ;  /* 0x7fffffffff1a7807 */ /* 0x000fe40005800000 */
[----:B------:R-:W-:Y:S02]  /*13b0*/  SEL R25, RZ, 0x7fffffff, !P2 ;  /* 0x7fffffffff197807 */ /* 0x000fe40005000000 */
[----:B------:R-:W-:Y:S02]  /*13c0*/  ISETP.GE.AND P3, PT, R19, RZ, PT ;  /* 0x000000ff1300720c */ /* 0x000fe40003f66270 */
[----:B------:R-:W-:Y:S02]  /*13d0*/  ISETP.GE.AND P2, PT, R10, RZ, PT ;  /* 0x000000ff0a00720c */ /* 0x000fe40003f46270 */
[----:B------:R-:W-:-:S02]  /*13e0*/  LOP3.LUT R14, R23, R14, RZ, 0x3c, !PT ;  /* 0x0000000e170e7212 */ /* 0x000fc400078e3cff */
[----:B------:R-:W-:Y:S02]  /*13f0*/  LOP3.LUT R17, R22, R17, RZ, 0x3c, !PT ;  /* 0x0000001116117212 */ /* 0x000fe400078e3cff */
[----:B------:R-:W-:Y:S02]  /*1400*/  SEL R23, RZ, 0x7fffffff, !P1 ;  /* 0x7fffffffff177807 */ /* 0x000fe40004800000 */
[----:B------:R-:W-:Y:S02]  /*1410*/  SEL R22, RZ, 0x7fffffff, !P0 ;  /* 0x7fffffffff167807 */ /* 0x000fe40004000000 */
[----:B------:R-:W-:Y:S02]  /*1420*/  LOP3.LUT R11, R24, R11, RZ, 0x3c, !PT ;  /* 0x0000000b180b7212 */ /* 0x000fe400078e3cff */
[----:B------:R-:W-:Y:S02]  /*1430*/  LOP3.LUT R18, R25, R18, RZ, 0x3c, !PT ;  /* 0x0000001219127212 */ /* 0x000fe400078e3cff */
[----:B------:R-:W-:-:S02]  /*1440*/  ISETP.GE.AND P0, PT, R6, RZ, PT ;  /* 0x000000ff0600720c */ /* 0x000fc40003f06270 */
[----:B------:R-:W-:Y:S02]  /*1450*/  SEL R24, RZ, 0x7fffffff, !P3 ;  /* 0x7fffffffff187807 */ /* 0x000fe40005800000 */
[----:B------:R-:W-:Y:S02]  /*1460*/  SEL R25, RZ, 0x7fffffff, !P2 ;  /* 0x7fffffffff197807 */ /* 0x000fe40005000000 */
[----:B------:R-:W-:Y:S02]  /*1470*/  ISETP.GE.AND P1, PT, R5, RZ, PT ;  /* 0x000000ff0500720c */ /* 0x000fe40003f26270 */
[----:B------:R-:W-:Y:S02]  /*1480*/  ISETP.GE.AND P2, PT, R7, RZ, PT ;  /* 0x000000ff0700720c */ /* 0x000fe40003f46270 */
[----:B------:R-:W-:Y:S02]  /*1490*/  LOP3.LUT R13, R26, R13, RZ, 0x3c, !PT ;  /* 0x0000000d1a0d7212 */ /* 0x000fe400078e3cff */
[----:B------:R-:W-:-:S02]  /*14a0*/  LOP3.LUT R16, R23, R16, RZ, 0x3c, !PT ;  /* 0x0000001017107212 */ /* 0x000fc400078e3cff */
[----:B------:R-:W-:Y:S02]  /*14b0*/  SEL R23, RZ, 0x7fffffff, !P0 ;  /* 0x7fffffffff177807 */ /* 0x000fe40004000000 */
[----:B------:R-:W-:Y:S02]  /*14c0*/  LOP3.LUT R19, R24, R19, RZ, 0x3c, !PT ;  /* 0x0000001318137212 */ /* 0x000fe400078e3cff */
[----:B------:R-:W-:Y:S02]  /*14d0*/  LOP3.LUT R9, R22, R9, RZ, 0x3c, !PT ;  /* 0x0000000916097212 */ /* 0x000fe400078e3cff */
[----:B------:R-:W-:Y:S02]  /*14e0*/  ISETP.GE.AND P0, PT, R8, RZ, PT ;  /* 0x000000ff0800720c */ /* 0x000fe40003f06270 */
[----:B------:R-:W-:Y:S02]  /*14f0*/  SEL R22, RZ, 0x7fffffff, !P1 ;  /* 0x7fffffffff167807 */ /* 0x000fe40004800000 */
[----:B------:R-:W-:-:S02]  /*1500*/  SEL R24, RZ, 0x7fffffff, !P2 ;  /* 0x7fffffffff187807 */ /* 0x000fc40005000000 */
[----:B------:R-:W-:Y:S02]  /*1510*/  ISETP.NE.AND P1, PT, R2, 0x7fffffff, PT ;  /* 0x7fffffff0200780c */ /* 0x000fe40003f25270 */
[----:B------:R-:W-:Y:S02]  /*1520*/  ISETP.NE.AND P2, PT, R11, 0x7fffffff, PT ;  /* 0x7fffffff0b00780c */ /* 0x000fe40003f45270 */
[----:B------:R-:W-:Y:S02]  /*1530*/  ISETP.NE.AND P3, PT, R12, 0x7fffffff, PT ;  /* 0x7fffffff0c00780c */ /* 0x000fe40003f65270 */
[----:B------:R-:W-:Y:S02]  /*1540*/  ISETP.NE.AND P4, PT, R13, 0x7fffffff, PT ;  /* 0x7fffffff0d00780c */ /* 0x000fe40003f85270 */
[----:B------:R-:W-:Y:S02]  /*1550*/  LOP3.LUT R6, R23, R6, RZ, 0x3c, !PT ;  /* 0x0000000617067212 */ /* 0x000fe400078e3cff */
[----:B------:R-:W-:-:S02]  /*1560*/  SEL R23, RZ, 0x7fffffff, !P0 ;  /* 0x7fffffffff177807 */ /* 0x000fc40004000000 */
[----:B------:R-:W-:Y:S02]  /*1570*/  SEL R2, R2, 0x80000000, P1 ;  /* 0x8000000002027807 */ /* 0x000fe40000800000 */
[----:B------:R-:W-:Y:S02]  /*1580*/  SEL R11, R11, 0x80000000, P2 ;  /* 0x800000000b0b7807 */ /* 0x000fe40001000000 */
[----:B------:R-:W-:Y:S02]  /*1590*/  SEL R12, R12, 0x80000000, P3 ;  /* 0x800000000c0c7807 */ /* 0x000fe40001800000 */
[----:B------:R-:W-:Y:S02]  /*15a0*/  SEL R13, R13, 0x80000000, P4 ;  /* 0x800000000d0d7807 */ /* 0x000fe40002000000 */
[----:B------:R-:W-:Y:S02]  /*15b0*/  ISETP.NE.AND P5, PT, R14, 0x7fffffff, PT ;  /* 0x7fffffff0e00780c */ /* 0x000fe40003fa5270 */
[----:B------:R-:W-:-:S02]  /*15c0*/  ISETP.NE.AND P0, PT, R15, 0x7fffffff, PT ;  /* 0x7fffffff0f00780c */ /* 0x000fc40003f05270 */
[----:B------:R-:W-:Y:S02]  /*15d0*/  ISETP.NE.AND P1, PT, R18, 0x7fffffff, PT ;  /* 0x7fffffff1200780c */ /* 0x000fe40003f25270 */
[----:B------:R-:W-:Y:S02]  /*15e0*/  ISETP.NE.AND P2, PT, R19, 0x7fffffff, PT ;  /* 0x7fffffff1300780c */ /* 0x000fe40003f45270 */
[----:B------:R-:W-:Y:S02]  /*15f0*/  ISETP.NE.AND P3, PT, R17, 0x7fffffff, PT ;  /* 0x7fffffff1100780c */ /* 0x000fe40003f65270 */
[----:B------:R-:W-:Y:S02]  /*1600*/  ISETP.NE.AND P4, PT, R16, 0x7fffffff, PT ;  /* 0x7fffffff1000780c */ /* 0x000fe40003f85270 */
[----:B------:R-:W-:Y:S02]  /*1610*/  LOP3.LUT R10, R25, R10, RZ, 0x3c, !PT ;  /* 0x0000000a190a7212 */ /* 0x000fe400078e3cff */
[----:B------:R-:W-:-:S02]  /*1620*/  LOP3.LUT R5, R22, R5, RZ, 0x3c, !PT ;  /* 0x0000000516057212 */ /* 0x000fc400078e3cff */
[----:B------:R-:W-:Y:S02]  /*1630*/  LOP3.LUT R7, R24, R7, RZ, 0x3c, !PT ;  /* 0x0000000718077212 */ /* 0x000fe400078e3cff */
[----:B------:R-:W-:Y:S02]  /*1640*/  LOP3.LUT R8, R23, R8, RZ, 0x3c, !PT ;  /* 0x0000000817087212 */ /* 0x000fe400078e3cff */
[----:B------:R-:W-:Y:S02]  /*1650*/  SEL R14, R14, 0x80000000, P5 ;  /* 0x800000000e0e7807 */ /* 0x000fe40002800000 */
[----:B------:R-:W-:Y:S02]  /*1660*/  SEL R15, R15, 0x80000000, P0 ;  /* 0x800000000f0f7807 */ /* 0x000fe40000000000 */
[----:B------:R-:W-:Y:S02]  /*1670*/  SEL R18, R18, 0x80000000, P1 ;  /* 0x8000000012127807 */ /* 0x000fe40000800000 */
[----:B------:R-:W-:-:S02]  /*1680*/  SEL R19, R19, 0x80000000, P2 ;  /* 0x8000000013137807 */ /* 0x000fc40001000000 */
[----:B------:R-:W-:Y:S02]  /*1690*/  SEL R17, R17, 0x80000000, P3 ;  /* 0x8000000011117807 */ /* 0x000fe40001800000 */
[----:B------:R-:W-:Y:S02]  /*16a0*/  SEL R16, R16, 0x80000000, P4 ;  /* 0x8000000010107807 */ /* 0x000fe40002000000 */
[----:B------:R-:W-:Y:S02]  /*16b0*/  ISETP.NE.AND P5, PT, R10, 0x7fffffff, PT ;  /* 0x7fffffff0a00780c */ /* 0x000fe40003fa5270 */
[----:B------:R-:W-:Y:S02]  /*16c0*/  ISETP.NE.AND P0, PT, R9, 0x7fffffff, PT ;  /* 0x7fffffff0900780c */ /* 0x000fe40003f05270 */
[----:B------:R-:W-:Y:S02]  /*16d0*/  ISETP.NE.AND P1, PT, R6, 0x7fffffff, PT ;  /* 0x7fffffff0600780c */ /* 0x000fe40003f25270 */
[----:B------:R-:W-:-:S02]  /*16e0*/  ISETP.NE.AND P2, PT, R5, 0x7fffffff, PT ;  /* 0x7fffffff0500780c */ /* 0x000fc40003f45270 */
[----:B------:R-:W-:Y:S02]  /*16f0*/  ISETP.NE.AND P3, PT, R7, 0x7fffffff, PT ;  /* 0x7fffffff0700780c */ /* 0x000fe40003f65270 */
[----:B------:R-:W-:Y:S02]  /*1700*/  ISETP.NE.AND P4, PT, R8, 0x7fffffff, PT ;  /* 0x7fffffff0800780c */ /* 0x000fe40003f85270 */
[----:B------:R-:W-:Y:S02]  /*1710*/  SEL R10, R10, 0x80000000, P5 ;  /* 0x800000000a0a7807 */ /* 0x000fe40002800000 */
[----:B------:R-:W-:Y:S02]  /*1720*/  SEL R9, R9, 0x80000000, P0 ;  /* 0x8000000009097807 */ /* 0x000fe40000000000 */
[----:B------:R-:W-:Y:S02]  /*1730*/  SEL R6, R6, 0x80000000, P1 ;  /* 0x8000000006067807 */ /* 0x000fe40000800000 */
[----:B------:R-:W-:-:S02]  /*1740*/  SEL R5, R5, 0x80000000, P2 ;  /* 0x8000000005057807 */ /* 0x000fc40001000000 */
[----:B------:R-:W-:Y:S02]  /*1750*/  SEL R7, R7, 0x80000000, P3 ;  /* 0x8000000007077807 */ /* 0x000fe40001800000 */
[----:B-1----:R-:W-:-:S07]  /*1760*/  SEL R8, R8, 0x80000000, P4 ;  /* 0x8000000008087807 */ /* 0x002fce0002000000 */
.L_x_149:
[----:B------:R-:W-:Y:S01]  /*1770*/  IMAD R22, RZ, RZ, -UR16 ;  /* 0x80000010ff167e24 */ /* 0x000fe2000f8e02ff */
[----:B0-----:R-:W-:Y:S01]  /*1780*/  SHF.R.U32.HI R23, RZ, UR16, R2 ;  /* 0x00000010ff177c19 */ /* 0x001fe20008011602 */
[----:B------:R-:W-:Y:S01]  /*1790*/  IMAD.MOV.U32 R25, RZ, RZ, -0x1 ;  /* 0xffffffffff197424 */ /* 0x000fe200078e00ff */
[----:B------:R-:W-:Y:S01]  /*17a0*/  ULEA UR17, UR4, UR15, 0xa ;  /* 0x0000000f04117291 */ /* 0x000fe2000f8e50ff */
[----:B------:R-:W-:Y:S01]  /*17b0*/  SHF.R.U32.HI R27, RZ, UR16, R12 ;  /* 0x00000010ff1b7c19 */ /* 0x000fe2000801160c */
[----:B------:R-:W-:Y:S01]  /*17c0*/  UIADD3 UR4, UPT, UPT, UR4, 0x1, URZ ;  /* 0x0000000104047890 */ /* 0x000fe2000fffe0ff */
[----:B------:R-:W-:Y:S02]  /*17d0*/  VIADDMNMX R22, R22, R3, 0x8, PT ;  /* 0x0000000816167446 */ /* 0x000fe40003800103 */
[----:B------:R-:W-:Y:S02]  /*17e0*/  SHF.R.U32.HI R29, RZ, UR16, R13 ;  /* 0x00000010ff1d7c19 */ /* 0x000fe4000801160d */
[----:B------:R-:W-:-:S02]  /*17f0*/  SHF.L.U32 R22, R25, R22, RZ ;  /* 0x0000001619167219 */ /* 0x000fc400000006ff */
[----:B------:R-:W-:Y:S02]  /*1800*/  SHF.R.U32.HI R25, RZ, UR16, R11 ;  /* 0x00000010ff197c19 */ /* 0x000fe4000801160b */
[-C--:B------:R-:W-:Y:S02]  /*1810*/  LOP3.LUT R23, R23, R22.reuse, RZ, 0x30, !PT ;  /* 0x0000001617177212 */ /* 0x080fe400078e30ff */
[-C--:B------:R-:W-:Y:S02]  /*1820*/  LOP3.LUT R25, R25, R22.reuse, RZ, 0x30, !PT ;  /* 0x0000001619197212 */ /* 0x080fe400078e30ff */
[----:B------:R-:W-:Y:S02]  /*1830*/  LOP3.LUT R27, R27, R22, RZ, 0x30, !PT ;  /* 0x000000161b1b7212 */ /* 0x000fe400078e30ff */
[----:B------:R-:W-:Y:S02]  /*1840*/  LEA R23, R23, UR17, 0x2 ;  /* 0x0000001117177c11 */ /* 0x000fe4000f8e10ff */
[----:B------:R-:W-:-:S02]  /*1850*/  LEA R25, R25, UR17, 0x2 ;  /* 0x0000001119197c11 */ /* 0x000fc4000f8e10ff */
[----:B------:R-:W-:Y:S01]  /*1860*/  LEA R27, R27, UR17, 0x2 ;  /* 0x000000111b1b7c11 */ /* 0x000fe2000f8e10ff */
[----:B------:R0:W-:Y:S01]  /*1870*/  ATOMS.POPC.INC.32 RZ, [R23+URZ] ;  /* 0x0000000017ff7f8c */ /* 0x0001e2000d8000ff */
[----:B------:R-:W-:Y:S02]  /*1880*/  SHF.R.U32.HI R24, RZ, UR16, R14 ;  /* 0x00000010ff187c19 */ /* 0x000fe4000801160e */
[----:B------:R-:W-:Y:S01]  /*1890*/  SHF.R.U32.HI R26, RZ, UR16, R15 ;  /* 0x00000010ff1a7c19 */ /* 0x000fe2000801160f */
[----:B------:R1:W-:Y:S01]  /*18a0*/  ATOMS.POPC.INC.32 RZ, [R25+URZ] ;  /* 0x0000000019ff7f8c */ /* 0x0003e2000d8000ff */
[-C--:B------:R-:W-:Y:S02]  /*18b0*/  LOP3.LUT R29, R29, R22.reuse, RZ, 0x30, !PT ;  /* 0x000000161d1d7212 */ /* 0x080fe400078e30ff */
[----:B------:R-:W-:Y:S01]  /*18c0*/  LOP3.LUT R24, R24, R22, RZ, 0x30, !PT ;  /* 0x0000001618187212 */ /* 0x000fe200078e30ff */
[----:B------:R2:W-:Y:S01]  /*18d0*/  ATOMS.POPC.INC.32 RZ, [R27+URZ] ;  /* 0x000000001bff7f8c */ /* 0x0005e2000d8000ff */
[----:B0-----:R-:W-:-:S02]  /*18e0*/  SHF.R.U32.HI R23, RZ, UR16, R18 ;  /* 0x00000010ff177c19 */ /* 0x001fc40008011612 */
[-C--:B------:R-:W-:Y:S02]  /*18f0*/  LOP3.LUT R26, R26, R22.reuse, RZ, 0x30, !PT ;  /* 0x000000161a1a7212 */ /* 0x080fe400078e30ff */
[----:B-1----:R-:W-:Y:S02]  /*1900*/  SHF.R.U32.HI R25, RZ, UR16, R19 ;  /* 0x00000010ff197c19 */ /* 0x002fe40008011613 */
[-C--:B------:R-:W-:Y:S02]  /*1910*/  LOP3.LUT R23, R23, R22.reuse, RZ, 0x30, !PT ;  /* 0x0000001617177212 */ /* 0x080fe400078e30ff */
[----:B--2---:R-:W-:Y:S02]  /*1920*/  SHF.R.U32.HI R27, RZ, UR16, R17 ;  /* 0x00000010ff1b7c19 */ /* 0x004fe40008011611 */
[----:B------:R-:W-:Y:S02]  /*1930*/  LEA R29, R29, UR17, 0x2 ;  /* 0x000000111d1d7c11 */ /* 0x000fe4000f8e10ff */
[----:B------:R-:W-:-:S02]  /*1940*/  LOP3.LUT R25, R25, R22, RZ, 0x30, !PT ;  /* 0x0000001619197212 */ /* 0x000fc400078e30ff */
[----:B------:R-:W-:Y:S01]  /*1950*/  LEA R24, R24, UR17, 0x2 ;  /* 0x0000001118187c11 */ /* 0x000fe2000f8e10ff */
[----:B------:R0:W-:Y:S01]  /*1960*/  ATOMS.POPC.INC.32 RZ, [R29+URZ] ;  /* 0x000000001dff7f8c */ /* 0x0001e2000d8000ff */
[----:B------:R-:W-:Y:S02]  /*1970*/  LOP3.LUT R27, R27, R22, RZ, 0x30, !PT ;  /* 0x000000161b1b7212 */ /* 0x000fe400078e30ff */
[----:B------:R-:W-:Y:S01]  /*1980*/  LEA R26, R26, UR17, 0x2 ;  /* 0x000000111a1a7c11 */ /* 0x000fe2000f8e10ff */
[----:B------:R1:W-:Y:S01]  /*1990*/  ATOMS.POPC.INC.32 RZ, [R24+URZ] ;  /* 0x0000000018ff7f8c */ /* 0x0003e2000d8000ff */
[----:B------:R-:W-:Y:S02]  /*19a0*/  LEA R23, R23, UR17, 0x2 ;  /* 0x0000001117177c11 */ /* 0x000fe4000f8e10ff */
[----:B------:R-:W-:Y:S01]  /*19b0*/  LEA R25, R25, UR17, 0x2 ;  /* 0x0000001119197c11 */ /* 0x000fe2000f8e10ff */
[----:B------:R2:W-:Y:S01]  /*19c0*/  ATOMS.POPC.INC.32 RZ, [R26+URZ] ;  /* 0x000000001aff7f8c */ /* 0x0005e2000d8000ff */
[----:B------:R-:W-:-:S02]  /*19d0*/  LEA R27, R27, UR17, 0x2 ;  /* 0x000000111b1b7c11 */ /* 0x000fc4000f8e10ff */
[----:B0-----:R-:W-:Y:S01]  /*19e0*/  SHF.R.U32.HI R29, RZ, UR16, R16 ;  /* 0x00000010ff1d7c19 */ /* 0x001fe20008011610 */
[----:B------:R0:W-:Y:S01]  /*19f0*/  ATOMS.POPC.INC.32 RZ, [R23+URZ] ;  /* 0x0000000017ff7f8c */ /* 0x0001e2000d8000ff */
[----:B-1----:R-:W-:Y:S02]  /*1a00*/  SHF.R.U32.HI R24, RZ, UR16, R10 ;  /* 0x00000010ff187c19 */ /* 0x002fe4000801160a */
[----:B------:R-:W-:Y:S01]  /*1a10*/  SHF.R.U32.HI R28, RZ, UR16, R8 ;  /* 0x00000010ff1c7c19 */ /* 0x000fe20008011608 */
[----:B------:R1:W-:Y:S01]  /*1a20*/  ATOMS.POPC.INC.32 RZ, [R25+URZ] ;  /* 0x0000000019ff7f8c */ /* 0x0003e2000d8000ff */
[----:B--2---:R-:W-:Y:S02]  /*1a30*/  SHF.R.U32.HI R26, RZ, UR16, R9 ;  /* 0x00000010ff1a7c19 */ /* 0x004fe40008011609 */
[----:B------:R-:W-:Y:S01]  /*1a40*/  LOP3.LUT R29, R29, R22, RZ, 0x30, !PT ;  /* 0x000000161d1d7212 */ /* 0x000fe200078e30ff */
[----:B------:R2:W-:Y:S01]  /*1a50*/  ATOMS.POPC.INC.32 RZ, [R27+URZ] ;  /* 0x000000001bff7f8c */ /* 0x0005e2000d8000ff */
[----:B0-----:R-:W-:-:S02]  /*1a60*/  SHF.R.U32.HI R23, RZ, UR16, R6 ;  /* 0x00000010ff177c19 */ /* 0x001fc40008011606 */
[-C--:B------:R-:W-:Y:S02]  /*1a70*/  LOP3.LUT R24, R24, R22.reuse, RZ, 0x30, !PT ;  /* 0x0000001618187212 */ /* 0x080fe400078e30ff */
[----:B-1----:R-:W-:Y:S02]  /*1a80*/  SHF.R.U32.HI R25, RZ, UR16, R5 ;  /* 0x00000010ff197c19 */ /* 0x002fe40008011605 */
[-C--:B------:R-:W-:Y:S02]  /*1a90*/  LOP3.LUT R26, R26, R22.reuse, RZ, 0x30, !PT ;  /* 0x000000161a1a7212 */ /* 0x080fe400078e30ff */
[----:B--2---:R-:W-:Y:S01]  /*1aa0*/  SHF.R.U32.HI R27, RZ, UR16, R7 ;  /* 0x00000010ff1b7c19 */ /* 0x004fe20008011607 */
[----:B------:R-:W-:Y:S01]  /*1ab0*/  UIADD3 UR16, UPT, UPT, UR16, 0x8, URZ ;  /* 0x0000000810107890 */ /* 0x000fe2000fffe0ff */
[----:B------:R-:W-:Y:S02]  /*1ac0*/  LOP3.LUT R23, R23, R22, RZ, 0x30, !PT ;  /* 0x0000001617177212 */ /* 0x000fe400078e30ff */
[----:B------:R-:W-:-:S02]  /*1ad0*/  LEA R29, R29, UR17, 0x2 ;  /* 0x000000111d1d7c11 */ /* 0x000fc4000f8e10ff */
[-C--:B------:R-:W-:Y:S02]  /*1ae0*/  LOP3.LUT R25, R25, R22.reuse, RZ, 0x30, !PT ;  /* 0x0000001619197212 */ /* 0x080fe400078e30ff */
[----:B------:R-:W-:Y:S01]  /*1af0*/  ISETP.LE.AND P0, PT, R3, UR16, PT ;  /* 0x0000001003007c0c */ /* 0x000fe2000bf03270 */
[----:B------:R0:W-:Y:S01]  /*1b00*/  ATOMS.POPC.INC.32 RZ, [R29+URZ] ;  /* 0x000000001dff7f8c */ /* 0x0001e2000d8000ff */
[----:B------:R-:W-:Y:S02]  /*1b10*/  LEA R24, R24, UR17, 0x2 ;  /* 0x0000001118187c11 */ /* 0x000fe4000f8e10ff */
[-C--:B------:R-:W-:Y:S02]  /*1b20*/  LOP3.LUT R27, R27, R22.reuse, RZ, 0x30, !PT ;  /* 0x000000161b1b7212 */ /* 0x080fe400078e30ff */
[----:B------:R-:W-:Y:S01]  /*1b30*/  LEA R26, R26, UR17, 0x2 ;  /* 0x000000111a1a7c11 */ /* 0x000fe2000f8e10ff */
[----:B------:R0:W-:Y:S01]  /*1b40*/  ATOMS.POPC.INC.32 RZ, [R24+URZ] ;  /* 0x0000000018ff7f8c */ /* 0x0001e2000d8000ff */
[----:B------:R-:W-:-:S02]  /*1b50*/  LOP3.LUT R28, R28, R22, RZ, 0x30, !PT ;  /* 0x000000161c1c7212 */ /* 0x000fc400078e30ff */
[----:B------:R-:W-:Y:S01]  /*1b60*/  LEA R23, R23, UR17, 0x2 ;  /* 0x0000001117177c11 */ /* 0x000fe2000f8e10ff */
[----:B------:R0:W-:Y:S01]  /*1b70*/  ATOMS.POPC.INC.32 RZ, [R26+URZ] ;  /* 0x000000001aff7f8c */ /* 0x0001e2000d8000ff */
[----:B------:R-:W-:Y:S02]  /*1b80*/  LEA R25, R25, UR17, 0x2 ;  /* 0x0000001119197c11 */ /* 0x000fe4000f8e10ff */
[----:B------:R-:W-:Y:S01]  /*1b90*/  LEA R27, R27, UR17, 0x2 ;  /* 0x000000111b1b7c11 */ /* 0x000fe2000f8e10ff */
[----:B------:R0:W-:Y:S01]  /*1ba0*/  ATOMS.POPC.INC.32 RZ, [R23+URZ] ;  /* 0x0000000017ff7f8c */ /* 0x0001e2000d8000ff */
[----:B------:R-:W-:-:S03]  /*1bb0*/  LEA R28, R28, UR17, 0x2 ;  /* 0x000000111c1c7c11 */ /* 0x000fc6000f8e10ff */
[----:B------:R0:W-:Y:S04]  /*1bc0*/  ATOMS.POPC.INC.32 RZ, [R25+URZ] ;  /* 0x0000000019ff7f8c */ /* 0x0001e8000d8000ff */
[----:B------:R0:W-:Y:S04]  /*1bd0*/  ATOMS.POPC.INC.32 RZ, [R27+URZ] ;  /* 0x000000001bff7f8c */ /* 0x0001e8000d8000ff */
[----:B------:R0:W-:Y:S01]  /*1be0*/  ATOMS.POPC.INC.32 RZ, [R28+URZ] ;  /* 0x000000001cff7f8c */ /* 0x0001e2000d8000ff */
[----:B------:R-:W-:Y:S05]  /*1bf0*/  @!P0 BRA `(.L_x_149) ;  /* 0xfffffff800dc8947 */ /* 0x000fea000383ffff */
.L_x_148:
[----:B------:R-:W-:Y:S05]  /*1c00*/  BRA.U !UP0, `(.L_x_150) ;  /* 0xffffffed08dc7547 */ /* 0x000fea000b83ffff */
.L_x_145:
[----:B------:R-:W-:Y:S01]  /*1c10*/  BAR.SYNC.DEFER_BLOCKING 0x0 ;  /* 0x0000000000007b1d */ /* 0x000fe20000010000 */
[----:B------:R-:W-:-:S05]  /*1c20*/  ISETP.NE.AND P0, PT, R21, RZ, PT ;  /* 0x000000ff1500720c */ /* 0x000fca0003f05270 */
[----:B------:R-:W-:Y:S08]  /*1c30*/  BSSY.RECONVERGENT B0, `(.L_x_151) ;  /* 0x0000164000007945 */ /* 0x000ff00003800200 */
[----:B------:R-:W-:Y:S05]  /*1c40*/  @P0 BRA `(.L_x_152) ;  /* 0x0000001400880947 */ /* 0x000fea0003800000 */
[----:B------:R-:W-:Y:S01]  /*1c50*/  UISETP.GE.U32.AND UP0, UPT, UR22, 0x7, UPT ;  /* 0x000000071600788c */ /* 0x000fe2000bf06070 */
[----:B0-23--:R-:W-:-:S08]  /*1c60*/  IMAD.MOV.U32 R3, RZ, RZ, RZ ;  /* 0x000000ffff037224 */ /* 0x00dfd000078e00ff */
[----:B------:R-:W-:Y:S05]  /*1c70*/  BRA.U !UP0, `(.L_x_153) ;  /* 0x00000005085c7547 */ /* 0x000fea000b800000 */
[----:B----4-:R-:W0:Y:S01]  /*1c80*/  LDC.64 R2, c[0x0][0x380] ;  /* 0x0000e000ff027b82 */ /* 0x010e220000000a00 */
[----:B-1---5:R-:W-:-:S07]  /*1c90*/  IMAD.MOV.U32 R5, RZ, RZ, RZ ;  /* 0x000000ffff057224 */ /* 0x022fce00078e00ff */
.L_x_170:
[----:B----4-:R-:W-:Y:S01]  /*1ca0*/  IMAD R7, R5, 0x400, R4 ;  /* 0x0000040005077824 */ /* 0x010fe200078e0204 */
[----:B------:R-:W-:Y:S04]  /*1cb0*/  BSSY.RECONVERGENT B1, `(.L_x_154) ;  /* 0x000000f000017945 */ /* 0x000fe80003800200 */
[----:B01----:R-:W1:Y:S04]  /*1cc0*/  LDS R18, [R7] ;  /* 0x0000000007127984 */ /* 0x003e680000000800 */
[----:B--23--:R2:W3:Y:S04]  /*1cd0*/  LDS R9, [R7+0x400] ;  /* 0x0004000007097984 */ /* 0x00c4e80000000800 */
[----:B------:R2:W4:Y:S04]  /*1ce0*/  LDS R22, [R7+0x800] ;  /* 0x0008000007167984 */ /* 0x0005280000000800 */
[----:B------:R2:W0:Y:S04]  /*1cf0*/  LDS R14, [R7+0xc00] ;  /* 0x000c0000070e7984 */ /* 0x0004280000000800 */
[----:B------:R2:W0:Y:S04]  /*1d00*/  LDS R12, [R7+0x1000] ;  /* 0x00100000070c7984 */ /* 0x0004280000000800 */
[----:B------:R2:W0:Y:S04]  /*1d10*/  LDS R6, [R7+0x1400] ;  /* 0x0014000007067984 */ /* 0x0004280000000800 */
[----:B------:R2:W0:Y:S04]  /*1d20*/  LDS R8, [R7+0x1800] ;  /* 0x0018000007087984 */ /* 0x0004280000000800 */
[----:B------:R2:W0:Y:S01]  /*1d30*/  LDS R10, [R7+0x1c00] ;  /* 0x001c0000070a7984 */ /* 0x0004220000000800 */
[----:B-1----:R-:W-:-:S13]  /*1d40*/  ISETP.NE.AND P0, PT, R18, RZ, PT ;  /* 0x000000ff1200720c */ /* 0x002fda0003f05270 */
[----:B--234-:R-:W-:Y:S05]  /*1d50*/  @!P0 BRA `(.L_x_155) ;  /* 0x0000000000108947 */ /* 0x01cfea0003800000 */
[----:B------:R-:W-:Y:S02]  /*1d60*/  IMAD R17, R5, 0x100, R0 ;  /* 0x0000010005117824 */ /* 0x000fe400078e0200 */
[----:B------:R-:W-:Y:S02]  /*1d70*/  IMAD.MOV.U32 R19, RZ, RZ, RZ ;  /* 0x000000ffff137224 */ /* 0x000fe400078e00ff */
[----:B0-----:R-:W-:-:S05]  /*1d80*/  IMAD.WIDE.U32 R16, R17, 0x8, R2 ;  /* 0x0000000811107825 */ /* 0x001fca00078e0002 */
[----:B------:R1:W-:Y:S02]  /*1d90*/  REDG.E.ADD.64.STRONG.GPU desc[UR20][R16.64], R18 ;  /* 0x000000121000798e */ /* 0x0003e4000c12e514 */
.L_x_155:
[----:B------:R-:W-:Y:S05]  /*1da0*/  BSYNC.RECONVERGENT B1 ;  /* 0x0000000000017941 */ /* 0x000fea0003800200 */
.L_x_154:
[----:B------:R-:W-:Y:S01]  /*1db0*/  ISETP.NE.AND P6, PT, R9, RZ, PT ;  /* 0x000000ff0900720c */ /* 0x000fe20003fc5270 */
[----:B------:R-:W-:Y:S01]  /*1dc0*/  BSSY.RECONVERGENT B1, `(.L_x_156) ;  /* 0x000000e000017945 */ /* 0x000fe20003800200 */
[----:B------:R-:W-:Y:S02]  /*1dd0*/  ISETP.NE.AND P0, PT, R22, RZ, PT ;  /* 0x000000ff1600720c */ /* 0x000fe40003f05270 */
[----:B0-----:R-:W-:Y:S02]  /*1de0*/  ISETP.NE.AND P1, PT, R14, RZ, PT ;  /* 0x000000ff0e00720c */ /* 0x001fe40003f25270 */
[----:B------:R-:W-:Y:S02]  /*1df0*/  ISETP.NE.AND P2, PT, R12, RZ, PT ;  /* 0x000000ff0c00720c */ /* 0x000fe40003f45270 */
[----:B------:R-:W-:Y:S02]  /*1e00*/  ISETP.NE.AND P3, PT, R6, RZ, PT ;  /* 0x000000ff0600720c */ /* 0x000fe40003f65270 */
[----:B------:R-:W-:-:S02]  /*1e10*/  ISETP.NE.AND P4, PT, R8, RZ, PT ;  /* 0x000000ff0800720c */ /* 0x000fc40003f85270 */
[----:B------:R-:W-:Y:S01]  /*1e20*/  ISETP.NE.AND P5, PT, R10, RZ, PT ;  /* 0x000000ff0a00720c */ /* 0x000fe20003fa5270 */
[----:B------:R-:W-:-:S12]  /*1e30*/  @!P6 BRA `(.L_x_157) ;  /* 0x000000000018e947 */ /* 0x000fd80003800000 */
[----:B-1----:R-:W-:Y:S02]  /*1e40*/  IMAD R17, R5, 0x100, R0 ;  /* 0x0000010005117824 */ /* 0x002fe400078e0200 */
[----:B------:R-:W-:Y:S02]  /*1e50*/  IMAD.MOV.U32 R18, RZ, RZ, R9 ;  /* 0x000000ffff127224 */ /* 0x000fe400078e0009 */
[----:B------:R-:W-:Y:S02]  /*1e60*/  VIADD R17, R17, 0x100 ;  /* 0x0000010011117836 */ /* 0x000fe40000000000 */
[----:B------:R-:W-:Y:S02]  /*1e70*/  IMAD.MOV.U32 R19, RZ, RZ, RZ ;  /* 0x000000ffff137224 */ /* 0x000fe400078e00ff */
[----:B------:R-:W-:-:S05]  /*1e80*/  IMAD.WIDE.U32 R16, R17, 0x8, R2 ;  /* 0x0000000811107825 */ /* 0x000fca00078e0002 */
[----:B------:R0:W-:Y:S02]  /*1e90*/  REDG.E.ADD.64.STRONG.GPU desc[UR20][R16.64], R18 ;  /* 0x000000121000798e */ /* 0x0001e4000c12e514 */
.L_x_157:
[----:B------:R-:W-:Y:S05]  /*1ea0*/  BSYNC.RECONVERGENT B1 ;  /* 0x0000000000017941 */ /* 0x000fea0003800200 */
.L_x_156:
[----:B------:R-:W-:Y:S04]  /*1eb0*/  BSSY.RECONVERGENT B1, `(.L_x_158) ;  /* 0x0000007000017945 */ /* 0x000fe80003800200 */
[----:B------:R-:W-:Y:S05]  /*1ec0*/  @!P0 BRA `(.L_x_159) ;  /* 0x0000000000148947 */ /* 0x000fea0003800000 */
[----:B01----:R-:W-:Y:S02]  /*1ed0*/  IMAD R17, R5, 0x100, R0 ;  /* 0x0000010005117824 */ /* 0x003fe400078e0200 */
[----:B------:R-:W-:Y:S02]  /*1ee0*/  IMAD.MOV.U32 R23, RZ, RZ, RZ ;  /* 0x000000ffff177224 */ /* 0x000fe400078e00ff */
[----:B------:R-:W-:-:S04]  /*1ef0*/  VIADD R17, R17, 0x200 ;  /* 0x0000020011117836 */ /* 0x000fc80000000000 */
[----:B------:R-:W-:-:S05]  /*1f00*/  IMAD.WIDE.U32 R16, R17, 0x8, R2 ;  /* 0x0000000811107825 */ /* 0x000fca00078e0002 */
[----:B------:R2:W-:Y:S02]  /*1f10*/  REDG.E.ADD.64.STRONG.GPU desc[UR20][R16.64], R22 ;  /* 0x000000161000798e */ /* 0x0005e4000c12e514 */
.L_x_159:
[----:B------:R-:W-:Y:S05]  /*1f20*/  BSYNC.RECONVERGENT B1 ;  /* 0x0000000000017941 */ /* 0x000fea0003800200 */
.L_x_158:
[----:B------:R-:W-:Y:S04]  /*1f30*/  BSSY.RECONVERGENT B1, `(.L_x_160) ;  /* 0x0000007000017945 */ /* 0x000fe80003800200 */
[----:B------:R-:W-:Y:S05]  /*1f40*/  @!P1 BRA `(.L_x_161) ;  /* 0x0000000000149947 */ /* 0x000fea0003800000 */
[----:B012---:R-:W-:Y:S02]  /*1f50*/  IMAD R17, R5, 0x100, R0 ;  /* 0x0000010005117824 */ /* 0x007fe400078e0200 */
[----:B------:R-:W-:Y:S02]  /*1f60*/  IMAD.MOV.U32 R15, RZ, RZ, RZ ;  /* 0x000000ffff0f7224 */ /* 0x000fe400078e00ff */
[----:B------:R-:W-:-:S04]  /*1f70*/  VIADD R17, R17, 0x300 ;  /* 0x0000030011117836 */ /* 0x000fc80000000000 */
[----:B------:R-:W-:-:S05]  /*1f80*/  IMAD.WIDE.U32 R16, R17, 0x8, R2 ;  /* 0x0000000811107825 */ /* 0x000fca00078e0002 */
[----:B------:R3:W-:Y:S02]  /*1f90*/  REDG.E.ADD.64.STRONG.GPU desc[UR20][R16.64], R14 ;  /* 0x0000000e1000798e */ /* 0x0007e4000c12e514 */
.L_x_161:
[----:B------:R-:W-:Y:S05]  /*1fa0*/  BSYNC.RECONVERGENT B1 ;  /* 0x0000000000017941 */ /* 0x000fea0003800200 */
.L_x_160:
[----:B------:R-:W-:Y:S04]  /*1fb0*/  BSSY.RECONVERGENT B1, `(.L_x_162) ;  /* 0x0000007000017945 */ /* 0x000fe80003800200 */
[----:B------:R-:W-:Y:S05]  /*1fc0*/  @!P2 BRA `(.L_x_163) ;  /* 0x000000000014a947 */ /* 0x000fea0003800000 */
[----:B---3--:R-:W-:Y:S02]  /*1fd0*/  IMAD R15, R5, 0x100, R0 ;  /* 0x00000100050f7824 */ /* 0x008fe400078e0200 */
[----:B------:R-:W-:Y:S02]  /*1fe0*/  IMAD.MOV.U32 R13, RZ, RZ, RZ ;  /* 0x000000ffff0d7224 */ /* 0x000fe400078e00ff */
[----:B------:R-:W-:-:S04]  /*1ff0*/  VIADD R15, R15, 0x400 ;  /* 0x000004000f0f7836 */ /* 0x000fc80000000000 */
[----:B------:R-:W-:-:S05]  /*2000*/  IMAD.WIDE.U32 R14, R15, 0x8, R2 ;  /* 0x000000080f0e7825 */ /* 0x000fca00078e0002 */
[----:B------:R4:W-:Y:S02]  /*2010*/  REDG.E.ADD.64.STRONG.GPU desc[UR20][R14.64], R12 ;  /* 0x0000000c0e00798e */ /* 0x0009e4000c12e514 */
.L_x_163:
[----:B------:R-:W-:Y:S05]  /*2020*/  BSYNC.RECONVERGENT B1 ;  /* 0x0000000000017941 */ /* 0x000fea0003800200 */
.L_x_162:
[----:B------:R-:W-:Y:S04]  /*2030*/  BSSY.RECONVERGENT B1, `(.L_x_164) ;  /* 0x0000007000017945 */ /* 0x000fe80003800200 */
[----:B------:R-:W-:Y:S05]  /*2040*/  @!P3 BRA `(.L_x_165) ;  /* 0x000000000014b947 */ /* 0x000fea0003800000 */
[----:B----4-:R-:W-:Y:S02]  /*2050*/  IMAD R13, R5, 0x100, R0 ;  /* 0x00000100050d7824 */ /* 0x010fe400078e0200 */
[----:B------:R-:W-:Y:S02]  /*2060*/  IMAD.MOV.U32 R7, RZ, RZ, RZ ;  /* 0x000000ffff077224 */ /* 0x000fe400078e00ff */
[----:B------:R-:W-:-:S04]  /*2070*/  VIADD R13, R13, 0x500 ;  /* 0x000005000d0d7836 */ /* 0x000fc80000000000 */
[----:B------:R-:W-:-:S05]  /*2080*/  IMAD.WIDE.U32 R12, R13, 0x8, R2 ;  /* 0x000000080d0c7825 */ /* 0x000fca00078e0002 */
[----:B------:R4:W-:Y:S02]  /*2090*/  REDG.E.ADD.64.STRONG.GPU desc[UR20][R12.64], R6 ;  /* 0x000000060c00798e */ /* 0x0009e4000c12e514 */
.L_x_165:
[----:B------:R-:W-:Y:S05]  /*20a0*/  BSYNC.RECONVERGENT B1 ;  /* 0x0000000000017941 */ /* 0x000fea0003800200 */
.L_x_164:
[----:B------:R-:W-:Y:S04]  /*20b0*/  BSSY.RECONVERGENT B1, `(.L_x_166) ;  /* 0x0000007000017945 */ /* 0x000fe80003800200 */
[----:B------:R-:W-:Y:S05]  /*20c0*/  @!P4 BRA `(.L_x_167) ;  /* 0x000000000014c947 */ /* 0x000fea0003800000 */
[----:B----4-:R-:W-:Y:S02]  /*20d0*/  IMAD R7, R5, 0x100, R0 ;  /* 0x0000010005077824 */ /* 0x010fe400078e0200 */
[----:B------:R-:W-:Y:S02]  /*20e0*/  IMAD.MOV.U32 R9, RZ, RZ, RZ ;  /* 0x000000ffff097224 */ /* 0x000fe400078e00ff */
[----:B------:R-:W-:-:S04]  /*20f0*/  VIADD R7, R7, 0x600 ;  /* 0x0000060007077836 */ /* 0x000fc80000000000 */
[----:B------:R-:W-:-:S05]  /*2100*/  IMAD.WIDE.U32 R6, R7, 0x8, R2 ;  /* 0x0000000807067825 */ /* 0x000fca00078e0002 */
[----:B------:R4:W-:Y:S02]  /*2110*/  REDG.E.ADD.64.STRONG.GPU desc[UR20][R6.64], R8 ;  /* 0x000000080600798e */ /* 0x0009e4000c12e514 */
.L_x_167:
[----:B------:R-:W-:Y:S05]  /*2120*/  BSYNC.RECONVERGENT B1 ;  /* 0x0000000000017941 */ /* 0x000fea0003800200 */
.L_x_166:
[----:B------:R-:W-:Y:S04]  /*2130*/  BSSY.RECONVERGENT B1, `(.L_x_168) ;  /* 0x0000007000017945 */ /* 0x000fe80003800200 */
[----:B------:R-:W-:Y:S05]  /*2140*/  @!P5 BRA `(.L_x_169) ;  /* 0x000000000014d947 */ /* 0x000fea0003800000 */
[----:B----4-:R-:W-:Y:S02]  /*2150*/  IMAD R7, R5, 0x100, R0 ;  /* 0x0000010005077824 */ /* 0x010fe400078e0200 */
[----:B------:R-:W-:Y:S02]  /*2160*/  IMAD.MOV.U32 R11, RZ, RZ, RZ ;  /* 0x000000ffff0b7224 */ /* 0x000fe400078e00ff */
[----:B------:R-:W-:-:S04]  /*2170*/  VIADD R7, R7, 0x700 ;  /* 0x0000070007077836 */ /* 0x000fc80000000000 */
[----:B------:R-:W-:-:S05]  /*2180*/  IMAD.WIDE.U32 R6, R7, 0x8, R2 ;  /* 0x0000000807067825 */ /* 0x000fca00078e0002 */
[----:B------:R4:W-:Y:S02]  /*2190*/  REDG.E.ADD.64.STRONG.GPU desc[UR20][R6.64], R10 ;  /* 0x0000000a0600798e */ /* 0x0009e4000c12e514 */
.L_x_169:
[----:B------:R-:W-:Y:S05]  /*21a0*/  BSYNC.RECONVERGENT B1 ;  /* 0x0000000000017941 */ /* 0x000fea0003800200 */
.L_x_168:
[----:B------:R-:W-:-:S05]  /*21b0*/  VIADD R5, R5, 0x8 ;  /* 0x0000000805057836 */ /* 0x000fca0000000000 */
[----:B------:R-:W-:-:S13]  /*21c0*/  ISETP.NE.AND P0, PT, R5, UR27, PT ;  /* 0x0000001b05007c0c */ /* 0x000fda000bf05270 */
[----:B------:R-:W-:Y:S05]  /*21d0*/  @P0 BRA `(.L_x_170) ;  /* 0xfffffff800b00947 */ /* 0x000fea000383ffff */
[----:B------:R-:W-:-:S07]  /*21e0*/  IMAD.U32 R3, RZ, RZ, UR27 ;  /* 0x0000001bff037e24 */ /* 0x000fce000f8e00ff */
.L_x_153:
[----:B------:R-:W-:Y:S02]  /*21f0*/  UISETP.NE.AND UP0, UPT, UR24, URZ, UPT ;  /* 0x000000ff1800728c */ /* 0x000fe4000bf05270 */
[----:B----45:R-:W-:Y:S02]  /*2200*/  IMAD.U32 R8, RZ, RZ, UR24 ;  /* 0x00000018ff087e24 */ /* 0x030fe4000f8e00ff */
[----:B-1----:R-:W-:Y:S02]  /*2210*/  IMAD.U32 R5, RZ, RZ, UR25 ;  /* 0x00000019ff057e24 */ /* 0x002fe4000f8e00ff */
[----:B------:R-:W-:Y:S02]  /*2220*/  VIADD R8, R8, 0xffffffff ;  /* 0xffffffff08087836 */ /* 0x000fe40000000000 */
[----:B------:R-:W-:Y:S01]  /*2230*/  VIADD R5, R5, 0xffffffff ;  /* 0xffffffff05057836 */ /* 0x000fe20000000000 */
[----:B------:R-:W-:Y:S06]  /*2240*/  BRA.U !UP0, `(.L_x_171) ;  /* 0x0000000508707547 */ /* 0x000fec000b800000 */
[----:B------:R-:W-:-:S13]  /*2250*/  ISETP.GE.U32.AND P0, PT, R8, 0x3, PT ;  /* 0x000000030800780c */ /* 0x000fda0003f06070 */
[----:B------:R-:W-:Y:S05]  /*2260*/  @!P0 BRA `(.L_x_172) ;  /* 0x0000000000bc8947 */ /* 0x000fea0003800000 */
[----:B------:R-:W-:Y:S01]  /*2270*/  IMAD R7, R3, 0x400, R4 ;  /* 0x0000040003077824 */ /* 0x000fe200078e0204 */
[----:B------:R-:W-:Y:S04]  /*2280*/  BSSY.RECONVERGENT B1, `(.L_x_173) ;  /* 0x000000f000017945 */ /* 0x000fe80003800200 */
[----:B------:R-:W1:Y:S04]  /*2290*/  LDS R12, [R7] ;  /* 0x00000000070c7984 */ /* 0x000e680000000800 */
[----:B------:R-:W4:Y:S04]  /*22a0*/  LDS R9, [R7+0x400] ;  /* 0x0004000007097984 */ /* 0x000f280000000800 */
[----:B------:R-:W5:Y:S04]  /*22b0*/  LDS R6, [R7+0x800] ;  /* 0x0008000007067984 */ /* 0x000f680000000800 */
[----:B------:R-:W0:Y:S01]  /*22c0*/  LDS R2, [R7+0xc00] ;  /* 0x000c000007027984 */ /* 0x000e220000000800 */
[----:B-1----:R-:W-:-:S02]  /*22d0*/  ISETP.NE.AND P0, PT, R12, RZ, PT ;  /* 0x000000ff0c00720c */ /* 0x002fc40003f05270 */
[----:B----4-:R-:W-:Y:S02]  /*22e0*/  ISETP.NE.AND P1, PT, R9, RZ, PT ;  /* 0x000000ff0900720c */ /* 0x010fe40003f25270 */
[----:B-----5:R-:W-:Y:S02]  /*22f0*/  ISETP.NE.AND P2, PT, R6, RZ, PT ;  /* 0x000000ff0600720c */ /* 0x020fe40003f45270 */
[----:B0-----:R-:W-:-:S07]  /*2300*/  ISETP.NE.AND P3, PT, R2, RZ, PT ;  /* 0x000000ff0200720c */ /* 0x001fce0003f65270 */
[----:B------:R-:W-:Y:S06]  /*2310*/  @!P0 BRA `(.L_x_174) ;  /* 0x0000000000148947 */ /* 0x000fec0003800000 */
[----:B------:R-:W0:Y:S01]  /*2320*/  LDC.64 R10, c[0x0][0x380] ;  /* 0x0000e000ff0a7b82 */ /* 0x000e220000000a00 */
[----:B------:R-:W-:Y:S02]  /*2330*/  IMAD R7, R3, 0x100, R0 ;  /* 0x0000010003077824 */ /* 0x000fe400078e0200 */
[----:B------:R-:W-:Y:S02]  /*2340*/  IMAD.MOV.U32 R13, RZ, RZ, RZ ;  /* 0x000000ffff0d7224 */ /* 0x000fe400078e00ff */
[----:B0-----:R-:W-:-:S05]  /*2350*/  IMAD.WIDE.U32 R10, R7, 0x8, R10 ;  /* 0x00000008070a7825 */ /* 0x001fca00078e000a */
[----:B------:R0:W-:Y:S02]  /*2360*/  REDG.E.ADD.64.STRONG.GPU desc[UR20][R10.64], R12 ;  /* 0x0000000c0a00798e */ /* 0x0001e4000c12e514 */
.L_x_174:
[----:B------:R-:W-:Y:S05]  /*2370*/  BSYNC.RECONVERGENT B1 ;  /* 0x0000000000017941 */ /* 0x000fea0003800200 */
.L_x_173:
[----:B------:R-:W-:Y:S04]  /*2380*/  BSSY.RECONVERGENT B1, `(.L_x_175) ;  /* 0x0000009000017945 */ /* 0x000fe80003800200 */
[----:B------:R-:W-:Y:S05]  /*2390*/  @!P1 BRA `(.L_x_176) ;  /* 0x00000000001c9947 */ /* 0x000fea0003800000 */
[----:B0-----:R-:W0:Y:S01]  /*23a0*/  LDC.64 R10, c[0x0][0x380] ;  /* 0x0000e000ff0a7b82 */ /* 0x001e220000000a00 */
[----:B------:R-:W-:Y:S02]  /*23b0*/  IMAD R7, R3, 0x100, R0 ;  /* 0x0000010003077824 */ /* 0x000fe400078e0200 */
[----:B------:R-:W-:Y:S02]  /*23c0*/  IMAD.MOV.U32 R12, RZ, RZ, R9 ;  /* 0x000000ffff0c7224 */ /* 0x000fe400078e0009 */
[----:B------:R-:W-:Y:S02]  /*23d0*/  VIADD R7, R7, 0x100 ;  /* 0x0000010007077836 */ /* 0x000fe40000000000 */
[----:B------:R-:W-:Y:S02]  /*23e0*/  IMAD.MOV.U32 R13, RZ, RZ, RZ ;  /* 0x000000ffff0d7224 */ /* 0x000fe400078e00ff */
[----:B0-----:R-:W-:-:S05]  /*23f0*/  IMAD.WIDE.U32 R10, R7, 0x8, R10 ;  /* 0x00000008070a7825 */ /* 0x001fca00078e000a */
[----:B------:R1:W-:Y:S02]  /*2400*/  REDG.E.ADD.64.STRONG.GPU desc[UR20][R10.64], R12 ;  /* 0x0000000c0a00798e */ /* 0x0003e4000c12e514 */
.L_x_176:
[----:B------:R-:W-:Y:S05]  /*2410*/  BSYNC.RECONVERGENT B1 ;  /* 0x0000000000017941 */ /* 0x000fea0003800200 */
.L_x_175:
[----:B------:R-:W-:Y:S04]  /*2420*/  BSSY.RECONVERGENT B1, `(.L_x_177) ;  /* 0x0000008000017945 */ /* 0x000fe80003800200 */
[----:B------:R-:W-:Y:S05]  /*2430*/  @!P2 BRA `(.L_x_178) ;  /* 0x000000000018a947 */ /* 0x000fea0003800000 */
[----:B01----:R-:W0:Y:S01]  /*2440*/  LDC.64 R10, c[0x0][0x380] ;  /* 0x0000e000ff0a7b82 */ /* 0x003e220000000a00 */
[----:B------:R-:W-:-:S04]  /*2450*/  IMAD R7, R3, 0x100, R0 ;  /* 0x0000010003077824 */ /* 0x000fc800078e0200 */
[----:B------:R-:W-:-:S04]  /*2460*/  VIADD R7, R7, 0x200 ;  /* 0x0000020007077836 */ /* 0x000fc80000000000 */
[----:B0-----:R-:W-:-:S04]  /*2470*/  IMAD.WIDE.U32 R10, R7, 0x8, R10 ;  /* 0x00000008070a7825 */ /* 0x001fc800078e000a */
[----:B------:R-:W-:-:S05]  /*2480*/  IMAD.MOV.U32 R7, RZ, RZ, RZ ;  /* 0x000000ffff077224 */ /* 0x000fca00078e00ff */
[----:B------:R4:W-:Y:S02]  /*2490*/  REDG.E.ADD.64.STRONG.GPU desc[UR20][R10.64], R6 ;  /* 0x000000060a00798e */ /* 0x0009e4000c12e514 */
.L_x_178:
[----:B------:R-:W-:Y:S05]  /*24a0*/  BSYNC.RECONVERGENT B1 ;  /* 0x0000000000017941 */ /* 0x000fea0003800200 */
.L_x_177:
[----:B------:R-:W-:Y:S04]  /*24b0*/  BSSY.RECONVERGENT B1, `(.L_x_179) ;  /* 0x0000009000017945 */ /* 0x000fe80003800200 */
[----:B------:R-:W-:Y:S05]  /*24c0*/  @!P3 BRA `(.L_x_180) ;  /* 0x00000000001cb947 */ /* 0x000fea0003800000 */
[----:B----4-:R-:W4:Y:S01]  /*24d0*/  LDC.64 R6, c[0x0][0x380] ;  /* 0x0000e000ff067b82 */ /* 0x010f220000000a00 */
[----:B------:R-:W-:Y:S02]  /*24e0*/  IMAD R9, R3, 0x100, R0 ;  /* 0x0000010003097824 */ /* 0x000fe400078e0200 */
[----:B01----:R-:W-:Y:S02]  /*24f0*/  IMAD.MOV.U32 R10, RZ, RZ, R2 ;  /* 0x000000ffff0a7224 */ /* 0x003fe400078e0002 */
[----:B------:R-:W-:Y:S02]  /*2500*/  VIADD R9, R9, 0x300 ;  /* 0x0000030009097836 */ /* 0x000fe40000000000 */
[----:B------:R-:W-:Y:S02]  /*2510*/  IMAD.MOV.U32 R11, RZ, RZ, RZ ;  /* 0x000000ffff0b7224 */ /* 0x000fe400078e00ff */
[----:B----4-:R-:W-:-:S05]  /*2520*/  IMAD.WIDE.U32 R6, R9, 0x8, R6 ;  /* 0x0000000809067825 */ /* 0x010fca00078e0006 */
[----:B------:R0:W-:Y:S02]  /*2530*/  REDG.E.ADD.64.STRONG.GPU desc[UR20][R6.64], R10 ;  /* 0x0000000a0600798e */ /* 0x0001e4000c12e514 */
.L_x_180:
[----:B------:R-:W-:Y:S05]  /*2540*/  BSYNC.RECONVERGENT B1 ;  /* 0x0000000000017941 */ /* 0x000fea0003800200 */
.L_x_179:
[----:B------:R-:W-:-:S07]  /*2550*/  VIADD R3, R3, 0x4 ;  /* 0x0000000403037836 */ /* 0x000fce0000000000 */
.L_x_172:
[----:B------:R-:W-:Y:S01]  /*2560*/  UISETP.NE.AND UP0, UPT, UR25, URZ, UPT ;  /* 0x000000ff1900728c */ /* 0x000fe2000bf05270 */
[----:B------:R-:W-:Y:S08]  /*2570*/  BSSY.RECONVERGENT B1, `(.L_x_171) ;  /* 0x0000029000017945 */ /* 0x000ff00003800200 */
[----:B------:R-:W-:Y:S05]  /*2580*/  BRA.U !UP0, `(.L_x_181) ;  /* 0x00000001089c7547 */ /* 0x000fea000b800000 */
[----:B------:R-:W-:-:S13]  /*2590*/  ISETP.NE.AND P0, PT, R5, RZ, PT ;  /* 0x000000ff0500720c */ /* 0x000fda0003f05270 */
[----:B------:R-:W-:Y:S05]  /*25a0*/  @!P0 BRA `(.L_x_182) ;  /* 0x0000000000648947 */ /* 0x000fea0003800000 */
[----:B0---4-:R-:W-:Y:S01]  /*25b0*/  IMAD R6, R3, 0x400, R4 ;  /* 0x0000040003067824 */ /* 0x011fe200078e0204 */
[----:B------:R-:W-:Y:S04]  /*25c0*/  BSSY.RECONVERGENT B2, `(.L_x_183) ;  /* 0x000000c000027945 */ /* 0x000fe80003800200 */
[----:B------:R-:W0:Y:S04]  /*25d0*/  LDS R2, [R6] ;  /* 0x0000000006027984 */ /* 0x000e280000000800 */
[----:B------:R-:W4:Y:S01]  /*25e0*/  LDS R9, [R6+0x400] ;  /* 0x0004000006097984 */ /* 0x000f220000000800 */
[----:B0-----:R-:W-:-:S02]  /*25f0*/  ISETP.NE.AND P0, PT, R2, RZ, PT ;  /* 0x000000ff0200720c */ /* 0x001fc40003f05270 */
[----:B----4-:R-:W-:-:S11]  /*2600*/  ISETP.NE.AND P1, PT, R9, RZ, PT ;  /* 0x000000ff0900720c */ /* 0x010fd60003f25270 */
[----:B------:R-:W-:Y:S05]  /*2610*/  @!P0 BRA `(.L_x_184) ;  /* 0x0000000000188947 */ /* 0x000fea0003800000 */
[----:B------:R-:W0:Y:S01]  /*2620*/  LDC.64 R6, c[0x0][0x380] ;  /* 0x0000e000ff067b82 */ /* 0x000e220000000a00 */
[----:B-1----:R-:W-:-:S04]  /*2630*/  IMAD R11, R3, 0x100, R0 ;  /* 0x00000100030b7824 */ /* 0x002fc800078e0200 */
[----:B0-----:R-:W-:-:S04]  /*2640*/  IMAD.WIDE.U32 R10, R11, 0x8, R6 ;  /* 0x000000080b0a7825 */ /* 0x001fc800078e0006 */
[----:B------:R-:W-:Y:S02]  /*2650*/  IMAD.MOV.U32 R6, RZ, RZ, R2 ;  /* 0x000000ffff067224 */ /* 0x000fe400078e0002 */
[----:B------:R-:W-:-:S05]  /*2660*/  IMAD.MOV.U32 R7, RZ, RZ, RZ ;  /* 0x000000ffff077224 */ /* 0x000fca00078e00ff */
[----:B------:R0:W-:Y:S02]  /*2670*/  REDG.E.ADD.64.STRONG.GPU desc[UR20][R10.64], R6 ;  /* 0x000000060a00798e */ /* 0x0001e4000c12e514 */
.L_x_184:
[----:B------:R-:W-:Y:S05]  /*2680*/  BSYNC.RECONVERGENT B2 ;  /* 0x0000000000027941 */ /* 0x000fea0003800200 */
.L_x_183:
[----:B------:R-:W-:Y:S04]  /*2690*/  BSSY.RECONVERGENT B2, `(.L_x_185) ;  /* 0x0000009000027945 */ /* 0x000fe80003800200 */
[----:B------:R-:W-:Y:S05]  /*26a0*/  @!P1 BRA `(.L_x_186) ;  /* 0x00000000001c9947 */ /* 0x000fea0003800000 */
[----:B0-----:R-:W0:Y:S01]  /*26b0*/  LDC.64 R6, c[0x0][0x380] ;  /* 0x0000e000ff067b82 */ /* 0x001e220000000a00 */
[----:B------:R-:W-:-:S04]  /*26c0*/  IMAD R2, R3, 0x100, R0 ;  /* 0x0000010003027824 */ /* 0x000fc800078e0200 */
[----:B-1----:R-:W-:-:S04]  /*26d0*/  VIADD R11, R2, 0x100 ;  /* 0x00000100020b7836 */ /* 0x002fc80000000000 */
[----:B0-----:R-:W-:-:S04]  /*26e0*/  IMAD.WIDE.U32 R10, R11, 0x8, R6 ;  /* 0x000000080b0a7825 */ /* 0x001fc800078e0006 */
[----:B------:R-:W-:Y:S02]  /*26f0*/  IMAD.MOV.U32 R6, RZ, RZ, R9 ;  /* 0x000000ffff067224 */ /* 0x000fe400078e0009 */
[----:B------:R-:W-:-:S05]  /*2700*/  IMAD.MOV.U32 R7, RZ, RZ, RZ ;  /* 0x000000ffff077224 */ /* 0x000fca00078e00ff */
[----:B------:R4:W-:Y:S02]  /*2710*/  REDG.E.ADD.64.STRONG.GPU desc[UR20][R10.64], R6 ;  /* 0x000000060a00798e */ /* 0x0009e4000c12e514 */
.L_x_186:
[----:B------:R-:W-:Y:S05]  /*2720*/  BSYNC.RECONVERGENT B2 ;  /* 0x0000000000027941 */ /* 0x000fea0003800200 */
.L_x_185:
[----:B------:R-:W-:-:S07]  /*2730*/  VIADD R3, R3, 0x2 ;  /* 0x0000000203037836 */ /* 0x000fce0000000000 */
.L_x_182:
[----:B------:R-:W-:-:S09]  /*2740*/  UISETP.NE.AND UP0, UPT, UR9, URZ, UPT ;  /* 0x000000ff0900728c */ /* 0x000fd2000bf05270 */
[----:B------:R-:W-:Y:S05]  /*2750*/  BRA.U !UP0, `(.L_x_181) ;  /* 0x0000000108287547 */ /* 0x000fea000b800000 */
[----:B------:R-:W-:-:S05]  /*2760*/  IMAD R2, R3, 0x400, R4 ;  /* 0x0000040003027824 */ /* 0x000fca00078e0204 */
[----:B------:R-:W5:Y:S02]  /*2770*/  LDS R9, [R2] ;  /* 0x0000000002097984 */ /* 0x000f640000000800 */
[----:B-----5:R-:W-:-:S13]  /*2780*/  ISETP.NE.AND P0, PT, R9, RZ, PT ;  /* 0x000000ff0900720c */ /* 0x020fda0003f05270 */
[----:B------:R-:W-:Y:S05]  /*2790*/  @!P0 BRA `(.L_x_181) ;  /* 0x0000000000188947 */ /* 0x000fea0003800000 */
[----:B0---4-:R-:W0:Y:S01]  /*27a0*/  LDC.64 R6, c[0x0][0x380] ;  /* 0x0000e000ff067b82 */ /* 0x011e220000000a00 */
[----:B------:R-:W-:-:S04]  /*27b0*/  IMAD R3, R3, 0x100, R0 ;  /* 0x0000010003037824 */ /* 0x000fc800078e0200 */
[----:B0-----:R-:W-:-:S04]  /*27c0*/  IMAD.WIDE.U32 R2, R3, 0x8, R6 ;  /* 0x0000000803027825 */ /* 0x001fc800078e0006 */
[----:B------:R-:W-:Y:S02]  /*27d0*/  IMAD.MOV.U32 R6, RZ, RZ, R9 ;  /* 0x000000ffff067224 */ /* 0x000fe400078e0009 */
[----:B------:R-:W-:-:S05]  /*27e0*/  IMAD.MOV.U32 R7, RZ, RZ, RZ ;  /* 0x000000ffff077224 */ /* 0x000fca00078e00ff */
[----:B------:R0:W-:Y:S02]  /*27f0*/  REDG.E.ADD.64.STRONG.GPU desc[UR20][R2.64], R6 ;  /* 0x000000060200798e */ /* 0x0001e4000c12e514 */
.L_x_181:
[----:B------:R-:W-:Y:S05]  /*2800*/  BSYNC.RECONVERGENT B1 ;  /* 0x0000000000017941 */ /* 0x000fea0003800200 */
.L_x_171:
[----:B------:R-:W-:-:S13]  /*2810*/  ISETP.GT.U32.AND P0, PT, R0, 0x7f, PT ;  /* 0x0000007f0000780c */ /* 0x000fda0003f04070 */
[----:B------:R-:W-:Y:S05]  /*2820*/  @P0 BRA `(.L_x_152) ;  /* 0x0000000800900947 */ /* 0x000fea0003800000 */
[----:B------:R-:W-:Y:S01]  /*2830*/  UISETP.GE.U32.AND UP0, UPT, UR22, 0x7, UPT ;  /* 0x000000071600788c */ /* 0x000fe2000bf06070 */
[----:B0-----:R-:W-:-:S08]  /*2840*/  IMAD.MOV.U32 R3, RZ, RZ, RZ ;  /* 0x000000ffff037224 */ /* 0x001fd000078e00ff */
[----:B------:R-:W-:Y:S05]  /*2850*/  BRA.U !UP0, `(.L_x_187) ;  /* 0x0000000508147547 */ /* 0x000fea000b800000 */
[----:B------:R-:W0:Y:S01]  /*2860*/  LDC.64 R2, c[0x0][0x380] ;  /* 0x0000e000ff027b82 */ /* 0x000e220000000a00 */
[----:B------:R-:W-:-:S07]  /*2870*/  IMAD.MOV.U32 R9, RZ, RZ, RZ ;  /* 0x000000ffff097224 */ /* 0x000fce00078e00ff */
.L_x_204:
[C---:B01--4-:R-:W-:Y:S01]  /*2880*/  IMAD R11, R9.reuse, 0x400, R4 ;  /* 0x00000400090b7824 */ /* 0x053fe200078e0204 */
[----:B------:R-:W-:Y:S01]  /*2890*/  BSSY.RECONVERGENT B1, `(.L_x_188) ;  /* 0x0000011000017945 */ /* 0x000fe20003800200 */
[C---:B--23--:R-:W-:Y:S02]  /*28a0*/  IMAD R7, R9.reuse, 0x100, R0 ;  /* 0x0000010009077824 */ /* 0x04cfe400078e0200 */
[----:B------:R-:W-:Y:S01]  /*28b0*/  VIADD R9, R9, 0x8 ;  /* 0x0000000809097836 */ /* 0x000fe20000000000 */
[----:B---3--:R-:W1:Y:S01]  /*28c0*/  LDS R14, [R11+0x200] ;  /* 0x000200000b0e7984 */ /* 0x008e620000000800 */
[----:B0-----:R-:W-:-:S03]  /*28d0*/  IMAD.WIDE.U32 R6, R7, 0x8, R2 ;  /* 0x0000000807067825 */ /* 0x001fc600078e0002 */
[----:B------:R-:W0:Y:S04]  /*28e0*/  LDS R13, [R11+0x600] ;  /* 0x000600000b0d7984 */ /* 0x000e280000000800 */
[----:B--2---:R2:W3:Y:S04]  /*28f0*/  LDS R17, [R11+0xa00] ;  /* 0x000a00000b117984 */ /* 0x0044e80000000800 */
[----:B------:R2:W4:Y:S04]  /*2900*/  LDS R18, [R11+0xe00] ;  /* 0x000e00000b127984 */ /* 0x0005280000000800 */
[----:B------:R2:W2:Y:S04]  /*2910*/  LDS R19, [R11+0x1200] ;  /* 0x001200000b137984 */ /* 0x0004a80000000800 */
[----:B------:R0:W2:Y:S04]  /*2920*/  LDS R16, [R11+0x1600] ;  /* 0x001600000b107984 */ /* 0x0000a80000000800 */
[----:B------:R0:W2:Y:S04]  /*2930*/  LDS R12, [R11+0x1a00] ;  /* 0x001a00000b0c7984 */ /* 0x0000a80000000800 */
[----:B------:R0:W2:Y:S01]  /*2940*/  LDS R10, [R11+0x1e00] ;  /* 0x001e00000b0a7984 */ /* 0x0000a20000000800 */
[----:B-1----:R-:W-:-:S02]  /*2950*/  ISETP.NE.AND P0, PT, R14, RZ, PT ;  /* 0x000000ff0e00720c */ /* 0x002fc40003f05270 */
[----:B0-----:R-:W-:-:S11]  /*2960*/  ISETP.NE.AND P1, PT, R13, RZ, PT ;  /* 0x000000ff0d00720c */ /* 0x001fd60003f25270 */
[----:B---34-:R-:W-:Y:S05]  /*2970*/  @!P0 BRA `(.L_x_189) ;  /* 0x0000000000088947 */ /* 0x018fea0003800000 */
[----:B------:R-:W-:-:S05]  /*2980*/  IMAD.MOV.U32 R15, RZ, RZ, RZ ;  /* 0x000000ffff0f7224 */ /* 0x000fca00078e00ff */
[----:B------:R0:W-:Y:S02]  /*2990*/  REDG.E.ADD.64.STRONG.GPU desc[UR20][R6.64+0x400], R14 ;  /* 0x0004000e0600798e */ /* 0x0001e4000c12e514 */
.L_x_189:
[----:B------:R-:W-:Y:S05]  /*29a0*/  BSYNC.RECONVERGENT B1 ;  /* 0x0000000000017941 */ /* 0x000fea0003800200 */
.L_x_188:
[----:B------:R-:W-:Y:S04]  /*29b0*/  BSSY.RECONVERGENT B1, `(.L_x_190) ;  /* 0x0000005000017945 */ /* 0x000fe80003800200 */
[----:B------:R-:W-:Y:S05]  /*29c0*/  @!P1 BRA `(.L_x_191) ;  /* 0x00000000000c9947 */ /* 0x000fea0003800000 */
[----:B0-----:R-:W-:Y:S02]  /*29d0*/  IMAD.MOV.U32 R14, RZ, RZ, R13 ;  /* 0x000000ffff0e7224 */ /* 0x001fe400078e000d */
[----:B------:R-:W-:-:S05]  /*29e0*/  IMAD.MOV.U32 R15, RZ, RZ, RZ ;  /* 0x000000ffff0f7224 */ /* 0x000fca00078e00ff */
[----:B------:R1:W-:Y:S02]  /*29f0*/  REDG.E.ADD.64.STRONG.GPU desc[UR20][R6.64+0xc00], R14 ;  /* 0x000c000e0600798e */ /* 0x0003e4000c12e514 */
.L_x_191:
[----:B------:R-:W-:Y:S05]  /*2a00*/  BSYNC.RECONVERGENT B1 ;  /* 0x0000000000017941 */ /* 0x000fea0003800200 */
.L_x_190:
[----:B------:R-:W-:Y:S01]  /*2a10*/  ISETP.NE.AND P6, PT, R17, RZ, PT ;  /* 0x000000ff1100720c */ /* 0x000fe20003fc5270 */
[----:B------:R-:W-:Y:S01]  /*2a20*/  BSSY.RECONVERGENT B1, `(.L_x_192) ;  /* 0x000000b000017945 */ /* 0x000fe20003800200 */
[----:B------:R-:W-:Y:S02]  /*2a30*/  ISETP.NE.AND P0, PT, R9, UR27, PT ;  /* 0x0000001b09007c0c */ /* 0x000fe4000bf05270 */
[----:B------:R-:W-:Y:S02]  /*2a40*/  ISETP.NE.AND P1, PT, R18, RZ, PT ;  /* 0x000000ff1200720c */ /* 0x000fe40003f25270 */
[----:B--2---:R-:W-:Y:S02]  /*2a50*/  ISETP.NE.AND P2, PT, R19, RZ, PT ;  /* 0x000000ff1300720c */ /* 0x004fe40003f45270 */
[----:B------:R-:W-:Y:S02]  /*2a60*/  ISETP.NE.AND P3, PT, R16, RZ, PT ;  /* 0x000000ff1000720c */ /* 0x000fe40003f65270 */
[----:B------:R-:W-:-:S02]  /*2a70*/  ISETP.NE.AND P4, PT, R12, RZ, PT ;  /* 0x000000ff0c00720c */ /* 0x000fc40003f85270 */
[----:B------:R-:W-:Y:S01]  /*2a80*/  ISETP.NE.AND P5, PT, R10, RZ, PT ;  /* 0x000000ff0a00720c */ /* 0x000fe20003fa5270 */
[----:B------:R-:W-:-:S12]  /*2a90*/  @!P6 BRA `(.L_x_193) ;  /* 0x00000000000ce947 */ /* 0x000fd80003800000 */
[----:B01----:R-:W-:Y:S02]  /*2aa0*/  IMAD.MOV.U32 R14, RZ, RZ, R17 ;  /* 0x000000ffff0e7224 */ /* 0x003fe400078e0011 */
[----:B------:R-:W-:-:S05]  /*2ab0*/  IMAD.MOV.U32 R15, RZ, RZ, RZ ;  /* 0x000000ffff0f7224 */ /* 0x000fca00078e00ff */
[----:B------:R2:W-:Y:S02]  /*2ac0*/  REDG.E.ADD.64.STRONG.GPU desc[UR20][R6.64+0x1400], R14 ;  /* 0x0014000e0600798e */ /* 0x0005e4000c12e514 */
.L_x_193:
[----:B------:R-:W-:Y:S05]  /*2ad0*/  BSYNC.RECONVERGENT B1 ;  /* 0x0000000000017941 */ /* 0x000fea0003800200 */
.L_x_192:
[----:B------:R-:W-:Y:S04]  /*2ae0*/  BSSY.RECONVERGENT B1, `(.L_x_194) ;  /* 0x0000005000017945 */ /* 0x000fe80003800200 */
[----:B------:R-:W-:Y:S05]  /*2af0*/  @!P1 BRA `(.L_x_195) ;  /* 0x00000000000c9947 */ /* 0x000fea0003800000 */
[----:B012---:R-:W-:Y:S02]  /*2b00*/  IMAD.MOV.U32 R14, RZ, RZ, R18 ;  /* 0x000000ffff0e7224 */ /* 0x007fe400078e0012 */
[----:B------:R-:W-:-:S05]  /*2b10*/  IMAD.MOV.U32 R15, RZ, RZ, RZ ;  /* 0x000000ffff0f7224 */ /* 0x000fca00078e00ff */
[----:B------:R3:W-:Y:S02]  /*2b20*/  REDG.E.ADD.64.STRONG.GPU desc[UR20][R6.64+0x1c00], R14 ;  /* 0x001c000e0600798e */ /* 0x0007e4000c12e514 */
.L_x_195:
[----:B------:R-:W-:Y:S05]  /*2b30*/  BSYNC.RECONVERGENT B1 ;  /* 0x0000000000017941 */ /* 0x000fea0003800200 */
.L_x_194:
[----:B------:R-:W-:Y:S04]  /*2b40*/  BSSY.RECONVERGENT B1, `(.L_x_196) ;  /* 0x0000005000017945 */ /* 0x000fe80003800200 */
[----:B------:R-:W-:Y:S05]  /*2b50*/  @!P2 BRA `(.L_x_197) ;  /* 0x00000000000ca947 */ /* 0x000fea0003800000 */
[----:B0123--:R-:W-:Y:S02]  /*2b60*/  IMAD.MOV.U32 R14, RZ, RZ, R19 ;  /* 0x000000ffff0e7224 */ /* 0x00ffe400078e0013 */
[----:B------:R-:W-:-:S05]  /*2b70*/  IMAD.MOV.U32 R15, RZ, RZ, RZ ;  /* 0x000000ffff0f7224 */ /* 0x000fca00078e00ff */
[----:B------:R4:W-:Y:S02]  /*2b80*/  REDG.E.ADD.64.STRONG.GPU desc[UR20][R6.64+0x2400], R14 ;  /* 0x0024000e0600798e */ /* 0x0009e4000c12e514 */
.L_x_197:
[----:B------:R-:W-:Y:S05]  /*2b90*/  BSYNC.RECONVERGENT B1 ;  /* 0x0000000000017941 */ /* 0x000fea0003800200 */
.L_x_196:
[----:B------:R-:W-:Y:S04]  /*2ba0*/  BSSY.RECONVERGENT B1, `(.L_x_198) ;  /* 0x0000004000017945 */ /* 0x000fe80003800200 */
[----:B------:R-:W-:Y:S05]  /*2bb0*/  @!P3 BRA `(.L_x_199) ;  /* 0x000000000008b947 */ /* 0x000fea0003800000 */
[----:B------:R-:W-:-:S05]  /*2bc0*/  IMAD.MOV.U32 R17, RZ, RZ, RZ ;  /* 0x000000ffff117224 */ /* 0x000fca00078e00ff */
[----:B------:R0:W-:Y:S02]  /*2bd0*/  REDG.E.ADD.64.STRONG.GPU desc[UR20][R6.64+0x2c00], R16 ;  /* 0x002c00100600798e */ /* 0x0001e4000c12e514 */
.L_x_199:
[----:B------:R-:W-:Y:S05]  /*2be0*/  BSYNC.RECONVERGENT B1 ;  /* 0x0000000000017941 */ /* 0x000fea0003800200 */
.L_x_198:
[----:B------:R-:W-:Y:S04]  /*2bf0*/  BSSY.RECONVERGENT B1, `(.L_x_200) ;  /* 0x0000004000017945 */ /* 0x000fe80003800200 */
[----:B------:R-:W-:Y:S05]  /*2c00*/  @!P4 BRA `(.L_x_201) ;  /* 0x000000000008c947 */ /* 0x000fea0003800000 */
[----:B------:R-:W-:-:S05]  /*2c10*/  IMAD.MOV.U32 R13, RZ, RZ, RZ ;  /* 0x000000ffff0d7224 */ /* 0x000fca00078e00ff */
[----:B------:R0:W-:Y:S02]  /*2c20*/  REDG.E.ADD.64.STRONG.GPU desc[UR20][R6.64+0x3400], R12 ;  /* 0x0034000c0600798e */ /* 0x0001e4000c12e514 */
.L_x_201:
[----:B------:R-:W-:Y:S05]  /*2c30*/  BSYNC.RECONVERGENT B1 ;  /* 0x0000000000017941 */ /* 0x000fea0003800200 */
.L_x_200:
[----:B------:R-:W-:Y:S04]  /*2c40*/  BSSY.RECONVERGENT B1, `(.L_x_202) ;  /* 0x0000004000017945 */ /* 0x000fe80003800200 */
[----:B------:R-:W-:Y:S05]  /*2c50*/  @!P5 BRA `(.L_x_203) ;  /* 0x000000000008d947 */ /* 0x000fea0003800000 */
[----:B------:R-:W-:-:S05]  /*2c60*/  IMAD.MOV.U32 R11, RZ, RZ, RZ ;  /* 0x000000ffff0b7224 */ /* 0x000fca00078e00ff */
[----:B------:R0:W-:Y:S02]  /*2c70*/  REDG.E.ADD.64.STRONG.GPU desc[UR20][R6.64+0x3c00], R10 ;  /* 0x003c000a0600798e */ /* 0x0001e4000c12e514 */
.L_x_203:
[----:B------:R-:W-:Y:S05]  /*2c80*/  BSYNC.RECONVERGENT B1 ;  /* 0x0000000000017941 */ /* 0x000fea0003800200 */
.L_x_202:
[----:B------:R-:W-:Y:S05]  /*2c90*/  @P0 BRA `(.L_x_204) ;  /* 0xfffffff800f80947 */ /* 0x000fea000383ffff */
[----:B------:R-:W-:-:S07]  /*2ca0*/  IMAD.U32 R3, RZ, RZ, UR27 ;  /* 0x0000001bff037e24 */ /* 0x000fce000f8e00ff */
.L_x_187:
[----:B------:R-:W-:-:S09]  /*2cb0*/  UISETP.NE.AND UP0, UPT, UR24, URZ, UPT ;  /* 0x000000ff1800728c */ /* 0x000fd2000bf05270 */
[----:B------:R-:W-:Y:S05]  /*2cc0*/  BRA.U !UP0, `(.L_x_152) ;  /* 0x0000000508687547 */ /* 0x000fea000b800000 */
[----:B------:R-:W-:-:S13]  /*2cd0*/  ISETP.GE.U32.AND P0, PT, R8, 0x3, PT ;  /* 0x000000030800780c */ /* 0x000fda0003f06070 */
[----:B------:R-:W-:Y:S05]  /*2ce0*/  @!P0 BRA `(.L_x_205) ;  /* 0x0000000000bc8947 */ /* 0x000fea0003800000 */
[----:B01234-:R-:W-:Y:S01]  /*2cf0*/  IMAD R7, R3, 0x400, R4 ;  /* 0x0000040003077824 */ /* 0x01ffe200078e0204 */
[----:B------:R-:W-:Y:S04]  /*2d00*/  BSSY.RECONVERGENT B1, `(.L_x_206) ;  /* 0x000000f000017945 */ /* 0x000fe80003800200 */
[----:B------:R-:W0:Y:S04]  /*2d10*/  LDS R10, [R7+0x200] ;  /* 0x00020000070a7984 */ /* 0x000e280000000800 */
[----:B------:R-:W1:Y:S04]  /*2d20*/  LDS R12, [R7+0x600] ;  /* 0x00060000070c7984 */ /* 0x000e680000000800 */
[----:B------:R-:W2:Y:S04]  /*2d30*/  LDS R6, [R7+0xa00] ;  /* 0x000a000007067984 */ /* 0x000ea80000000800 */
[----:B------:R-:W3:Y:S01]  /*2d40*/  LDS R2, [R7+0xe00] ;  /* 0x000e000007027984 */ /* 0x000ee20000000800 */
[----:B0-----:R-:W-:-:S02]  /*2d50*/  ISETP.NE.AND P0, PT, R10, RZ, PT ;  /* 0x000000ff0a00720c */ /* 0x001fc40003f05270 */
[----:B-1----:R-:W-:Y:S02]  /*2d60*/  ISETP.NE.AND P1, PT, R12, RZ, PT ;  /* 0x000000ff0c00720c */ /* 0x002fe40003f25270 */
[----:B--2---:R-:W-:Y:S02]  /*2d70*/  ISETP.NE.AND P2, PT, R6, RZ, PT ;  /* 0x000000ff0600720c */ /* 0x004fe40003f45270 */
[----:B---3--:R-:W-:-:S07]  /*2d80*/  ISETP.NE.AND P3, PT, R2, RZ, PT ;  /* 0x000000ff0200720c */ /* 0x008fce0003f65270 */
[----:B------:R-:W-:Y:S06]  /*2d90*/  @!P0 BRA `(.L_x_207) ;  /* 0x0000000000148947 */ /* 0x000fec0003800000 */
[----:B------:R-:W0:Y:S01]  /*2da0*/  LDC.64 R8, c[0x0][0x380] ;  /* 0x0000e000ff087b82 */ /* 0x000e220000000a00 */
[----:B------:R-:W-:Y:S02]  /*2db0*/  IMAD R7, R3, 0x100, R0 ;  /* 0x0000010003077824 */ /* 0x000fe400078e0200 */
[----:B------:R-:W-:Y:S02]  /*2dc0*/  IMAD.MOV.U32 R11, RZ, RZ, RZ ;  /* 0x000000ffff0b7224 */ /* 0x000fe400078e00ff */
[----:B0-----:R-:W-:-:S05]  /*2dd0*/  IMAD.WIDE.U32 R8, R7, 0x8, R8 ;  /* 0x0000000807087825 */ /* 0x001fca00078e0008 */
[----:B------:R0:W-:Y:S02]  /*2de0*/  REDG.E.ADD.64.STRONG.GPU desc[UR20][R8.64+0x400], R10 ;  /* 0x0004000a0800798e */ /* 0x0001e4000c12e514 */
.L_x_207:
[----:B------:R-:W-:Y:S05]  /*2df0*/  BSYNC.RECONVERGENT B1 ;  /* 0x0000000000017941 */ /* 0x000fea0003800200 */
.L_x_206:
        /* <DEDUP_REMOVED lines=9> */
.L_x_209:
[----:B------:R-:W-:Y:S05]  /*2e90*/  BSYNC.RECONVERGENT B1 ;  /* 0x0000000000017941 */ /* 0x000fea0003800200 */
.L_x_208:
        /* <DEDUP_REMOVED lines=8> */
.L_x_211:
[----:B------:R-:W-:Y:S05]  /*2f20*/  BSYNC.RECONVERGENT B1 ;  /* 0x0000000000017941 */ /* 0x000fea0003800200 */
.L_x_210:
[----:B------:R-:W-:Y:S04]  /*2f30*/  BSSY.RECONVERGENT B1, `(.L_x_212) ;  /* 0x0000009000017945 */ /* 0x000fe80003800200 */
[----:B------:R-:W-:Y:S05]  /*2f40*/  @!P3 BRA `(.L_x_213) ;  /* 0x00000000001cb947 */ /* 0x000fea0003800000 */
[----:B--2---:R-:W2:Y:S01]  /*2f50*/  LDC.64 R6, c[0x0][0x380] ;  /* 0x0000e000ff067b82 */ /* 0x004ea20000000a00 */
[----:B01----:R-:W-:Y:S02]  /*2f60*/  IMAD R9, R3, 0x100, R0 ;  /* 0x0000010003097824 */ /* 0x003fe400078e0200 */
[----:B------:R-:W-:Y:S02]  /*2f70*/  IMAD.MOV.U32 R8, RZ, RZ, R2 ;  /* 0x000000ffff087224 */ /* 0x000fe400078e0002 */
[----:B------:R-:W-:-:S04]  /*2f80*/  VIADD R9, R9, 0x300 ;  /* 0x0000030009097836 */ /* 0x000fc80000000000 */
[----:B--2---:R-:W-:-:S04]  /*2f90*/  IMAD.WIDE.U32 R6, R9, 0x8, R6 ;  /* 0x0000000809067825 */ /* 0x004fc800078e0006 */
[----:B------:R-:W-:-:S05]  /*2fa0*/  IMAD.MOV.U32 R9, RZ, RZ, RZ ;  /* 0x000000ffff097224 */ /* 0x000fca00078e00ff */
[----:B------:R3:W-:Y:S02]  /*2fb0*/  REDG.E.ADD.64.STRONG.GPU desc[UR20][R6.64+0x400], R8 ;  /* 0x000400080600798e */ /* 0x0007e4000c12e514 */
.L_x_213:
[----:B------:R-:W-:Y:S05]  /*2fc0*/  BSYNC.RECONVERGENT B1 ;  /* 0x0000000000017941 */ /* 0x000fea0003800200 */
.L_x_212:
[----:B------:R-:W-:-:S07]  /*2fd0*/  VIADD R3, R3, 0x4 ;  /* 0x0000000403037836 */ /* 0x000fce0000000000 */
.L_x_205:
[----:B------:R-:W-:-:S09]  /*2fe0*/  UISETP.NE.AND UP0, UPT, UR25, URZ, UPT ;  /* 0x000000ff1900728c */ /* 0x000fd2000bf05270 */
[----:B------:R-:W-:Y:S05]  /*2ff0*/  BRA.U !UP0, `(.L_x_152) ;  /* 0x00000001089c7547 */ /* 0x000fea000b800000 */
[----:B------:R-:W-:-:S13]  /*3000*/  ISETP.NE.AND P0, PT, R5, RZ, PT ;  /* 0x000000ff0500720c */ /* 0x000fda0003f05270 */
[----:B------:R-:W-:Y:S05]  /*3010*/  @!P0 BRA `(.L_x_214) ;  /* 0x0000000000648947 */ /* 0x000fea0003800000 */
[----:B01234-:R-:W-:Y:S01]  /*3020*/  IMAD R6, R3, 0x400, R4 ;  /* 0x0000040003067824 */ /* 0x01ffe200078e0204 */
[----:B------:R-:W-:Y:S04]  /*3030*/  BSSY.RECONVERGENT B1, `(.L_x_215) ;  /* 0x000000c000017945 */ /* 0x000fe80003800200 */
[----:B------:R-:W0:Y:S04]  /*3040*/  LDS R2, [R6+0x200] ;  /* 0x0002000006027984 */ /* 0x000e280000000800 */
[----:B------:R-:W1:Y:S01]  /*3050*/  LDS R5, [R6+0x600] ;  /* 0x0006000006057984 */ /* 0x000e620000000800 */
[----:B0-----:R-:W-:-:S02]  /*3060*/  ISETP.NE.AND P0, PT, R2, RZ, PT ;  /* 0x000000ff0200720c */ /* 0x001fc40003f05270 */
[----:B-1----:R-:W-:-:S11]  /*3070*/  ISETP.NE.AND P1, PT, R5, RZ, PT ;  /* 0x000000ff0500720c */ /* 0x002fd60003f25270 */
[----:B------:R-:W-:Y:S05]  /*3080*/  @!P0 BRA `(.L_x_216) ;  /* 0x0000000000188947 */ /* 0x000fea0003800000 */
[----:B------:R-:W0:Y:S01]  /*3090*/  LDC.64 R6, c[0x0][0x380] ;  /* 0x0000e000ff067b82 */ /* 0x000e220000000a00 */
[----:B------:R-:W-:-:S04]  /*30a0*/  IMAD R9, R3, 0x100, R0 ;  /* 0x0000010003097824 */ /* 0x000fc800078e0200 */
[----:B0-----:R-:W-:-:S04]  /*30b0*/  IMAD.WIDE.U32 R8, R9, 0x8, R6 ;  /* 0x0000000809087825 */ /* 0x001fc800078e0006 */
[----:B------:R-:W-:Y:S02]  /*30c0*/  IMAD.MOV.U32 R6, RZ, RZ, R2 ;  /* 0x000000ffff067224 */ /* 0x000fe400078e0002 */
[----:B------:R-:W-:-:S05]  /*30d0*/  IMAD.MOV.U32 R7, RZ, RZ, RZ ;  /* 0x000000ffff077224 */ /* 0x000fca00078e00ff */
[----:B------:R0:W-:Y:S02]  /*30e0*/  REDG.E.ADD.64.STRONG.GPU desc[UR20][R8.64+0x400], R6 ;  /* 0x000400060800798e */ /* 0x0001e4000c12e514 */
.L_x_216:
[----:B------:R-:W-:Y:S05]  /*30f0*/  BSYNC.RECONVERGENT B1 ;  /* 0x0000000000017941 */ /* 0x000fea0003800200 */
.L_x_215:
[----:B------:R-:W-:Y:S04]  /*3100*/  BSSY.RECONVERGENT B1, `(.L_x_217) ;  /* 0x0000009000017945 */ /* 0x000fe80003800200 */
[----:B------:R-:W-:Y:S05]  /*3110*/  @!P1 BRA `(.L_x_218) ;  /* 0x00000000001c9947 */ /* 0x000fea0003800000 */
[----:B0-----:R-:W0:Y:S01]  /*3120*/  LDC.64 R6, c[0x0][0x380] ;  /* 0x0000e000ff067b82 */ /* 0x001e220000000a00 */
[----:B------:R-:W-:-:S04]  /*3130*/  IMAD R2, R3, 0x100, R0 ;  /* 0x0000010003027824 */ /* 0x000fc800078e0200 */
[----:B------:R-:W-:-:S04]  /*3140*/  VIADD R9, R2, 0x100 ;  /* 0x0000010002097836 */ /* 0x000fc80000000000 */
[----:B0-----:R-:W-:-:S04]  /*3150*/  IMAD.WIDE.U32 R8, R9, 0x8, R6 ;  /* 0x0000000809087825 */ /* 0x001fc800078e0006 */
[----:B------:R-:W-:Y:S02]  /*3160*/  IMAD.MOV.U32 R6, RZ, RZ, R5 ;  /* 0x000000ffff067224 */ /* 0x000fe400078e0005 */
[----:B------:R-:W-:-:S05]  /*3170*/  IMAD.MOV.U32 R7, RZ, RZ, RZ ;  /* 0x000000ffff077224 */ /* 0x000fca00078e00ff */
[----:B------:R1:W-:Y:S02]  /*3180*/  REDG.E.ADD.64.STRONG.GPU desc[UR20][R8.64+0x400], R6 ;  /* 0x000400060800798e */ /* 0x0003e4000c12e514 */
.L_x_218:
[----:B------:R-:W-:Y:S05]  /*3190*/  BSYNC.RECONVERGENT B1 ;  /* 0x0000000000017941 */ /* 0x000fea0003800200 */
.L_x_217:
[----:B------:R-:W-:-:S07]  /*31a0*/  VIADD R3, R3, 0x2 ;  /* 0x0000000203037836 */ /* 0x000fce0000000000 */
.L_x_214:
[----:B------:R-:W-:-:S09]  /*31b0*/  UISETP.NE.AND UP0, UPT, UR9, URZ, UPT ;  /* 0x000000ff0900728c */ /* 0x000fd2000bf05270 */
[----:B------:R-:W-:Y:S05]  /*31c0*/  BRA.U !UP0, `(.L_x_152) ;  /* 0x0000000108287547 */ /* 0x000fea000b800000 */
[----:B------:R-:W-:-:S05]  /*31d0*/  IMAD R2, R3, 0x400, R4 ;  /* 0x0000040003027824 */ /* 0x000fca00078e0204 */
[----:B------:R-:W5:Y:S02]  /*31e0*/  LDS R5, [R2+0x200] ;  /* 0x0002000002057984 */ /* 0x000f640000000800 */
[----:B-----5:R-:W-:-:S13]  /*31f0*/  ISETP.NE.AND P0, PT, R5, RZ, PT ;  /* 0x000000ff0500720c */ /* 0x020fda0003f05270 */
[----:B------:R-:W-:Y:S05]  /*3200*/  @!P0 BRA `(.L_x_152) ;  /* 0x0000000000188947 */ /* 0x000fea0003800000 */
[----:B01234-:R-:W0:Y:S01]  /*3210*/  LDC.64 R6, c[0x0][0x380] ;  /* 0x0000e000ff067b82 */ /* 0x01fe220000000a00 */
[----:B------:R-:W-:-:S04]  /*3220*/  IMAD R3, R3, 0x100, R0 ;  /* 0x0000010003037824 */ /* 0x000fc800078e0200 */
[----:B0-----:R-:W-:-:S04]  /*3230*/  IMAD.WIDE.U32 R2, R3, 0x8, R6 ;  /* 0x0000000803027825 */ /* 0x001fc800078e0006 */
[----:B------:R-:W-:Y:S02]  /*3240*/  IMAD.MOV.U32 R6, RZ, RZ, R5 ;  /* 0x000000ffff067224 */ /* 0x000fe400078e0005 */
[----:B------:R-:W-:-:S05]  /*3250*/  IMAD.MOV.U32 R7, RZ, RZ, RZ ;  /* 0x000000ffff077224 */ /* 0x000fca00078e00ff */
[----:B------:R0:W-:Y:S02]  /*3260*/  REDG.E.ADD.64.STRONG.GPU desc[UR20][R2.64+0x400], R6 ;  /* 0x000400060200798e */ /* 0x0001e4000c12e514 */
.L_x_152:
[----:B------:R-:W-:Y:S05]  /*3270*/  BSYNC.RECONVERGENT B0 ;  /* 0x0000000000007941 */ /* 0x000fea0003800200 */
.L_x_151:
[----:B------:R-:W-:Y:S01]  /*3280*/  BAR.SYNC.DEFER_BLOCKING 0x0 ;  /* 0x0000000000007b1d */ /* 0x000fe20000010000 */
[----:B------:R-:W-:-:S04]  /*3290*/  UIADD3 UR6, UP0, UPT, UR6, 0x1, URZ ;  /* 0x0000000106067890 */ /* 0x000fc8000ff1e0ff */
[----:B------:R-:W-:Y:S02]  /*32a0*/  UIADD3.X UR7, UPT, UPT, URZ, UR7, URZ, UP0, !UPT ;  /* 0x00000007ff077290 */ /* 0x000fe400087fe4ff */
[----:B------:R-:W-:-:S04]  /*32b0*/  UISETP.NE.U32.AND UP0, UPT, UR6, UR11, UPT ;  /* 0x0000000b0600728c */ /* 0x000fc8000bf05070 */
[----:B------:R-:W-:-:S09]  /*32c0*/  UISETP.NE.AND.EX UP0, UPT, UR7, UR12, UPT, UP0 ;  /* 0x0000000c0700728c */ /* 0x000fd2000bf05300 */
[----:B------:R-:W-:Y:S05]  /*32d0*/  BRA.U UP0, `(.L_x_219) ;  /* 0xffffffcd00f07547 */ /* 0x000fea000b83ffff */
[----:B------:R-:W-:Y:S05]  /*32e0*/  EXIT ;  /* 0x000000000000794d */ /* 0x000fea0003800000 */
.L_x_220:
        /* <DEDUP_REMOVED lines=9> */
.L_x_543:


//--------------------- .text._ZN3cub18CUB_300001_SM_10006detail10radix_sort31DeviceRadixSortSingleTileKernelINS1_5radix10policy_hubIffyE10Policy1000ELNS0_9SortOrderE1EffyNS1_21identity_decomposer_tEEEvPKT1_PSA_PKT2_PSE_T3_iiT4_ --------------------------
	.section	.text._ZN3cub18CUB_300001_SM_10006detail10radix_sort31DeviceRadixSortSingleTileKernelINS1_5radix10policy_hubIffyE10Policy1000ELNS0_9SortOrderE1EffyNS1_21identity_decomposer_tEEEvPKT1_PSA_PKT2_PSE_T3_iiT4_,"ax",@progbits
	.align	128
        .global         _ZN3cub18CUB_300001_SM_10006detail10radix_sort31DeviceRadixSortSingleTileKernelINS1_5radix10policy_hubIffyE10Policy1000ELNS0_9SortOrderE1EffyNS1_21identity_decomposer_tEEEvPKT1_PSA_PKT2_PSE_T3_iiT4_
        .type           _ZN3cub18CUB_300001_SM_10006detail10radix_sort31DeviceRadixSortSingleTileKernelINS1_5radix10policy_hubIffyE10Policy1000ELNS0_9SortOrderE1EffyNS1_21identity_decomposer_tEEEvPKT1_PSA_PKT2_PSE_T3_iiT4_,@function
        .size           _ZN3cub18CUB_300001_SM_10006detail10radix_sort31DeviceRadixSortSingleTileKernelINS1_5radix10policy_hubIffyE10Policy1000ELNS0_9SortOrderE1EffyNS1_21identity_decomposer_tEEEvPKT1_PSA_PKT2_PSE_T3_iiT4_,(.L_x_544 - _ZN3cub18CUB_300001_SM_10006detail10radix_sort31DeviceRadixSortSingleTileKernelINS1_5radix10policy_hubIffyE10Policy1000ELNS0_9SortOrderE1EffyNS1_21identity_decomposer_tEEEvPKT1_PSA_PKT2_PSE_T3_iiT4_)
        .other          _ZN3cub18CUB_300001_SM_10006detail10radix_sort31DeviceRadixSortSingleTileKernelINS1_5radix10policy_hubIffyE10Policy1000ELNS0_9SortOrderE1EffyNS1_21identity_decomposer_tEEEvPKT1_PSA_PKT2_PSE_T3_iiT4_,@"STO_CUDA_ENTRY STV_DEFAULT"
_ZN3cub18CUB_300001_SM_10006detail10radix_sort31DeviceRadixSortSingleTileKernelINS1_5radix10policy_hubIffyE10Policy1000ELNS0_9SortOrderE1EffyNS1_21identity_decomposer_tEEEvPKT1_PSA_PKT2_PSE_T3_iiT4_:
.text._ZN3cub18CUB_300001_SM_10006detail10radix_sort31DeviceRadixSortSingleTileKernelINS1_5radix10policy_hubIffyE10Policy1000ELNS0_9SortOrderE1EffyNS1_21identity_decomposer_tEEEvPKT1_PSA_PKT2_PSE_T3_iiT4_:
[----:B------:R-:W-:Y:S01]  /*0000*/  LDC R1, c[0x0][0x37c] ;  /* 0x0000df00ff017b82 */ /* 0x000fe20000000800 */
[----:B------:R-:W0:Y:S01]  /*0010*/  S2R R0, SR_TID.X ;  /* 0x0000000000007919 */ /* 0x000e220000002100 */
[----:B------:R-:W1:Y:S01]  /*0020*/  LDCU UR4, c[0x0][0x3a0] ;  /* 0x00007400ff0477ac */ /* 0x000e620008000800 */
[----:B------:R-:W-:Y:S02]  /*0030*/  IMAD.MOV.U32 R35, RZ, RZ, -0x1 ;  /* 0xffffffffff237424 */ /* 0x000fe400078e00ff */
[----:B------:R-:W-:Y:S01]  /*0040*/  IMAD.MOV.U32 R36, RZ, RZ, -0x1 ;  /* 0xffffffffff247424 */ /* 0x000fe200078e00ff */
[----:B------:R-:W2:Y:S01]  /*0050*/  LDCU.64 UR8, c[0x0][0x358] ;  /* 0x00006b00ff0877ac */ /* 0x000ea20008000a00 */
[----:B------:R-:W-:Y:S02]  /*0060*/  IMAD.MOV.U32 R37, RZ, RZ, -0x1 ;  /* 0xffffffffff257424 */ /* 0x000fe400078e00ff */
[----:B------:R-:W-:Y:S02]  /*0070*/  IMAD.MOV.U32 R38, RZ, RZ, -0x1 ;  /* 0xffffffffff267424 */ /* 0x000fe400078e00ff */
[----:B------:R-:W-:-:S02]  /*0080*/  IMAD.MOV.U32 R39, RZ, RZ, -0x1 ;  /* 0xffffffffff277424 */ /* 0x000fc400078e00ff */
[----:B------:R-:W-:Y:S02]  /*0090*/  IMAD.MOV.U32 R29, RZ, RZ, -0x1 ;  /* 0xffffffffff1d7424 */ /* 0x000fe400078e00ff */
[----:B------:R-:W-:Y:S02]  /*00a0*/  IMAD.MOV.U32 R30, RZ, RZ, -0x1 ;  /* 0xffffffffff1e7424 */ /* 0x000fe400078e00ff */
[----:B------:R-:W-:Y:S02]  /*00b0*/  IMAD.MOV.U32 R31, RZ, RZ, -0x1 ;  /* 0xffffffffff1f7424 */ /* 0x000fe400078e00ff */
        /* <DEDUP_REMOVED lines=10> */
[----:B------:R-:W-:Y:S01]  /*0160*/  IMAD.MOV.U32 R49, RZ, RZ, -0x1 ;  /* 0xffffffffff317424 */ /* 0x000fe200078e00ff */
[----:B------:R-:W3:Y:S01]  /*0170*/  S2UR UR6, SR_CgaCtaId ;  /* 0x00000000000679c3 */ /* 0x000ee20000008800 */
[----:B0-----:R-:W-:Y:S01]  /*0180*/  IMAD R9, R0, 0x13, RZ ;  /* 0x0000001300097824 */ /* 0x001fe200078e02ff */
[----:B------:R-:W0:Y:S03]  /*0190*/  LDCU UR10, c[0x0][0x3ac] ;  /* 0x00007580ff0a77ac */ /* 0x000e260008000800 */
[C---:B------:R-:W-:Y:S01]  /*01a0*/  VIADD R4, R9.reuse, 0x1 ;  /* 0x0000000109047836 */ /* 0x040fe20000000000 */
[C---:B-1----:R-:W-:Y:S01]  /*01b0*/  ISETP.GE.AND P6, PT, R9.reuse, UR4, PT ;  /* 0x0000000409007c0c */ /* 0x042fe2000bfc6270 */
[----:B------:R-:W-:-:S02]  /*01c0*/  VIADD R5, R9, 0x2 ;  /* 0x0000000209057836 */ /* 0x000fc40000000000 */
[C---:B------:R-:W-:Y:S01]  /*01d0*/  VIADD R7, R9.reuse, 0x6 ;  /* 0x0000000609077836 */ /* 0x040fe20000000000 */
[----:B------:R-:W-:Y:S01]  /*01e0*/  ISETP.GE.AND P5, PT, R4, UR4, PT ;  /* 0x0000000404007c0c */ /* 0x000fe2000bfa6270 */
[----:B------:R-:W-:Y:S01]  /*01f0*/  VIADD R4, R9, 0x4 ;  /* 0x0000000409047836 */ /* 0x000fe20000000000 */
[----:B------:R-:W-:Y:S01]  /*0200*/  ISETP.GE.AND P4, PT, R5, UR4, PT ;  /* 0x0000000405007c0c */ /* 0x000fe2000bf86270 */
[----:B------:R-:W-:Y:S01]  /*0210*/  VIADD R5, R9, 0x5 ;  /* 0x0000000509057836 */ /* 0x000fe20000000000 */
[----:B------:R-:W-:Y:S01]  /*0220*/  ISETP.GE.AND P0, PT, R7, UR4, PT ;  /* 0x0000000407007c0c */ /* 0x000fe2000bf06270 */
[C---:B------:R-:W-:Y:S01]  /*0230*/  VIADD R51, R9.reuse, 0x7 ;  /* 0x0000000709337836 */ /* 0x040fe20000000000 */
[----:B------:R-:W-:Y:S01]  /*0240*/  ISETP.GE.AND P2, PT, R4, UR4, PT ;  /* 0x0000000404007c0c */ /* 0x000fe2000bf46270 */
[----:B------:R-:W-:Y:S01]  /*0250*/  VIADD R52, R9, 0x8 ;  /* 0x0000000809347836 */ /* 0x000fe20000000000 */
[----:B------:R-:W-:Y:S01]  /*0260*/  ISETP.GE.AND P1, PT, R5, UR4, PT ;  /* 0x0000000405007c0c */ /* 0x000fe2000bf26270 */
[C---:B------:R-:W-:Y:S01]  /*0270*/  VIADD R53, R9.reuse, 0x9 ;  /* 0x0000000909357836 */ /* 0x040fe20000000000 */
[----:B------:R-:W1:Y:S01]  /*0280*/  LDC.64 R4, c[0x0][0x380] ;  /* 0x0000e000ff047b82 */ /* 0x000e620000000a00 */
[----:B------:R-:W-:Y:S01]  /*0290*/  P2R R50, PR, RZ, 0x1 ;  /* 0x00000001ff327803 */ /* 0x000fe20000000000 */
[C---:B------:R-:W-:Y:S01]  /*02a0*/  VIADD R54, R9.reuse, 0xa ;  /* 0x0000000a09367836 */ /* 0x040fe20000000000 */
[----:B------:R-:W-:Y:S01]  /*02b0*/  P2R R45, PR, RZ, 0x4 ;  /* 0x00000004ff2d7803 */ /* 0x000fe20000000000 */
[C---:B------:R-:W-:Y:S01]  /*02c0*/  VIADD R6, R9.reuse, 0x3 ;  /* 0x0000000309067836 */ /* 0x040fe20000000000 */
[----:B------:R-:W-:Y:S01]  /*02d0*/  P2R R47, PR, RZ, 0x2 ;  /* 0x00000002ff2f7803 */ /* 0x000fe20000000000 */
[C---:B------:R-:W-:Y:S01]  /*02e0*/  VIADD R55, R9.reuse, 0xb ;  /* 0x0000000b09377836 */ /* 0x040fe20000000000 */
[----:B------:R-:W-:Y:S01]  /*02f0*/  P2R R8, PR, RZ, 0x20 ;  /* 0x00000020ff087803 */ /* 0x000fe20000000000 */
[C---:B------:R-:W-:Y:S01]  /*0300*/  VIADD R56, R9.reuse, 0xc ;  /* 0x0000000c09387836 */ /* 0x040fe20000000000 */
[----:B------:R-:W-:Y:S01]  /*0310*/  ISETP.GE.AND P3, PT, R6, UR4, PT ;  /* 0x0000000406007c0c */ /* 0x000fe2000bf66270 */
[C---:B------:R-:W-:Y:S01]  /*0320*/  VIADD R57, R9.reuse, 0xd ;  /* 0x0000000d09397836 */ /* 0x040fe20000000000 */
[----:B------:R-:W-:Y:S01]  /*0330*/  P2R R10, PR, RZ, 0x10 ;  /* 0x00000010ff0a7803 */ /* 0x000fe20000000000 */
[C---:B------:R-:W-:Y:S01]  /*0340*/  VIADD R58, R9.reuse, 0xe ;  /* 0x0000000e093a7836 */ /* 0x040fe20000000000 */
[----:B------:R-:W-:Y:S01]  /*0350*/  P2R R11, PR, RZ, 0x8 ;  /* 0x00000008ff0b7803 */ /* 0x000fe20000000000 */
[C---:B------:R-:W-:Y:S01]  /*0360*/  VIADD R59, R9.reuse, 0xf ;  /* 0x0000000f093b7836 */ /* 0x040fe20000000000 */
[----:B------:R-:W4:Y:S01]  /*0370*/  LDC.64 R6, c[0x0][0x390] ;  /* 0x0000e400ff067b82 */ /* 0x000f220000000a00 */
[----:B------:R-:W-:-:S02]  /*0380*/  VIADD R60, R9, 0x10 ;  /* 0x00000010093c7836 */ /* 0x000fc40000000000 */
[C---:B------:R-:W-:Y:S02]  /*0390*/  VIADD R61, R9.reuse, 0x11 ;  /* 0x00000011093d7836 */ /* 0x040fe40000000000 */
[C---:B------:R-:W-:Y:S02]  /*03a0*/  VIADD R62, R9.reuse, 0x12 ;  /* 0x00000012093e7836 */ /* 0x040fe40000000000 */
[----:B-1----:R-:W-:-:S05]  /*03b0*/  IMAD.WIDE.U32 R4, R9, 0x4, R4 ;  /* 0x0000000409047825 */ /* 0x002fca00078e0004 */
[----:B--2---:R-:W2:Y:S01]  /*03c0*/  @!P0 LDG.E R35, desc[UR8][R4.64+0x18] ;  /* 0x0000180804238981 */ /* 0x004ea2000c1e1900 */
[----:B------:R-:W-:-:S03]  /*03d0*/  ISETP.GE.AND P0, PT, R51, UR4, PT ;  /* 0x0000000433007c0c */ /* 0x000fc6000bf06270 */
[----:B------:R-:W3:Y:S01]  /*03e0*/  @!P6 LDG.E R29, desc[UR8][R4.64] ;  /* 0x00000008041de981 */ /* 0x000ee2000c1e1900 */
[----:B------:R-:W-:-:S03]  /*03f0*/  P2R R51, PR, RZ, 0x1 ;  /* 0x00000001ff337803 */ /* 0x000fc60000000000 */
[----:B------:R-:W2:Y:S01]  /*0400*/  @!P5 LDG.E R30, desc[UR8][R4.64+0x4] ;  /* 0x00000408041ed981 */ /* 0x000ea2000c1e1900 */
[----:B----4-:R-:W-:-:S03]  /*0410*/  IMAD.WIDE.U32 R6, R9, 0x4, R6 ;  /* 0x0000000409067825 */ /* 0x010fc600078e0006 */
[----:B------:R-:W4:Y:S04]  /*0420*/  @!P4 LDG.E R31, desc[UR8][R4.64+0x8] ;  /* 0x00000808041fc981 */ /* 0x000f28000c1e1900 */
[----:B------:R-:W4:Y:S01]  /*0430*/  @!P0 LDG.E R36, desc[UR8][R4.64+0x1c] ;  /* 0x00001c0804248981 */ /* 0x000f22000c1e1900 */
[----:B------:R-:W-:-:S03]  /*0440*/  ISETP.GE.AND P0, PT, R52, UR4, PT ;  /* 0x0000000434007c0c */ /* 0x000fc6000bf06270 */
[----:B------:R-:W4:Y:S01]  /*0450*/  @!P3 LDG.E R32, desc[UR8][R4.64+0xc] ;  /* 0x00000c080420b981 */ /* 0x000f22000c1e1900 */
[----:B------:R-:W-:-:S03]  /*0460*/  P2R R52, PR, RZ, 0x1 ;  /* 0x00000001ff347803 */ /* 0x000fc60000000000 */
[----:B------:R-:W4:Y:S04]  /*0470*/  @!P2 LDG.E R33, desc[UR8][R4.64+0x10] ;  /* 0x000010080421a981 */ /* 0x000f28000c1e1900 */
[----:B------:R-:W4:Y:S04]  /*0480*/  @!P1 LDG.E R34, desc[UR8][R4.64+0x14] ;  /* 0x0000140804229981 */ /* 0x000f28000c1e1900 */
[----:B------:R-:W4:Y:S01]  /*0490*/  @!P0 LDG.E R37, desc[UR8][R4.64+0x20] ;  /* 0x0000200804258981 */ /* 0x000f22000c1e1900 */
[----:B------:R-:W-:-:S04]  /*04a0*/  ISETP.GE.AND P0, PT, R53, UR4, PT ;  /* 0x0000000435007c0c */ /* 0x000fc8000bf06270 */
[----:B------:R-:W-:-:S09]  /*04b0*/  P2R R53, PR, RZ, 0x1 ;  /* 0x00000001ff357803 */ /* 0x000fd20000000000 */
[----:B------:R-:W4:Y:S01]  /*04c0*/  @!P0 LDG.E R38, desc[UR8][R4.64+0x24] ;  /* 0x0000240804268981 */ /* 0x000f22000c1e1900 */
[----:B------:R-:W-:-:S04]  /*04d0*/  ISETP.GE.AND P0, PT, R54, UR4, PT ;  /* 0x0000000436007c0c */ /* 0x000fc8000bf06270 */
[----:B------:R-:W-:-:S09]  /*04e0*/  P2R R54, PR, RZ, 0x1 ;  /* 0x00000001ff367803 */ /* 0x000fd20000000000 */
[----:B------:R-:W4:Y:S01]  /*04f0*/  @!P0 LDG.E R39, desc[UR8][R4.64+0x28] ;  /* 0x0000280804278981 */ /* 0x000f22000c1e1900 */
[----:B------:R-:W-:Y:S02]  /*0500*/  ISETP.GE.AND P0, PT, R55, UR4, PT ;  /* 0x0000000437007c0c */ /* 0x000fe4000bf06270 */
[----:B------:R-:W-:Y:S02]  /*0510*/  ISETP.GE.AND P1, PT, R57, UR4, PT ;  /* 0x0000000439007c0c */ /* 0x000fe4000bf26270 */
[----:B------:R-:W-:Y:S02]  /*0520*/  P2R R55, PR, RZ, 0x1 ;  /* 0x00000001ff377803 */ /* 0x000fe40000000000 */
[----:B------:R-:W-:Y:S02]  /*0530*/  ISETP.GE.AND P2, PT, R58, UR4, PT ;  /* 0x000000043a007c0c */ /* 0x000fe4000bf46270 */
[----:B------:R-:W-:-:S05]  /*0540*/  ISETP.GE.AND P3, PT, R59, UR4, PT ;  /* 0x000000043b007c0c */ /* 0x000fca000bf66270 */
[----:B------:R-:W4:Y:S01]  /*0550*/  @!P0 LDG.E R40, desc[UR8][R4.64+0x2c] ;  /* 0x00002c0804288981 */ /* 0x000f22000c1e1900 */
[----:B------:R-:W-:Y:S02]  /*0560*/  ISETP.GE.AND P0, PT, R56, UR4, PT ;  /* 0x0000000438007c0c */ /* 0x000fe4000bf06270 */
[----:B------:R-:W-:Y:S01]  /*0570*/  ISETP.GE.AND P4, PT, R60, UR4, PT ;  /* 0x000000043c007c0c */ /* 0x000fe2000bf86270 */
[----:B------:R-:W4:Y:S01]  /*0580*/  @!P1 LDG.E R42, desc[UR8][R4.64+0x34] ;  /* 0x00003408042a9981 */ /* 0x000f22000c1e1900 */
[----:B------:R-:W-:Y:S02]  /*0590*/  ISETP.GE.AND P5, PT, R61, UR4, PT ;  /* 0x000000043d007c0c */ /* 0x000fe4000bfa6270 */
[----:B------:R-:W-:Y:S01]  /*05a0*/  ISETP.GE.AND P6, PT, R62, UR4, PT ;  /* 0x000000043e007c0c */ /* 0x000fe2000bfc6270 */
[----:B------:R-:W4:Y:S04]  /*05b0*/  @!P2 LDG.E R43, desc[UR8][R4.64+0x38] ;  /* 0x00003808042ba981 */ /* 0x000f28000c1e1900 */
[----:B------:R-:W4:Y:S04]  /*05c0*/  @!P3 LDG.E R44, desc[UR8][R4.64+0x3c] ;  /* 0x00003c08042cb981 */ /* 0x000f28000c1e1900 */
[----:B------:R-:W4:Y:S04]  /*05d0*/  @!P0 LDG.E R41, desc[UR8][R4.64+0x30] ;  /* 0x0000300804298981 */ /* 0x000f28000c1e1900 */
[----:B------:R-:W4:Y:S04]  /*05e0*/  @!P4 LDG.E R46, desc[UR8][R4.64+0x40] ;  /* 0x00004008042ec981 */ /* 0x000f28000c1e1900 */
[----:B------:R-:W4:Y:S04]  /*05f0*/  @!P5 LDG.E R48, desc[UR8][R4.64+0x44] ;  /* 0x000044080430d981 */ /* 0x000f28000c1e1900 */
[----:B------:R1:W4:Y:S01]  /*0600*/  @!P6 LDG.E R49, desc[UR8][R4.64+0x48] ;  /* 0x000048080431e981 */ /* 0x000322000c1e1900 */
[----:B------:R-:W-:Y:S01]  /*0610*/  P2R R56, PR, RZ, 0x1 ;  /* 0x00000001ff387803 */ /* 0x000fe20000000000 */
[----:B------:R-:W-:Y:S01]  /*0620*/  BAR.SYNC.DEFER_BLOCKING 0x0 ;  /* 0x0000000000007b1d */ /* 0x000fe20000010000 */
[----:B------:R-:W-:-:S04]  /*0630*/  ISETP.NE.AND P0, PT, R55, RZ, PT ;  /* 0x000000ff3700720c */ /* 0x000fc80003f05270 */
[----:B------:R-:W-:Y:S02]  /*0640*/  P2R R55, PR, RZ, 0x1 ;  /* 0x00000001ff377803 */ /* 0x000fe40000000000 */
[----:B------:R-:W-:-:S04]  /*0650*/  ISETP.NE.AND P0, PT, R54, RZ, PT ;  /* 0x000000ff3600720c */ /* 0x000fc80003f05270 */
[----:B------:R-:W-:Y:S02]  /*0660*/  P2R R54, PR, RZ, 0x1 ;  /* 0x00000001ff367803 */ /* 0x000fe40000000000 */
[----:B------:R-:W-:-:S04]  /*0670*/  ISETP.NE.AND P0, PT, R53, RZ, PT ;  /* 0x000000ff3500720c */ /* 0x000fc80003f05270 */
[----:B------:R-:W-:Y:S02]  /*0680*/  P2R R53, PR, RZ, 0x1 ;  /* 0x00000001ff357803 */ /* 0x000fe40000000000 */
[----:B------:R-:W-:-:S04]  /*0690*/  ISETP.NE.AND P0, PT, R52, RZ, PT ;  /* 0x000000ff3400720c */ /* 0x000fc80003f05270 */
[----:B------:R-:W-:Y:S01]  /*06a0*/  P2R R52, PR, RZ, 0x1 ;  /* 0x00000001ff347803 */ /* 0x000fe20000000000 */
[----:B------:R-:W5:Y:S01]  /*06b0*/  @!P1 LDG.E R23, desc[UR8][R6.64+0x34] ;  /* 0x0000340806179981 */ /* 0x000f62000c1e1900 */
[----:B------:R-:W-:-:S03]  /*06c0*/  ISETP.NE.AND P0, PT, R51, RZ, PT ;  /* 0x000000ff3300720c */ /* 0x000fc60003f05270 */
[----:B------:R-:W5:Y:S01]  /*06d0*/  @!P2 LDG.E R24, desc[UR8][R6.64+0x38] ;  /* 0x000038080618a981 */ /* 0x000f62000c1e1900 */
[----:B------:R-:W-:Y:S02]  /*06e0*/  P2R R51, PR, RZ, 0x1 ;  /* 0x00000001ff337803 */ /* 0x000fe40000000000 */
[----:B------:R-:W-:Y:S01]  /*06f0*/  ISETP.NE.AND P0, PT, R50, RZ, PT ;  /* 0x000000ff3200720c */ /* 0x000fe20003f05270 */
[----:B------:R-:W5:Y:S03]  /*0700*/  @!P3 LDG.E R25, desc[UR8][R6.64+0x3c] ;  /* 0x00003c080619b981 */ /* 0x000f66000c1e1900 */
[----:B------:R-:W-:Y:S01]  /*0710*/  P2R R50, PR, RZ, 0x1 ;  /* 0x00000001ff327803 */ /* 0x000fe20000000000 */
[----:B------:R-:W5:Y:S01]  /*0720*/  @!P4 LDG.E R26, desc[UR8][R6.64+0x40] ;  /* 0x00004008061ac981 */ /* 0x000f62000c1e1900 */
[----:B------:R-:W-:-:S03]  /*0730*/  ISETP.NE.AND P0, PT, R47, RZ, PT ;  /* 0x000000ff2f00720c */ /* 0x000fc60003f05270 */
[----:B------:R-:W5:Y:S01]  /*0740*/  @!P5 LDG.E R27, desc[UR8][R6.64+0x44] ;  /* 0x00004408061bd981 */ /* 0x000f62000c1e1900 */
[----:B------:R-:W-:Y:S02]  /*0750*/  P2R R47, PR, RZ, 0x1 ;  /* 0x00000001ff2f7803 */ /* 0x000fe40000000000 */
[----:B------:R-:W-:Y:S01]  /*0760*/  ISETP.NE.AND P0, PT, R45, RZ, PT ;  /* 0x000000ff2d00720c */ /* 0x000fe20003f05270 */
[----:B------:R-:W5:Y:S03]  /*0770*/  @!P6 LDG.E R28, desc[UR8][R6.64+0x48] ;  /* 0x00004808061ce981 */ /* 0x000f66000c1e1900 */
[----:B------:R-:W-:Y:S02]  /*0780*/  P2R R45, PR, RZ, 0x1 ;  /* 0x00000001ff2d7803 */ /* 0x000fe40000000000 */
[----:B------:R-:W-:-:S04]  /*0790*/  ISETP.NE.AND P0, PT, R11, RZ, PT ;  /* 0x000000ff0b00720c */ /* 0x000fc80003f05270 */
[----:B------:R-:W-:Y:S02]  /*07a0*/  P2R R11, PR, RZ, 0x1 ;  /* 0x00000001ff0b7803 */ /* 0x000fe40000000000 */
[----:B------:R-:W-:-:S04]  /*07b0*/  ISETP.NE.AND P0, PT, R10, RZ, PT ;  /* 0x000000ff0a00720c */ /* 0x000fc80003f05270 */
[----:B------:R-:W-:Y:S02]  /*07c0*/  P2R R10, PR, RZ, 0x1 ;  /* 0x00000001ff0a7803 */ /* 0x000fe40000000000 */
[----:B------:R-:W-:-:S04]  /*07d0*/  ISETP.NE.AND P0, PT, R8, RZ, PT ;  /* 0x000000ff0800720c */ /* 0x000fc80003f05270 */
[----:B------:R-:W-:Y:S02]  /*07e0*/  P2R R8, PR, RZ, 0x1 ;  /* 0x00000001ff087803 */ /* 0x000fe40000000000 */
[----:B------:R-:W-:Y:S01]  /*07f0*/  ISETP.GE.AND P0, PT, R9, UR4, PT ;  /* 0x0000000409007c0c */ /* 0x000fe2000bf06270 */
[----:B------:R-:W0:-:S12]  /*0800*/  LDCU.64 UR4, c[0x0][0x3a8] ;  /* 0x00007500ff0477ac */ /* 0x000e180008000a00 */
[----:B------:R-:W5:Y:S01]  /*0810*/  @!P0 LDG.E R2, desc[UR8][R6.64] ;  /* 0x0000000806028981 */ /* 0x000f62000c1e1900 */
[----:B------:R-:W-:-:S13]  /*0820*/  ISETP.NE.AND P0, PT, R8, RZ, PT ;  /* 0x000000ff0800720c */ /* 0x000fda0003f05270 */
        /* <DEDUP_REMOVED lines=21> */
[----:B------:R-:W-:Y:S01]  /*0980*/  ISETP.NE.AND P0, PT, R56, RZ, PT ;  /* 0x000000ff3800720c */ /* 0x000fe20003f05270 */
[----:B------:R-:W-:Y:S01]  /*0990*/  IMAD.MOV.U32 R8, RZ, RZ, -0x1 ;  /* 0xffffffffff087424 */ /* 0x000fe200078e00ff */
[----:B--2---:R-:W-:-:S04]  /*09a0*/  ISETP.GT.AND P1, PT, R30, -0x1, PT ;  /* 0xffffffff1e00780c */ /* 0x004fc80003f24270 */
[----:B-1----:R-:W-:-:S07]  /*09b0*/  SEL R5, R8, 0x80000000, !P1 ;  /* 0x8000000008057807 */ /* 0x002fce0004800000 */
[----:B------:R1:W5:Y:S01]  /*09c0*/  @!P0 LDG.E R22, desc[UR8][R6.64+0x30] ;  /* 0x0000300806168981 */ /* 0x000362000c1e1900 */
[----:B---3--:R-:W-:Y:S02]  /*09d0*/  ISETP.GT.AND P0, PT, R29, -0x1, PT ;  /* 0xffffffff1d00780c */ /* 0x008fe40003f04270 */
[----:B----4-:R-:W-:Y:S02]  /*09e0*/  ISETP.GT.AND P1, PT, R32, -0x1, PT ;  /* 0xffffffff2000780c */ /* 0x010fe40003f24270 */
[----:B------:R-:W-:Y:S02]  /*09f0*/  SEL R4, R8, 0x80000000, !P0 ;  /* 0x8000000008047807 */ /* 0x000fe40004000000 */
[----:B------:R-:W-:Y:S02]  /*0a00*/  ISETP.GT.AND P0, PT, R31, -0x1, PT ;  /* 0xffffffff1f00780c */ /* 0x000fe40003f04270 */
[----:B------:R-:W-:Y:S02]  /*0a10*/  LOP3.LUT R29, R4, R29, RZ, 0x3c, !PT ;  /* 0x0000001d041d7212 */ /* 0x000fe400078e3cff */
[----:B------:R-:W-:-:S02]  /*0a20*/  LOP3.LUT R30, R5, R30, RZ, 0x3c, !PT ;  /* 0x0000001e051e7212 */ /* 0x000fc400078e3cff */
[C---:B------:R-:W-:Y:S02]  /*0a30*/  SEL R4, R8.reuse, 0x80000000, !P0 ;  /* 0x8000000008047807 */ /* 0x040fe40004000000 */
[----:B------:R-:W-:Y:S02]  /*0a40*/  SEL R5, R8, 0x80000000, !P1 ;  /* 0x8000000008057807 */ /* 0x000fe40004800000 */
[----:B------:R-:W-:Y:S02]  /*0a50*/  ISETP.GT.AND P2, PT, R33, -0x1, PT ;  /* 0xffffffff2100780c */ /* 0x000fe40003f44270 */
[----:B------:R-:W-:Y:S02]  /*0a60*/  ISETP.GT.AND P3, PT, R34, -0x1, PT ;  /* 0xffffffff2200780c */ /* 0x000fe40003f64270 */
[----:B------:R-:W-:Y:S02]  /*0a70*/  ISETP.GT.AND P0, PT, R35, -0x1, PT ;  /* 0xffffffff2300780c */ /* 0x000fe40003f04270 */
[----:B------:R-:W-:-:S02]  /*0a80*/  ISETP.GT.AND P1, PT, R36, -0x1, PT ;  /* 0xffffffff2400780c */ /* 0x000fc40003f24270 */
[----:B------:R-:W-:Y:S02]  /*0a90*/  LOP3.LUT R31, R4, R31, RZ, 0x3c, !PT ;  /* 0x0000001f041f7212 */ /* 0x000fe400078e3cff */
[----:B------:R-:W-:Y:S01]  /*0aa0*/  LOP3.LUT R32, R5, R32, RZ, 0x3c, !PT ;  /* 0x0000002005207212 */ /* 0x000fe200078e3cff */
[----:B0-----:R-:W-:Y:S01]  /*0ab0*/  UIADD3 UR7, UPT, UPT, UR4, 0x6, URZ ;  /* 0x0000000604077890 */ /* 0x001fe2000fffe0ff */
[C---:B-1----:R-:W-:Y:S01]  /*0ac0*/  SEL R6, R8.reuse, 0x80000000, !P2 ;  /* 0x8000000008067807 */ /* 0x042fe20005000000 */
[----:B------:R-:W-:Y:S01]  /*0ad0*/  UIADD3 UR5, UPT, UPT, -UR4, UR5, URZ ;  /* 0x0000000504057290 */ /* 0x000fe2000fffe1ff */
[C---:B------:R-:W-:Y:S02]  /*0ae0*/  SEL R7, R8.reuse, 0x80000000, !P3 ;  /* 0x8000000008077807 */ /* 0x040fe40005800000 */
[C---:B------:R-:W-:Y:S02]  /*0af0*/  SEL R4, R8.reuse, 0x80000000, !P0 ;  /* 0x8000000008047807 */ /* 0x040fe40004000000 */
[----:B------:R-:W-:Y:S01]  /*0b00*/  SEL R5, R8, 0x80000000, !P1 ;  /* 0x8000000008057807 */ /* 0x000fe20004800000 */
[----:B------:R-:W-:Y:S01]  /*0b10*/  UMOV UR4, 0x400 ;  /* 0x0000040000047882 */ /* 0x000fe20000000000 */
[----:B------:R-:W-:-:S02]  /*0b20*/  ISETP.GT.AND P2, PT, R37, -0x1, PT ;  /* 0xffffffff2500780c */ /* 0x000fc40003f44270 */
[----:B------:R-:W-:Y:S02]  /*0b30*/  ISETP.GT.AND P3, PT, R38, -0x1, PT ;  /* 0xffffffff2600780c */ /* 0x000fe40003f64270 */
[----:B------:R-:W-:Y:S01]  /*0b40*/  ISETP.GT.AND P0, PT, R39, -0x1, PT ;  /* 0xffffffff2700780c */ /* 0x000fe20003f04270 */
[----:B------:R-:W-:Y:S01]  /*0b50*/  BAR.SYNC.DEFER_BLOCKING 0x0 ;  /* 0x0000000000007b1d */ /* 0x000fe20000010000 */
[----:B------:R-:W-:Y:S01]  /*0b60*/  ISETP.GT.AND P1, PT, R40, -0x1, PT ;  /* 0xffffffff2800780c */ /* 0x000fe20003f24270 */
[----:B------:R-:W-:Y:S01]  /*0b70*/  ULEA UR4, UR6, UR4, 0x18 ;  /* 0x0000000406047291 */ /* 0x000fe2000f8ec0ff */
[----:B------:R-:W-:Y:S02]  /*0b80*/  LOP3.LUT R33, R6, R33, RZ, 0x3c, !PT ;  /* 0x0000002106217212 */ /* 0x000fe400078e3cff */
[----:B------:R-:W-:Y:S02]  /*0b90*/  LOP3.LUT R34, R7, R34, RZ, 0x3c, !PT ;  /* 0x0000002207227212 */ /* 0x000fe400078e3cff */
[----:B------:R-:W-:-:S02]  /*0ba0*/  LOP3.LUT R35, R4, R35, RZ, 0x3c, !PT ;  /* 0x0000002304237212 */ /* 0x000fc400078e3cff */
[----:B------:R-:W-:Y:S02]  /*0bb0*/  LOP3.LUT R36, R5, R36, RZ, 0x3c, !PT ;  /* 0x0000002405247212 */ /* 0x000fe400078e3cff */
[C---:B------:R-:W-:Y:S02]  /*0bc0*/  SEL R6, R8.reuse, 0x80000000, !P2 ;  /* 0x8000000008067807 */ /* 0x040fe40005000000 */
[C---:B------:R-:W-:Y:S02]  /*0bd0*/  SEL R7, R8.reuse, 0x80000000, !P3 ;  /* 0x8000000008077807 */ /* 0x040fe40005800000 */
[C---:B------:R-:W-:Y:S02]  /*0be0*/  SEL R4, R8.reuse, 0x80000000, !P0 ;  /* 0x8000000008047807 */ /* 0x040fe40004000000 */
[----:B------:R-:W-:Y:S02]  /*0bf0*/  SEL R5, R8, 0x80000000, !P1 ;  /* 0x8000000008057807 */ /* 0x000fe40004800000 */
[----:B------:R-:W-:-:S02]  /*0c00*/  ISETP.GT.AND P2, PT, R41, -0x1, PT ;  /* 0xffffffff2900780c */ /* 0x000fc40003f44270 */
[----:B------:R-:W-:Y:S02]  /*0c10*/  ISETP.GT.AND P3, PT, R42, -0x1, PT ;  /* 0xffffffff2a00780c */ /* 0x000fe40003f64270 */
[----:B------:R-:W-:Y:S02]  /*0c20*/  ISETP.GT.AND P0, PT, R43, -0x1, PT ;  /* 0xffffffff2b00780c */ /* 0x000fe40003f04270 */
[----:B------:R-:W-:Y:S02]  /*0c30*/  ISETP.GT.AND P1, PT, R44, -0x1, PT ;  /* 0xffffffff2c00780c */ /* 0x000fe40003f24270 */
        /* <DEDUP_REMOVED lines=8> */
[----:B------:R-:W-:-:S02]  /*0cc0*/  LEA R45, R0, UR4, 0x2 ;  /* 0x00000004002d7c11 */ /* 0x000fc4000f8e10ff */
[----:B------:R-:W-:Y:S02]  /*0cd0*/  ISETP.GT.AND P0, PT, R46, -0x1, PT ;  /* 0xffffffff2e00780c */ /* 0x000fe40003f04270 */
[----:B------:R-:W-:Y:S02]  /*0ce0*/  ISETP.GT.AND P1, PT, R48, -0x1, PT ;  /* 0xffffffff3000780c */ /* 0x000fe40003f24270 */
[----:B------:R-:W-:Y:S01]  /*0cf0*/  ISETP.GT.AND P2, PT, R49, -0x1, PT ;  /* 0xffffffff3100780c */ /* 0x000fe20003f44270 */
[----:B------:R-:W-:Y:S01]  /*0d00*/  IMAD R47, R0, 0x80, R45 ;  /* 0x00000080002f7824 */ /* 0x000fe200078e022d */
[----:B------:R-:W-:Y:S02]  /*0d10*/  LOP3.LUT R42, R7, R42, RZ, 0x3c, !PT ;  /* 0x0000002a072a7212 */ /* 0x000fe400078e3cff */
[----:B------:R-:W-:Y:S02]  /*0d20*/  LOP3.LUT R43, R4, R43, RZ, 0x3c, !PT ;  /* 0x0000002b042b7212 */ /* 0x000fe400078e3cff */
[----:B------:R-:W-:-:S02]  /*0d30*/  LOP3.LUT R44, R5, R44, RZ, 0x3c, !PT ;  /* 0x0000002c052c7212 */ /* 0x000fc400078e3cff */
[----:B------:R-:W-:Y:S02]  /*0d40*/  SHF.R.U32.HI R123, RZ, 0x5, R0 ;  /* 0x00000005ff7b7819 */ /* 0x000fe40000011600 */
[C---:B------:R-:W-:Y:S02]  /*0d50*/  SEL R5, R8.reuse, 0x80000000, !P0 ;  /* 0x8000000008057807 */ /* 0x040fe40004000000 */
[C---:B------:R-:W-:Y:S02]  /*0d60*/  SEL R7, R8.reuse, 0x80000000, !P1 ;  /* 0x8000000008077807 */ /* 0x040fe40004800000 */
[----:B------:R-:W-:Y:S01]  /*0d70*/  SEL R4, R8, 0x80000000, !P2 ;  /* 0x8000000008047807 */ /* 0x000fe20005000000 */
[----:B------:R-:W-:Y:S01]  /*0d80*/  IMAD R51, R0, -0x38, R47 ;  /* 0xffffffc800337824 */ /* 0x000fe200078e022f */
[----:B------:R-:W-:Y:S02]  /*0d90*/  LOP3.LUT R41, R6, R41, RZ, 0x3c, !PT ;  /* 0x0000002906297212 */ /* 0x000fe400078e3cff */
[----:B------:R-:W-:-:S02]  /*0da0*/  LOP3.LUT R46, R5, R46, RZ, 0x3c, !PT ;  /* 0x0000002e052e7212 */ /* 0x000fc400078e3cff */
[----:B------:R-:W-:Y:S02]  /*0db0*/  LOP3.LUT R48, R7, R48, RZ, 0x3c, !PT ;  /* 0x0000003007307212 */ /* 0x000fe400078e3cff */
[----:B------:R-:W-:Y:S02]  /*0dc0*/  LOP3.LUT R49, R4, R49, RZ, 0x3c, !PT ;  /* 0x0000003104317212 */ /* 0x000fe400078e3cff */
[----:B------:R-:W-:-:S07]  /*0dd0*/  LEA R50, R123, UR4, 0x2 ;  /* 0x000000047b327c11 */ /* 0x000fce000f8e10ff */
.L_x_222:
[----:B------:R-:W-:Y:S01]  /*0de0*/  UISETP.LT.AND UP0, UPT, UR5, 0x6, UPT ;  /* 0x000000060500788c */ /* 0x000fe2000bf01270 */
[C---:B------:R-:W-:Y:S01]  /*0df0*/  ISETP.NE.AND P0, PT, R29.reuse, 0x7fffffff, PT ;  /* 0x7fffffff1d00780c */ /* 0x040fe20003f05270 */
[----:B------:R-:W-:Y:S01]  /*0e00*/  UIADD3 UR6, UPT, UPT, UR7, -0x6, URZ ;  /* 0xfffffffa07067890 */ /* 0x000fe2000fffe0ff */
[----:B------:R-:W-:Y:S01]  /*0e10*/  STS [R45], RZ ;  /* 0x000000ff2d007388 */ /* 0x000fe20000000800 */
[----:B------:R-:W-:Y:S01]  /*0e20*/  USEL UR4, UR5, 0x6, UP0 ;  /* 0x0000000605047887 */ /* 0x000fe20008000000 */
[----:B0-----:R-:W-:Y:S01]  /*0e30*/  SEL R4, R29, 0x80000000, P0 ;  /* 0x800000001d047807 */ /* 0x001fe20000000000 */
[----:B------:R-:W-:Y:S01]  /*0e40*/  UISETP.GE.AND UP0, UPT, UR7, UR10, UPT ;  /* 0x0000000a0700728c */ /* 0x000fe2000bf06270 */
[----:B------:R-:W-:Y:S01]  /*0e50*/  STS [R45+0x400], RZ ;  /* 0x000400ff2d007388 */ /* 0x000fe20000000800 */
[----:B------:R-:W-:Y:S01]  /*0e60*/  UBMSK UR4, URZ, UR4 ;  /* 0x00000004ff04729b */ /* 0x000fe20008000000 */
[----:B------:R-:W-:Y:S02]  /*0e70*/  SHF.R.U32.HI R4, RZ, UR6, R4 ;  /* 0x00000006ff047c19 */ /* 0x000fe40008011604 */
[----:B------:R-:W-:Y:S01]  /*0e80*/  STS [R45+0x800], RZ ;  /* 0x000800ff2d007388 */ /* 0x000fe20000000800 */
[----:B------:R-:W-:-:S02]  /*0e90*/  ISETP.NE.AND P0, PT, R30, 0x7fffffff, PT ;  /* 0x7fffffff1e00780c */ /* 0x000fc40003f05270 */
[----:B------:R-:W-:Y:S01]  /*0ea0*/  LOP3.LUT R4, R4, UR4, RZ, 0xc0, !PT ;  /* 0x0000000404047c12 */ /* 0x000fe2000f8ec0ff */
[----:B------:R-:W-:Y:S01]  /*0eb0*/  STS [R45+0xc00], RZ ;  /* 0x000c00ff2d007388 */ /* 0x000fe20000000800 */
[C---:B------:R-:W-:Y:S02]  /*0ec0*/  ISETP.NE.AND P2, PT, R123.reuse, 0x6, PT ;  /* 0x000000067b00780c */ /* 0x040fe40003f45270 */
[----:B------:R-:W-:Y:S01]  /*0ed0*/  ISETP.NE.AND P3, PT, R123, 0x7, PT ;  /* 0x000000077b00780c */ /* 0x000fe20003f65270 */
[----:B------:R-:W-:Y:S01]  /*0ee0*/  IMAD.SHL.U32 R5, R4, 0x400, RZ ;  /* 0x0000040004057824 */ /* 0x000fe200078e00ff */
[----:B------:R-:W-:Y:S01]  /*0ef0*/  SHF.R.U32.HI R4, RZ, 0x4, R4 ;  /* 0x00000004ff047819 */ /* 0x000fe20000011604 */
[----:B------:R-:W-:Y:S03]  /*0f00*/  STS [R45+0x1000], RZ ;  /* 0x001000ff2d007388 */ /* 0x000fe60000000800 */
[----:B------:R-:W-:Y:S01]  /*0f10*/  LOP3.LUT R54, R5, 0x7c00, RZ, 0xc, !PT ;  /* 0x00007c0005367812 */ /* 0x000fe200078e0cff */
[----:B------:R-:W-:Y:S01]  /*0f20*/  STS [R45+0x1400], RZ ;  /* 0x001400ff2d007388 */ /* 0x000fe20000000800 */
[----:B------:R-:W-:-:S03]  /*0f30*/  LOP3.LUT R4, R4, 0xffffffe, RZ, 0xc0, !PT ;  /* 0x0ffffffe04047812 */ /* 0x000fc600078ec0ff */
[----:B------:R-:W-:Y:S01]  /*0f40*/  STS [R45+0x1800], RZ ;  /* 0x001800ff2d007388 */ /* 0x000fe20000000800 */
[----:B------:R-:W-:Y:S02]  /*0f50*/  IADD3 R54, PT, PT, -R4, R45, R54 ;  /* 0x0000002d04367210 */ /* 0x000fe40007ffe136 */
[----:B------:R-:W-:Y:S01]  /*0f60*/  SEL R4, R30, 0x80000000, P0 ;  /* 0x800000001e047807 */ /* 0x000fe20000000000 */
[----:B------:R-:W-:Y:S01]  /*0f70*/  STS [R45+0x1c00], RZ ;  /* 0x001c00ff2d007388 */ /* 0x000fe20000000800 */
[----:B------:R-:W-:Y:S02]  /*0f80*/  ISETP.NE.AND P0, PT, R31, 0x7fffffff, PT ;  /* 0x7fffffff1f00780c */ /* 0x000fe40003f05270 */
[----:B------:R-:W-:Y:S01]  /*0f90*/  SHF.R.U32.HI R4, RZ, UR6, R4 ;  /* 0x00000006ff047c19 */ /* 0x000fe20008011604 */
[----:B------:R-:W-:Y:S03]  /*0fa0*/  STS [R45+0x2000], RZ ;  /* 0x002000ff2d007388 */ /* 0x000fe60000000800 */
[----:B------:R-:W-:Y:S01]  /*0fb0*/  LOP3.LUT R4, R4, UR4, RZ, 0xc0, !PT ;  /* 0x0000000404047c12 */ /* 0x000fe2000f8ec0ff */
[----:B------:R-:W-:Y:S03]  /*0fc0*/  STS [R45+0x2400], RZ ;  /* 0x002400ff2d007388 */ /* 0x000fe60000000800 */
[----:B------:R-:W-:Y:S01]  /*0fd0*/  SHF.R.U32.HI R6, RZ, 0x4, R4 ;  /* 0x00000004ff067819 */ /* 0x000fe20000011604 */
[----:B------:R-:W-:Y:S01]  /*0fe0*/  STS [R45+0x2800], RZ ;  /* 0x002800ff2d007388 */ /* 0x000fe20000000800 */
[----:B------:R-:W-:-:S02]  /*0ff0*/  IMAD.SHL.U32 R5, R4, 0x400, RZ ;  /* 0x0000040004057824 */ /* 0x000fc400078e00ff */
[----:B------:R-:W-:Y:S01]  /*1000*/  LOP3.LUT R6, R6, 0xffffffe, RZ, 0xc0, !PT ;  /* 0x0ffffffe06067812 */ /* 0x000fe200078ec0ff */
[----:B------:R-:W-:Y:S02]  /*1010*/  STS [R45+0x2c00], RZ ;  /* 0x002c00ff2d007388 */ /* 0x000fe40000000800 */
[----:B------:R-:W-:Y:S02]  /*1020*/  LOP3.LUT R4, R5, 0x7c00, RZ, 0xc, !PT ;  /* 0x00007c0005047812 */ /* 0x000fe400078e0cff */
[----:B------:R-:W-:Y:S02]  /*1030*/  STS [R45+0x3000], RZ ;  /* 0x003000ff2d007388 */ /* 0x000fe40000000800 */
[----:B------:R-:W-:Y:S02]  /*1040*/  IADD3 R55, PT, PT, -R6, R45, R4 ;  /* 0x0000002d06377210 */ /* 0x000fe40007ffe104 */
[----:B------:R-:W-:Y:S01]  /*1050*/  STS [R45+0x3400], RZ ;  /* 0x003400ff2d007388 */ /* 0x000fe20000000800 */
[----:B------:R-:W-:-:S02]  /*1060*/  SEL R4, R31, 0x80000000, P0 ;  /* 0x800000001f047807 */ /* 0x000fc40000000000 */
[----:B------:R-:W-:Y:S01]  /*1070*/  ISETP.NE.AND P0, PT, R32, 0x7fffffff, PT ;  /* 0x7fffffff2000780c */ /* 0x000fe20003f05270 */
[----:B------:R-:W-:Y:S01]  /*1080*/  STS [R45+0x3800], RZ ;  /* 0x003800ff2d007388 */ /* 0x000fe20000000800 */
[----:B------:R-:W-:-:S03]  /*1090*/  SHF.R.U32.HI R4, RZ, UR6, R4 ;  /* 0x00000006ff047c19 */ /* 0x000fc60008011604 */
[----:B------:R-:W-:Y:S01]  /*10a0*/  STS [R45+0x3c00], RZ ;  /* 0x003c00ff2d007388 */ /* 0x000fe20000000800 */
[----:B------:R-:W-:-:S03]  /*10b0*/  LOP3.LUT R4, R4, UR4, RZ, 0xc0, !PT ;  /* 0x0000000404047c12 */ /* 0x000fc6000f8ec0ff */
[----:B------:R-:W-:Y:S02]  /*10c0*/  STS [R45+0x4000], RZ ;  /* 0x004000ff2d007388 */ /* 0x000fe40000000800 */
[----:B------:R-:W-:Y:S01]  /*10d0*/  IMAD.SHL.U32 R6, R4, 0x400, RZ ;  /* 0x0000040004067824 */ /* 0x000fe200078e00ff */
[----:B------:R-:W-:Y:S01]  /*10e0*/  SHF.R.U32.HI R4, RZ, 0x4, R4 ;  /* 0x00000004ff047819 */ /* 0x000fe20000011604 */
[----:B------:R-:W-:Y:S03]  /*10f0*/  STS [R45+0x4400], RZ ;  /* 0x004400ff2d007388 */ /* 0x000fe60000000800 */
[----:B------:R-:W-:Y:S01]  /*1100*/  LOP3.LUT R6, R6, 0x7c00, RZ, 0xc, !PT ;  /* 0x00007c0006067812 */ /* 0x000fe200078e0cff */
[----:B------:R-:W-:Y:S01]  /*1110*/  STS [R45+0x4800], RZ ;  /* 0x004800ff2d007388 */ /* 0x000fe20000000800 */
[----:B------:R-:W-:-:S03]  /*1120*/  LOP3.LUT R57, R4, 0xffffffe, RZ, 0xc0, !PT ;  /* 0x0ffffffe04397812 */ /* 0x000fc600078ec0ff */
[----:B------:R-:W-:Y:S01]  /*1130*/  STS [R45+0x4c00], RZ ;  /* 0x004c00ff2d007388 */ /* 0x000fe20000000800 */
[----:B------:R-:W-:-:S03]  /*1140*/  IADD3 R57, PT, PT, -R57, R45, R6 ;  /* 0x0000002d39397210 */ /* 0x000fc60007ffe106 */
[----:B------:R-:W-:Y:S04]  /*1150*/  STS [R45+0x5000], RZ ;  /* 0x005000ff2d007388 */ /* 0x000fe80000000800 */
        /* <DEDUP_REMOVED lines=12> */
[----:B------:R-:W0:Y:S01]  /*1220*/  LDS.U16 R52, [R54+0x2] ;  /* 0x0000020036347984 */ /* 0x000e220000000400 */
[----:B------:R-:W1:Y:S02]  /*1230*/  S2R R127, SR_LANEID ;  /* 0x00000000007f7919 */ /* 0x000e640000000000 */
[----:B-1----:R-:W-:Y:S01]  /*1240*/  ISETP.NE.AND P1, PT, R127, 0x1f, PT ;  /* 0x0000001f7f00780c */ /* 0x002fe20003f25270 */
[----:B0-----:R-:W-:-:S05]  /*1250*/  VIADD R5, R52, 0x1 ;  /* 0x0000000134057836 */ /* 0x001fca0000000000 */
[----:B------:R0:W-:Y:S04]  /*1260*/  STS.U16 [R54+0x2], R5 ;  /* 0x0000020536007388 */ /* 0x0001e80000000400 */
[----:B------:R-:W1:Y:S01]  /*1270*/  LDS.U16 R56, [R55+0x2] ;  /* 0x0000020037387984 */ /* 0x000e620000000400 */
[----:B0-----:R-:W-:Y:S02]  /*1280*/  SEL R5, R32, 0x80000000, P0 ;  /* 0x8000000020057807 */ /* 0x001fe40000000000 */
[----:B------:R-:W-:Y:S02]  /*1290*/  ISETP.NE.AND P0, PT, R33, 0x7fffffff, PT ;  /* 0x7fffffff2100780c */ /* 0x000fe40003f05270 */
[----:B------:R-:W-:-:S04]  /*12a0*/  SHF.R.U32.HI R5, RZ, UR6, R5 ;  /* 0x00000006ff057c19 */ /* 0x000fc80008011605 */
[----:B------:R-:W-:-:S05]  /*12b0*/  LOP3.LUT R5, R5, UR4, RZ, 0xc0, !PT ;  /* 0x0000000405057c12 */ /* 0x000fca000f8ec0ff */
[----:B------:R-:W-:Y:S01]  /*12c0*/  IMAD.SHL.U32 R6, R5, 0x400, RZ ;  /* 0x0000040005067824 */ /* 0x000fe200078e00ff */
[----:B------:R-:W-:-:S04]  /*12d0*/  SHF.R.U32.HI R5, RZ, 0x4, R5 ;  /* 0x00000004ff057819 */ /* 0x000fc80000011605 */
[----:B------:R-:W-:Y:S02]  /*12e0*/  LOP3.LUT R8, R6, 0x7c00, RZ, 0xc, !PT ;  /* 0x00007c0006087812 */ /* 0x000fe400078e0cff */
[----:B------:R-:W-:-:S04]  /*12f0*/  LOP3.LUT R5, R5, 0xffffffe, RZ, 0xc0, !PT ;  /* 0x0ffffffe05057812 */ /* 0x000fc800078ec0ff */
[----:B------:R-:W-:Y:S01]  /*1300*/  IADD3 R59, PT, PT, -R5, R45, R8 ;  /* 0x0000002d053b7210 */ /* 0x000fe20007ffe108 */
[----:B-1----:R-:W-:-:S05]  /*1310*/  VIADD R4, R56, 0x1 ;  /* 0x0000000138047836 */ /* 0x002fca0000000000 */
        /* <DEDUP_REMOVED lines=9> */
[----:B------:R-:W-:Y:S02]  /*13b0*/  LOP3.LUT R61, R4, 0xffffffe, RZ, 0xc0, !PT ;  /* 0x0ffffffe043d7812 */ /* 0x000fe400078ec0ff */
[----:B------:R-:W-:Y:S02]  /*13c0*/  SEL R5, R34, 0x80000000, P0 ;  /* 0x8000000022057807 */ /* 0x000fe40000000000 */
[----:B------:R-:W-:Y:S02]  /*13d0*/  IADD3 R61, PT, PT, -R61, R45, R8 ;  /* 0x0000002d3d3d7210 */ /* 0x000fe40007ffe108 */
[----:B------:R-:W-:Y:S02]  /*13e0*/  SHF.R.U32.HI R5, RZ, UR6, R5 ;  /* 0x00000006ff057c19 */ /* 0x000fe40008011605 */
[----:B------:R-:W-:-:S02]  /*13f0*/  ISETP.NE.AND P0, PT, R35, 0x7fffffff, PT ;  /* 0x7fffffff2300780c */ /* 0x000fc40003f05270 */
[----:B------:R-:W-:Y:S01]  /*1400*/  LOP3.LUT R5, R5, UR4, RZ, 0xc0, !PT ;  /* 0x0000000405057c12 */ /* 0x000fe2000f8ec0ff */
[----:B-1----:R-:W-:-:S05]  /*1410*/  VIADD R6, R58, 0x1 ;  /* 0x000000013a067836 */ /* 0x002fca0000000000 */
[----:B------:R0:W-:Y:S04]  /*1420*/  STS.U16 [R57+0x2], R6 ;  /* 0x0000020639007388 */ /* 0x0001e80000000400 */
[----:B------:R-:W1:Y:S01]  /*1430*/  LDS.U16 R60, [R59+0x2] ;  /* 0x000002003b3c7984 */ /* 0x000e620000000400 */
[----:B0-----:R-:W-:Y:S01]  /*1440*/  IMAD.SHL.U32 R6, R5, 0x400, RZ ;  /* 0x0000040005067824 */ /* 0x001fe200078e00ff */
        /* <DEDUP_REMOVED lines=151> */
[----:B0-----:R-:W-:-:S04]  /*1dc0*/  SEL R4, R49, 0x80000000, P0 ;  /* 0x8000000031047807 */ /* 0x001fc80000000000 */
[----:B------:R-:W-:Y:S01]  /*1dd0*/  SHF.R.U32.HI R4, RZ, UR6, R4 ;  /* 0x00000006ff047c19 */ /* 0x000fe20008011604 */
[----:B------:R-:W0:Y:S03]  /*1de0*/  S2UR UR6, SR_CgaCtaId ;  /* 0x00000000000679c3 */ /* 0x000e260000008800 */
[----:B------:R-:W-:Y:S01]  /*1df0*/  LOP3.LUT R4, R4, UR4, RZ, 0xc0, !PT ;  /* 0x0000000404047c12 */ /* 0x000fe2000f8ec0ff */
[----:B------:R-:W-:-:S04]  /*1e00*/  UMOV UR4, 0x400 ;  /* 0x0000040000047882 */ /* 0x000fc80000000000 */
[----:B------:R-:W-:Y:S01]  /*1e10*/  IMAD.SHL.U32 R5, R4, 0x400, RZ ;  /* 0x0000040004057824 */ /* 0x000fe200078e00ff */
[----:B------:R-:W-:-:S04]  /*1e20*/  SHF.R.U32.HI R4, RZ, 0x4, R4 ;  /* 0x00000004ff047819 */ /* 0x000fc80000011604 */
[----:B------:R-:W-:Y:S02]  /*1e30*/  LOP3.LUT R8, R5, 0x7c00, RZ, 0xc, !PT ;  /* 0x00007c0005087812 */ /* 0x000fe400078e0cff */
[----:B------:R-:W-:-:S04]  /*1e40*/  LOP3.LUT R89, R4, 0xffffffe, RZ, 0xc0, !PT ;  /* 0x0ffffffe04597812 */ /* 0x000fc800078ec0ff */
[----:B------:R-:W-:Y:S01]  /*1e50*/  IADD3 R89, PT, PT, -R89, R45, R8 ;  /* 0x0000002d59597210 */ /* 0x000fe20007ffe108 */
[----:B0-----:R-:W-:Y:S01]  /*1e60*/  ULEA UR4, UR6, UR4, 0x18 ;  /* 0x0000000406047291 */ /* 0x001fe2000f8ec0ff */
[----:B-1----:R-:W-:-:S05]  /*1e70*/  VIADD R6, R86, 0x1 ;  /* 0x0000000156067836 */ /* 0x002fca0000000000 */
[----:B------:R-:W-:Y:S04]  /*1e80*/  STS.U16 [R85+0x2], R6 ;  /* 0x0000020655007388 */ /* 0x000fe80000000400 */
[----:B------:R-:W0:Y:S02]  /*1e90*/  LDS.U16 R88, [R87+0x2] ;  /* 0x0000020057587984 */ /* 0x000e240000000400 */
[----:B0-----:R-:W-:-:S05]  /*1ea0*/  VIADD R4, R88, 0x1 ;  /* 0x0000000158047836 */ /* 0x001fca0000000000 */
[----:B------:R-:W-:Y:S04]  /*1eb0*/  STS.U16 [R87+0x2], R4 ;  /* 0x0000020457007388 */ /* 0x000fe80000000400 */
[----:B------:R-:W0:Y:S02]  /*1ec0*/  LDS.U16 R90, [R89+0x2] ;  /* 0x00000200595a7984 */ /* 0x000e240000000400 */
[----:B0-----:R-:W-:-:S05]  /*1ed0*/  VIADD R6, R90, 0x1 ;  /* 0x000000015a067836 */ /* 0x001fca0000000000 */
[----:B------:R-:W-:Y:S01]  /*1ee0*/  STS.U16 [R89+0x2], R6 ;  /* 0x0000020659007388 */ /* 0x000fe20000000400 */
[----:B------:R-:W-:Y:S06]  /*1ef0*/  BAR.SYNC.DEFER_BLOCKING 0x0 ;  /* 0x0000000000007b1d */ /* 0x000fec0000010000 */
[----:B------:R-:W-:Y:S04]  /*1f00*/  LDS R91, [R47] ;  /* 0x000000002f5b7984 */ /* 0x000fe80000000800 */
[----:B------:R-:W0:Y:S04]  /*1f10*/  LDS R92, [R47+0x4] ;  /* 0x000004002f5c7984 */ /* 0x000e280000000800 */
[----:B------:R-:W1:Y:S04]  /*1f20*/  LDS R93, [R47+0x8] ;  /* 0x000008002f5d7984 */ /* 0x000e680000000800 */
[----:B------:R-:W2:Y:S04]  /*1f30*/  LDS R94, [R47+0xc] ;  /* 0x00000c002f5e7984 */ /* 0x000ea80000000800 */
[----:B------:R-:W3:Y:S04]  /*1f40*/  LDS R95, [R47+0x10] ;  /* 0x000010002f5f7984 */ /* 0x000ee80000000800 */
[----:B------:R-:W4:Y:S04]  /*1f50*/  LDS R96, [R47+0x14] ;  /* 0x000014002f607984 */ /* 0x000f280000000800 */
[----:B------:R-:W4:Y:S04]  /*1f60*/  LDS R97, [R47+0x18] ;  /* 0x000018002f617984 */ /* 0x000f280000000800 */
[----:B------:R-:W4:Y:S04]  /*1f70*/  LDS R98, [R47+0x1c] ;  /* 0x00001c002f627984 */ /* 0x000f280000000800 */
[----:B------:R-:W4:Y:S04]  /*1f80*/  LDS R99, [R47+0x20] ;  /* 0x000020002f637984 */ /* 0x000f280000000800 */
[----:B------:R-:W4:Y:S04]  /*1f90*/  LDS R100, [R47+0x24] ;  /* 0x000024002f647984 */ /* 0x000f280000000800 */
[----:B------:R-:W4:Y:S04]  /*1fa0*/  LDS R101, [R47+0x28] ;  /* 0x000028002f657984 */ /* 0x000f280000000800 */
[----:B------:R-:W4:Y:S01]  /*1fb0*/  LDS R102, [R47+0x2c] ;  /* 0x00002c002f667984 */ /* 0x000f220000000800 */
[----:B0-----:R-:W-:-:S03]  /*1fc0*/  IMAD.IADD R92, R91, 0x1, R92 ;  /* 0x000000015b5c7824 */ /* 0x001fc600078e025c */
[----:B------:R-:W0:Y:S01]  /*1fd0*/  LDS R103, [R47+0x30] ;  /* 0x000030002f677984 */ /* 0x000e220000000800 */
[----:B-1----:R-:W-:-:S03]  /*1fe0*/  IMAD.IADD R93, R93, 0x1, R92 ;  /* 0x000000015d5d7824 */ /* 0x002fc600078e025c */
[----:B------:R-:W1:Y:S01]  /*1ff0*/  LDS R104, [R47+0x34] ;  /* 0x000034002f687984 */ /* 0x000e620000000800 */
[----:B--2---:R-:W-:-:S03]  /*2000*/  IMAD.IADD R94, R94, 0x1, R93 ;  /* 0x000000015e5e7824 */ /* 0x004fc600078e025d */
[----:B------:R-:W2:Y:S01]  /*2010*/  LDS R105, [R47+0x38] ;  /* 0x000038002f697984 */ /* 0x000ea20000000800 */
[----:B---3--:R-:W-:-:S03]  /*2020*/  IMAD.IADD R95, R95, 0x1, R94 ;  /* 0x000000015f5f7824 */ /* 0x008fc600078e025e */
[----:B------:R-:W3:Y:S01]  /*2030*/  LDS R106, [R47+0x3c] ;  /* 0x00003c002f6a7984 */ /* 0x000ee20000000800 */
[----:B----4-:R-:W-:-:S03]  /*2040*/  IMAD.IADD R96, R96, 0x1, R95 ;  /* 0x0000000160607824 */ /* 0x010fc600078e025f */
[----:B------:R-:W4:Y:S01]  /*2050*/  LDS R107, [R47+0x40] ;  /* 0x000040002f6b7984 */ /* 0x000f220000000800 */
[----:B------:R-:W-:-:S03]  /*2060*/  IMAD.IADD R97, R97, 0x1, R96 ;  /* 0x0000000161617824 */ /* 0x000fc600078e0260 */
        /* <DEDUP_REMOVED lines=31> */
[----:B------:R-:W-:-:S04]  /*2260*/  IMAD.IADD R113, R113, 0x1, R112 ;  /* 0x0000000171717824 */ /* 0x000fc800078e0270 */
[----:B0-----:R-:W-:-:S04]  /*2270*/  IMAD.IADD R114, R114, 0x1, R113 ;  /* 0x0000000172727824 */ /* 0x001fc800078e0271 */
[----:B-1----:R-:W-:-:S04]  /*2280*/  IMAD.IADD R115, R115, 0x1, R114 ;  /* 0x0000000173737824 */ /* 0x002fc800078e0272 */
[----:B--2---:R-:W-:-:S04]  /*2290*/  IMAD.IADD R116, R116, 0x1, R115 ;  /* 0x0000000174747824 */ /* 0x004fc800078e0273 */
[----:B---3--:R-:W-:-:S04]  /*22a0*/  IMAD.IADD R117, R117, 0x1, R116 ;  /* 0x0000000175757824 */ /* 0x008fc800078e0274 */
[----:B----4-:R-:W-:-:S04]  /*22b0*/  IMAD.IADD R118, R118, 0x1, R117 ;  /* 0x0000000176767824 */ /* 0x010fc800078e0275 */
[----:B------:R-:W-:-:S04]  /*22c0*/  IMAD.IADD R119, R119, 0x1, R118 ;  /* 0x0000000177777824 */ /* 0x000fc800078e0276 */
[----:B------:R-:W-:-:S04]  /*22d0*/  IMAD.IADD R120, R120, 0x1, R119 ;  /* 0x0000000178787824 */ /* 0x000fc800078e0277 */
[----:B------:R-:W-:-:S04]  /*22e0*/  IMAD.IADD R121, R121, 0x1, R120 ;  /* 0x0000000179797824 */ /* 0x000fc800078e0278 */
[----:B------:R-:W-:-:S04]  /*22f0*/  IMAD.IADD R122, R122, 0x1, R121 ;  /* 0x000000017a7a7824 */ /* 0x000fc800078e0279 */
[----:B------:R-:W-:-:S05]  /*2300*/  IMAD.IADD R124, R5, 0x1, R122 ;  /* 0x00000001057c7824 */ /* 0x000fca00078e027a */
        /* <DEDUP_REMOVED lines=8> */
[----:B------:R-:W0:Y:S02]  /*2390*/  SHFL.UP P0, R125, R126, 0x10, RZ ;  /* 0x060000007e7d7989 */ /* 0x000e2400000000ff */
[----:B0-----:R-:W-:Y:S01]  /*23a0*/  @P0 IMAD.IADD R125, R126, 0x1, R125 ;  /* 0x000000017e7d0824 */ /* 0x001fe200078e027d */
[----:B------:R-:W-:-:S03]  /*23b0*/  ISETP.NE.AND P0, PT, R123, 0x1, PT ;  /* 0x000000017b00780c */ /* 0x000fc60003f05270 */
[----:B------:R-:W-:Y:S01]  /*23c0*/  IMAD.IADD R124, R125, 0x1, -R124 ;  /* 0x000000017d7c7824 */ /* 0x000fe200078e0a7c */
[----:B------:R-:W-:Y:S01]  /*23d0*/  @!P1 STS [R50+0x8400], R125 ;  /* 0x0084007d32009388 */ /* 0x000fe20000000800 */
[----:B------:R-:W-:Y:S01]  /*23e0*/  BAR.SYNC.DEFER_BLOCKING 0x0 ;  /* 0x0000000000007b1d */ /* 0x000fe20000010000 */
[----:B------:R-:W-:-:S05]  /*23f0*/  ISETP.NE.AND P1, PT, R123, 0x4, PT ;  /* 0x000000047b00780c */ /* 0x000fca0003f25270 */
[----:B------:R-:W0:Y:S04]  /*2400*/  LDS.128 R4, [UR4+0x8400] ;  /* 0x00840004ff047984 */ /* 0x000e280008000c00 */
[----:B------:R-:W1:Y:S01]  /*2410*/  LDS.128 R8, [UR4+0x8410] ;  /* 0x00841004ff087984 */ /* 0x000e620008000c00 */
[C---:B0-----:R-:W-:Y:S01]  /*2420*/  SEL R53, R4.reuse, R53, !P0 ;  /* 0x0000003504357207 */ /* 0x041fe20004000000 */
[----:B------:R-:W-:Y:S01]  /*2430*/  IMAD.IADD R5, R4, 0x1, R5 ;  /* 0x0000000104057824 */ /* 0x000fe200078e0205 */
[----:B------:R-:W-:-:S03]  /*2440*/  ISETP.NE.AND P0, PT, R123, 0x2, PT ;  /* 0x000000027b00780c */ /* 0x000fc60003f05270 */
[----:B------:R-:W-:Y:S01]  /*2450*/  IMAD.IADD R6, R6, 0x1, R5 ;  /* 0x0000000106067824 */ /* 0x000fe200078e0205 */
[----:B------:R-:W-:Y:S02]  /*2460*/  SEL R53, R5, R53, !P0 ;  /* 0x0000003505357207 */ /* 0x000fe40004000000 */
[----:B------:R-:W-:Y:S01]  /*2470*/  ISETP.NE.AND P0, PT, R123, 0x3, PT ;  /* 0x000000037b00780c */ /* 0x000fe20003f05270 */
[----:B------:R-:W-:-:S03]  /*2480*/  IMAD.IADD R7, R7, 0x1, R6 ;  /* 0x0000000107077824 */ /* 0x000fc600078e0206 */
[----:B------:R-:W-:Y:S01]  /*2490*/  SEL R53, R6, R53, !P0 ;  /* 0x0000003506357207 */ /* 0x000fe20004000000 */
[----:B-1----:R-:W-:Y:S01]  /*24a0*/  IMAD.IADD R8, R7, 0x1, R8 ;  /* 0x0000000107087824 */ /* 0x002fe200078e0208 */
[----:B------:R-:W-:Y:S02]  /*24b0*/  ISETP.NE.AND P0, PT, R123, 0x5, PT ;  /* 0x000000057b00780c */ /* 0x000fe40003f05270 */
[----:B------:R-:W-:Y:S01]  /*24c0*/  SEL R53, R7, R53, !P1 ;  /* 0x0000003507357207 */ /* 0x000fe20004800000 */
[----:B------:R-:W-:Y:S01]  /*24d0*/  IMAD.IADD R9, R9, 0x1, R8 ;  /* 0x0000000109097824 */ /* 0x000fe200078e0208 */
[----:B------:R-:W-:Y:S02]  /*24e0*/  ISETP.NE.AND P1, PT, R127, RZ, PT ;  /* 0x000000ff7f00720c */ /* 0x000fe40003f25270 */
[----:B------:R-:W-:Y:S01]  /*24f0*/  SEL R53, R8, R53, !P0 ;  /* 0x0000003508357207 */ /* 0x000fe20004000000 */
[----:B------:R-:W-:Y:S01]  /*2500*/  IMAD.IADD R10, R10, 0x1, R9 ;  /* 0x000000010a0a7824 */ /* 0x000fe200078e0209 */
[----:B------:R-:W-:-:S02]  /*2510*/  ISETP.GT.U32.AND P0, PT, R0, 0x1f, PT ;  /* 0x0000001f0000780c */ /* 0x000fc40003f04070 */
[----:B------:R-:W-:Y:S01]  /*2520*/  SEL R53, R9, R53, !P2 ;  /* 0x0000003509357207 */ /* 0x000fe20005000000 */
[----:B------:R-:W-:Y:S01]  /*2530*/  IMAD.IADD R11, R11, 0x1, R10 ;  /* 0x000000010b0b7824 */ /* 0x000fe200078e020a */
[----:B------:R-:W-:Y:S02]  /*2540*/  ISETP.GT.U32.OR P2, PT, R0, 0x1f, P1 ;  /* 0x0000001f0000780c */ /* 0x000fe40000f44470 */
[----:B------:R-:W-:Y:S02]  /*2550*/  SEL R4, R124, RZ, P1 ;  /* 0x000000ff7c047207 */ /* 0x000fe40000800000 */
[----:B------:R-:W-:-:S05]  /*2560*/  SEL R53, R10, R53, !P3 ;  /* 0x000000350a357207 */ /* 0x000fca0005800000 */
[----:B------:R-:W-:Y:S01]  /*2570*/  @P0 IMAD.IADD R124, R53, 0x1, R4 ;  /* 0x00000001357c0824 */ /* 0x000fe200078e0204 */
[----:B------:R-:W-:-:S03]  /*2580*/  ISETP.NE.AND P0, PT, R0, RZ, PT ;  /* 0x000000ff0000720c */ /* 0x000fc60003f05270 */
[----:B------:R-:W-:-:S05]  /*2590*/  @!P2 IMAD.U32 R124, R11, 0x10000, RZ ;  /* 0x000100000b7ca824 */ /* 0x000fca00078e00ff */
[----:B------:R-:W-:Y:S01]  /*25a0*/  @!P2 STS [UR4+0x8428], R124 ;  /* 0x0084287cff00a988 */ /* 0x000fe20008000804 */
[----:B------:R-:W-:Y:S06]  /*25b0*/  BAR.SYNC.DEFER_BLOCKING 0x0 ;  /* 0x0000000000007b1d */ /* 0x000fec0000010000 */
[----:B------:R-:W0:Y:S02]  /*25c0*/  LDS R4, [UR4+0x8428] ;  /* 0x00842804ff047984 */ /* 0x000e240008000800 */
[----:B0-----:R-:W-:-:S05]  /*25d0*/  SEL R5, R4, RZ, P0 ;  /* 0x000000ff04057207 */ /* 0x001fca0000000000 */
[----:B------:R-:W-:-:S04]  /*25e0*/  IMAD.IADD R4, R5, 0x1, R124 ;  /* 0x0000000105047824 */ /* 0x000fc800078e027c */
[--C-:B------:R-:W-:Y:S01]  /*25f0*/  IMAD.IADD R6, R91, 0x1, R4.reuse ;  /* 0x000000015b067824 */ /* 0x100fe200078e0204 */
[----:B------:R-:W-:Y:S01]  /*2600*/  STS [R47], R4 ;  /* 0x000000042f007388 */ /* 0x000fe20000000800 */
[--C-:B------:R-:W-:Y:S02]  /*2610*/  IMAD.IADD R92, R92, 0x1, R4.reuse ;  /* 0x000000015c5c7824 */ /* 0x100fe400078e0204 */
[--C-:B------:R-:W-:Y:S01]  /*2620*/  IMAD.IADD R8, R93, 0x1, R4.reuse ;  /* 0x000000015d087824 */ /* 0x100fe200078e0204 */
[----:B------:R-:W-:Y:S01]  /*2630*/  STS [R47+0x4], R6 ;  /* 0x000004062f007388 */ /* 0x000fe20000000800 */
[--C-:B------:R-:W-:Y:S02]  /*2640*/  IMAD.IADD R94, R94, 0x1, R4.reuse ;  /* 0x000000015e5e7824 */ /* 0x100fe400078e0204 */
[--C-:B------:R-:W-:Y:S01]  /*2650*/  IMAD.IADD R10, R95, 0x1, R4.reuse ;  /* 0x000000015f0a7824 */ /* 0x100fe200078e0204 */
[----:B------:R-:W-:Y:S01]  /*2660*/  STS [R47+0x8], R92 ;  /* 0x0000085c2f007388 */ /* 0x000fe20000000800 */
[----:B------:R-:W-:-:S02]  /*2670*/  IMAD.IADD R96, R96, 0x1, R4 ;  /* 0x0000000160607824 */ /* 0x000fc400078e0204 */
[--C-:B------:R-:W-:Y:S01]  /*2680*/  IMAD.IADD R124, R97, 0x1, R4.reuse ;  /* 0x00000001617c7824 */ /* 0x100fe200078e0204 */
[----:B------:R-:W-:Y:S01]  /*2690*/  STS [R47+0xc], R8 ;  /* 0x00000c082f007388 */ /* 0x000fe20000000800 */
        /* <DEDUP_REMOVED lines=36> */
[----:B------:R-:W-:-:S03]  /*28e0*/  IMAD.IADD R122, R122, 0x1, R4 ;  /* 0x000000017a7a7824 */ /* 0x000fc600078e0204 */
[----:B------:R-:W-:Y:S04]  /*28f0*/  STS [R47+0x40], R106 ;  /* 0x0000406a2f007388 */ /* 0x000fe80000000800 */
        /* <DEDUP_REMOVED lines=15> */
[----:B------:R-:W-:Y:S01]  /*29f0*/  STS [R47+0x80], R122 ;  /* 0x0000807a2f007388 */ /* 0x000fe20000000800 */
[----:B------:R-:W-:Y:S06]  /*2a00*/  BAR.SYNC.DEFER_BLOCKING 0x0 ;  /* 0x0000000000007b1d */ /* 0x000fec0000010000 */
[----:B------:R-:W0:Y:S04]  /*2a10*/  LDS.U16 R5, [R54+0x2] ;  /* 0x0000020036057984 */ /* 0x000e280000000400 */
[----:B------:R-:W1:Y:S04]  /*2a20*/  LDS.U16 R55, [R55+0x2] ;  /* 0x0000020037377984 */ /* 0x000e680000000400 */
[----:B------:R-:W2:Y:S04]  /*2a30*/  LDS.U16 R57, [R57+0x2] ;  /* 0x0000020039397984 */ /* 0x000ea80000000400 */
[----:B------:R-:W3:Y:S04]  /*2a40*/  LDS.U16 R59, [R59+0x2] ;  /* 0x000002003b3b7984 */ /* 0x000ee80000000400 */
[----:B------:R-:W4:Y:S04]  /*2a50*/  LDS.U16 R61, [R61+0x2] ;  /* 0x000002003d3d7984 */ /* 0x000f280000000400 */
[----:B------:R-:W4:Y:S04]  /*2a60*/  LDS.U16 R63, [R63+0x2] ;  /* 0x000002003f3f7984 */ /* 0x000f280000000400 */
[----:B------:R-:W4:Y:S04]  /*2a70*/  LDS.U16 R65, [R65+0x2] ;  /* 0x0000020041417984 */ /* 0x000f280000000400 */
[----:B------:R-:W4:Y:S04]  /*2a80*/  LDS.U16 R67, [R67+0x2] ;  /* 0x0000020043437984 */ /* 0x000f280000000400 */
[----:B------:R-:W4:Y:S04]  /*2a90*/  LDS.U16 R69, [R69+0x2] ;  /* 0x0000020045457984 */ /* 0x000f280000000400 */
[----:B------:R-:W4:Y:S04]  /*2aa0*/  LDS.U16 R71, [R71+0x2] ;  /* 0x0000020047477984 */ /* 0x000f280000000400 */
[----:B------:R-:W4:Y:S01]  /*2ab0*/  LDS.U16 R73, [R73+0x2] ;  /* 0x0000020049497984 */ /* 0x000f220000000400 */
[----:B0-----:R-:W-:-:S03]  /*2ac0*/  IMAD.IADD R5, R52, 0x1, R5 ;  /* 0x0000000134057824 */ /* 0x001fc600078e0205 */
[----:B------:R-:W0:Y:S01]  /*2ad0*/  LDS.U16 R75, [R75+0x2] ;  /* 0x000002004b4b7984 */ /* 0x000e220000000400 */
[----:B-1----:R-:W-:-:S03]  /*2ae0*/  IMAD.IADD R55, R56, 0x1, R55 ;  /* 0x0000000138377824 */ /* 0x002fc600078e0237 */
[----:B------:R-:W1:Y:S01]  /*2af0*/  LDS.U16 R77, [R77+0x2] ;  /* 0x000002004d4d7984 */ /* 0x000e620000000400 */
[----:B--2---:R-:W-:-:S03]  /*2b00*/  IMAD.IADD R57, R58, 0x1, R57 ;  /* 0x000000013a397824 */ /* 0x004fc600078e0239 */
[----:B------:R-:W2:Y:S01]  /*2b10*/  LDS.U16 R79, [R79+0x2] ;  /* 0x000002004f4f7984 */ /* 0x000ea20000000400 */
[----:B---3--:R-:W-:-:S03]  /*2b20*/  IMAD.IADD R59, R60, 0x1, R59 ;  /* 0x000000013c3b7824 */ /* 0x008fc600078e023b */
[----:B------:R-:W3:Y:S01]  /*2b30*/  LDS.U16 R81, [R81+0x2] ;  /* 0x0000020051517984 */ /* 0x000ee20000000400 */
[----:B----4-:R-:W-:-:S03]  /*2b40*/  IMAD.IADD R61, R62, 0x1, R61 ;  /* 0x000000013e3d7824 */ /* 0x010fc600078e023d */
[----:B------:R-:W4:Y:S01]  /*2b50*/  LDS.U16 R83, [R83+0x2] ;  /* 0x0000020053537984 */ /* 0x000f220000000400 */
[----:B------:R-:W-:-:S03]  /*2b60*/  IMAD.IADD R63, R64, 0x1, R63 ;  /* 0x00000001403f7824 */ /* 0x000fc600078e023f */
[----:B------:R-:W4:Y:S01]  /*2b70*/  LDS.U16 R85, [R85+0x2] ;  /* 0x0000020055557984 */ /* 0x000f220000000400 */
[----:B------:R-:W-:-:S03]  /*2b80*/  IMAD.IADD R65, R66, 0x1, R65 ;  /* 0x0000000142417824 */ /* 0x000fc600078e0241 */
[----:B------:R-:W4:Y:S01]  /*2b90*/  LDS.U16 R87, [R87+0x2] ;  /* 0x0000020057577984 */ /* 0x000f220000000400 */
[----:B------:R-:W-:-:S03]  /*2ba0*/  IMAD.IADD R67, R68, 0x1, R67 ;  /* 0x0000000144437824 */ /* 0x000fc600078e0243 */
[----:B------:R-:W4:Y:S01]  /*2bb0*/  LDS.U16 R89, [R89+0x2] ;  /* 0x0000020059597984 */ /* 0x000f220000000400 */
[----:B------:R-:W-:Y:S02]  /*2bc0*/  IMAD.IADD R69, R70, 0x1, R69 ;  /* 0x0000000146457824 */ /* 0x000fe400078e0245 */
[----:B------:R-:W-:Y:S02]  /*2bd0*/  IMAD.IADD R71, R72, 0x1, R71 ;  /* 0x0000000148477824 */ /* 0x000fe400078e0247 */
[----:B------:R-:W-:Y:S02]  /*2be0*/  IMAD.IADD R73, R74, 0x1, R73 ;  /* 0x000000014a497824 */ /* 0x000fe400078e0249 */
[----:B0-----:R-:W-:Y:S02]  /*2bf0*/  IMAD.IADD R75, R76, 0x1, R75 ;  /* 0x000000014c4b7824 */ /* 0x001fe400078e024b */
[----:B-1----:R-:W-:Y:S02]  /*2c00*/  IMAD.IADD R77, R78, 0x1, R77 ;  /* 0x000000014e4d7824 */ /* 0x002fe400078e024d */
[----:B--2---:R-:W-:-:S02]  /*2c10*/  IMAD.IADD R79, R80, 0x1, R79 ;  /* 0x00000001504f7824 */ /* 0x004fc400078e024f */
[----:B---3--:R-:W-:Y:S02]  /*2c20*/  IMAD.IADD R81, R82, 0x1, R81 ;  /* 0x0000000152517824 */ /* 0x008fe400078e0251 */
[----:B----4-:R-:W-:Y:S02]  /*2c30*/  IMAD.IADD R83, R84, 0x1, R83 ;  /* 0x0000000154537824 */ /* 0x010fe400078e0253 */
[----:B------:R-:W-:Y:S02]  /*2c40*/  IMAD.IADD R85, R86, 0x1, R85 ;  /* 0x0000000156557824 */ /* 0x000fe400078e0255 */
[----:B------:R-:W-:Y:S02]  /*2c50*/  IMAD.IADD R87, R88, 0x1, R87 ;  /* 0x0000000158577824 */ /* 0x000fe400078e0257 */
[----:B------:R-:W-:Y:S01]  /*2c60*/  IMAD.IADD R89, R90, 0x1, R89 ;  /* 0x000000015a597824 */ /* 0x000fe200078e0259 */
[----:B------:R-:W-:Y:S06]  /*2c70*/  BAR.SYNC.DEFER_BLOCKING 0x0 ;  /* 0x0000000000007b1d */ /* 0x000fec0000010000 */
[----:B------:R-:W-:Y:S05]  /*2c80*/  BRA.U UP0, `(.L_x_221) ;  /* 0x0000000500987547 */ /* 0x000fea000b800000 */
[----:B------:R-:W-:Y:S01]  /*2c90*/  LEA R4, R5, UR4, 0x2 ;  /* 0x0000000405047c11 */ /* 0x000fe2000f8e10ff */
[----:B------:R-:W-:Y:S01]  /*2ca0*/  UIADD3 UR7, UPT, UPT, UR7, 0x6, URZ ;  /* 0x0000000607077890 */ /* 0x000fe2000fffe0ff */
[----:B------:R-:W-:Y:S01]  /*2cb0*/  LEA R5, R55, UR4, 0x2 ;  /* 0x0000000437057c11 */ /* 0x000fe2000f8e10ff */
[----:B------:R-:W-:Y:S01]  /*2cc0*/  UIADD3 UR5, UPT, UPT, UR5, -0x6, URZ ;  /* 0xfffffffa05057890 */ /* 0x000fe2000fffe0ff */
[----:B------:R-:W-:Y:S01]  /*2cd0*/  LEA R6, R57, UR4, 0x2 ;  /* 0x0000000439067c11 */ /* 0x000fe2000f8e10ff */
[----:B------:R0:W-:Y:S01]  /*2ce0*/  STS [R4], R29 ;  /* 0x0000001d04007388 */ /* 0x0001e20000000800 */
[----:B------:R-:W-:Y:S02]  /*2cf0*/  LEA R7, R59, UR4, 0x2 ;  /* 0x000000043b077c11 */ /* 0x000fe4000f8e10ff */
[----:B------:R-:W-:Y:S01]  /*2d00*/  LEA R8, R61, UR4, 0x2 ;  /* 0x000000043d087c11 */ /* 0x000fe2000f8e10ff */
[----:B------:R0:W-:Y:S01]  /*2d10*/  STS [R5], R30 ;  /* 0x0000001e05007388 */ /* 0x0001e20000000800 */
[----:B------:R-:W-:-:S02]  /*2d20*/  LEA R9, R63, UR4, 0x2 ;  /* 0x000000043f097c11 */ /* 0x000fc4000f8e10ff */
[----:B------:R-:W-:Y:S01]  /*2d30*/  LEA R10, R65, UR4, 0x2 ;  /* 0x00000004410a7c11 */ /* 0x000fe2000f8e10ff */
[----:B------:R0:W-:Y:S01]  /*2d40*/  STS [R6], R31 ;  /* 0x0000001f06007388 */ /* 0x0001e20000000800 */
[----:B------:R-:W-:Y:S02]  /*2d50*/  LEA R11, R67, UR4, 0x2 ;  /* 0x00000004430b7c11 */ /* 0x000fe4000f8e10ff */
        /* <DEDUP_REMOVED lines=16> */
[----:B------:R0:W-:Y:S04]  /*2e60*/  STS [R52], R37 ;  /* 0x0000002534007388 */ /* 0x0001e80000000800 */
        /* <DEDUP_REMOVED lines=9> */
[----:B------:R0:W-:Y:S01]  /*2f00*/  STS [R63], R49 ;  /* 0x000000313f007388 */ /* 0x0001e20000000800 */
[----:B------:R-:W-:Y:S06]  /*2f10*/  BAR.SYNC.DEFER_BLOCKING 0x0 ;  /* 0x0000000000007b1d */ /* 0x000fec0000010000 */
[----:B------:R0:W1:Y:S04]  /*2f20*/  LDS R29, [R51] ;  /* 0x00000000331d7984 */ /* 0x0000680000000800 */
[----:B------:R0:W2:Y:S04]  /*2f30*/  LDS R30, [R51+0x4] ;  /* 0x00000400331e7984 */ /* 0x0000a80000000800 */
[----:B------:R0:W3:Y:S04]  /*2f40*/  LDS R31, [R51+0x8] ;  /* 0x00000800331f7984 */ /* 0x0000e80000000800 */
[----:B------:R0:W4:Y:S04]  /*2f50*/  LDS R32, [R51+0xc] ;  /* 0x00000c0033207984 */ /* 0x0001280000000800 */
[----:B------:R0:W0:Y:S04]  /*2f60*/  LDS R33, [R51+0x10] ;  /* 0x0000100033217984 */ /* 0x0000280000000800 */
        /* <DEDUP_REMOVED lines=13> */
[----:B------:R0:W0:Y:S01]  /*3040*/  LDS R49, [R51+0x48] ;  /* 0x0000480033317984 */ /* 0x0000220000000800 */
[----:B------:R-:W-:Y:S06]  /*3050*/  BAR.SYNC.DEFER_BLOCKING 0x0 ;  /* 0x0000000000007b1d */ /* 0x000fec0000010000 */
[----:B-----5:R0:W-:Y:S04]  /*3060*/  STS [R4], R2 ;  /* 0x0000000204007388 */ /* 0x0201e80000000800 */
        /* <DEDUP_REMOVED lines=19> */
[----:B------:R0:W0:Y:S04]  /*31a0*/  LDS R2, [R51] ;  /* 0x0000000033027984 */ /* 0x0000280000000800 */
        /* <DEDUP_REMOVED lines=19> */
[----:B-1234-:R-:W-:Y:S05]  /*32e0*/  BRA `(.L_x_222) ;  /* 0xffffffd800bc7947 */ /* 0x01efea000383ffff */
.L_x_221:
[----:B------:R-:W-:Y:S01]  /*32f0*/  LEA R5, R5, UR4, 0x2 ;  /* 0x0000000405057c11 */ /* 0x000fe2000f8e10ff */
[----:B------:R-:W-:Y:S01]  /*3300*/  IMAD R51, R0, -0x48, R51 ;  /* 0xffffffb800337824 */ /* 0x000fe200078e0233 */
[----:B------:R-:W-:Y:S01]  /*3310*/  LEA R55, R55, UR4, 0x2 ;  /* 0x0000000437377c11 */ /* 0x000fe2000f8e10ff */
[----:B------:R-:W0:Y:S01]  /*3320*/  LDCU.64 UR6, c[0x0][0x3a0] ;  /* 0x00007400ff0677ac */ /* 0x000e220008000a00 */
[----:B------:R-:W-:Y:S01]  /*3330*/  LEA R57, R57, UR4, 0x2 ;  /* 0x0000000439397c11 */ /* 0x000fe2000f8e10ff */
[----:B------:R-:W-:Y:S01]  /*3340*/  STS [R5], R29 ;  /* 0x0000001d05007388 */ /* 0x000fe20000000800 */
[----:B------:R-:W-:Y:S02]  /*3350*/  LEA R59, R59, UR4, 0x2 ;  /* 0x000000043b3b7c11 */ /* 0x000fe4000f8e10ff */
[----:B------:R-:W-:Y:S01]  /*3360*/  LEA R61, R61, UR4, 0x2 ;  /* 0x000000043d3d7c11 */ /* 0x000fe2000f8e10ff */
[----:B------:R-:W-:Y:S01]  /*3370*/  STS [R55], R30 ;  /* 0x0000001e37007388 */ /* 0x000fe20000000800 */
[----:B------:R-:W-:-:S02]  /*3380*/  LEA R63, R63, UR4, 0x2 ;  /* 0x000000043f3f7c11 */ /* 0x000fc4000f8e10ff */
[----:B------:R-:W-:Y:S01]  /*3390*/  LEA R65, R65, UR4, 0x2 ;  /* 0x0000000441417c11 */ /* 0x000fe2000f8e10ff */
[----:B------:R-:W-:Y:S01]  /*33a0*/  STS [R57], R31 ;  /* 0x0000001f39007388 */ /* 0x000fe20000000800 */
[----:B------:R-:W-:Y:S02]  /*33b0*/  LEA R67, R67, UR4, 0x2 ;  /* 0x0000000443437c11 */ /* 0x000fe4000f8e10ff */
[----:B------:R-:W-:Y:S01]  /*33c0*/  LEA R69, R69, UR4, 0x2 ;  /* 0x0000000445457c11 */ /* 0x000fe2000f8e10ff */
[----:B------:R-:W-:Y:S01]  /*33d0*/  STS [R59], R32 ;  /* 0x000000203b007388 */ /* 0x000fe20000000800 */
[----:B------:R-:W-:Y:S02]  /*33e0*/  LEA R71, R71, UR4, 0x2 ;  /* 0x0000000447477c11 */ /* 0x000fe4000f8e10ff */
[----:B------:R-:W-:Y:S01]  /*33f0*/  LEA R73, R73, UR4, 0x2 ;  /* 0x0000000449497c11 */ /* 0x000fe2000f8e10ff */
[----:B------:R-:W-:Y:S01]  /*3400*/  STS [R61], R33 ;  /* 0x000000213d007388 */ /* 0x000fe20000000800 */
[----:B------:R-:W-:Y:S01]  /*3410*/  LEA R75, R75, UR4, 0x2 ;  /* 0x000000044b4b7c11 */ /* 0x000fe2000f8e10ff */
[----:B0-----:R-:W-:Y:S01]  /*3420*/  IMAD.U32 R4, RZ, RZ, UR7 ;  /* 0x00000007ff047e24 */ /* 0x001fe2000f8e00ff */
        /* <DEDUP_REMOVED lines=11> */
[----:B------:R-:W-:-:S03]  /*34e0*/  ISETP.LT.U32.AND P4, PT, R0, UR6, PT ;  /* 0x0000000600007c0c */ /* 0x000fc6000bf81070 */
[----:B------:R-:W-:Y:S01]  /*34f0*/  STS [R71], R38 ;  /* 0x0000002647007388 */ /* 0x000fe20000000800 */
[----:B------:R-:W-:Y:S01]  /*3500*/  ISETP.GT.U32.AND.EX P4, PT, R4, RZ, PT, P4 ;  /* 0x000000ff0400720c */ /* 0x000fe20003f84140 */
[----:B------:R-:W-:Y:S02]  /*3510*/  VIADD R4, R0, 0x100 ;  /* 0x0000010000047836 */ /* 0x000fe40000000000 */
[----:B------:R-:W-:Y:S03]  /*3520*/  STS [R73], R39 ;  /* 0x0000002749007388 */ /* 0x000fe60000000800 */
[----:B------:R-:W-:Y:S01]  /*3530*/  ISETP.LT.U32.AND P2, PT, R4, UR6, PT ;  /* 0x0000000604007c0c */ /* 0x000fe2000bf41070 */
[----:B------:R-:W-:Y:S04]  /*3540*/  STS [R75], R40 ;  /* 0x000000284b007388 */ /* 0x000fe80000000800 */
[----:B------:R-:W-:Y:S04]  /*3550*/  STS [R77], R41 ;  /* 0x000000294d007388 */ /* 0x000fe80000000800 */
[----:B------:R-:W-:Y:S04]  /*3560*/  STS [R79], R42 ;  /* 0x0000002a4f007388 */ /* 0x000fe80000000800 */
[----:B------:R-:W-:Y:S04]  /*3570*/  STS [R81], R43 ;  /* 0x0000002b51007388 */ /* 0x000fe80000000800 */
[----:B------:R-:W-:Y:S04]  /*3580*/  STS [R83], R44 ;  /* 0x0000002c53007388 */ /* 0x000fe80000000800 */
[----:B------:R-:W-:Y:S04]  /*3590*/  STS [R85], R46 ;  /* 0x0000002e55007388 */ /* 0x000fe80000000800 */
[----:B------:R-:W-:Y:S04]  /*35a0*/  STS [R87], R48 ;  /* 0x0000003057007388 */ /* 0x000fe80000000800 */
[----:B------:R-:W-:Y:S01]  /*35b0*/  STS [R89], R49 ;  /* 0x0000003159007388 */ /* 0x000fe20000000800 */
[----:B------:R-:W-:Y:S06]  /*35c0*/  BAR.SYNC.DEFER_BLOCKING 0x0 ;  /* 0x0000000000007b1d */ /* 0x000fec0000010000 */
[----:B------:R-:W0:Y:S04]  /*35d0*/  LDS R30, [R51] ;  /* 0x00000000331e7984 */ /* 0x000e280000000800 */
[----:B------:R-:W1:Y:S04]  /*35e0*/  LDS R31, [R51+0x400] ;  /* 0x00040000331f7984 */ /* 0x000e680000000800 */
[----:B------:R-:W-:Y:S04]  /*35f0*/  LDS R32, [R51+0x800] ;  /* 0x0008000033207984 */ /* 0x000fe80000000800 */
[----:B------:R-:W-:Y:S04]  /*3600*/  LDS R33, [R51+0xc00] ;  /* 0x000c000033217984 */ /* 0x000fe80000000800 */
[----:B------:R-:W-:Y:S04]  /*3610*/  LDS R34, [R51+0x1000] ;  /* 0x0010000033227984 */ /* 0x000fe80000000800 */
[----:B------:R-:W-:Y:S04]  /*3620*/  LDS R35, [R51+0x1400] ;  /* 0x0014000033237984 */ /* 0x000fe80000000800 */
[----:B------:R-:W-:Y:S04]  /*3630*/  LDS R36, [R51+0x1800] ;  /* 0x0018000033247984 */ /* 0x000fe80000000800 */
[----:B------:R-:W-:Y:S04]  /*3640*/  LDS R37, [R51+0x1c00] ;  /* 0x001c000033257984 */ /* 0x000fe80000000800 */
[----:B------:R-:W-:Y:S04]  /*3650*/  LDS R38, [R51+0x2000] ;  /* 0x0020000033267984 */ /* 0x000fe80000000800 */
[----:B------:R-:W-:Y:S04]  /*3660*/  LDS R39, [R51+0x2400] ;  /* 0x0024000033277984 */ /* 0x000fe80000000800 */
[----:B------:R-:W-:Y:S01]  /*3670*/  LDS R40, [R51+0x2800] ;  /* 0x0028000033287984 */ /* 0x000fe20000000800 */
[----:B0-----:R-:W-:-:S03]  /*3680*/  @P4 ISETP.GT.AND P1, PT, R30, -0x1, PT ;  /* 0xffffffff1e00480c */ /* 0x001fc60003f24270 */
        /* <DEDUP_REMOVED lines=8> */
[----:B------:R-:W-:Y:S06]  /*3710*/  BAR.SYNC.DEFER_BLOCKING 0x0 ;  /* 0x0000000000007b1d */ /* 0x000fec0000010000 */
[----:B-----5:R0:W-:Y:S04]  /*3720*/  STS [R5], R2 ;  /* 0x0000000205007388 */ /* 0x0201e80000000800 */
[----:B------:R2:W-:Y:S04]  /*3730*/  STS [R55], R3 ;  /* 0x0000000337007388 */ /* 0x0005e80000000800 */
[----:B------:R3:W-:Y:S01]  /*3740*/  STS [R57], R12 ;  /* 0x0000000c39007388 */ /* 0x0007e20000000800 */
[----:B0-----:R-:W0:Y:S03]  /*3750*/  LDC.64 R4, c[0x0][0x398] ;  /* 0x0000e600ff047b82 */ /* 0x001e260000000a00 */
[----:B------:R-:W-:Y:S04]  /*3760*/  STS [R59], R13 ;  /* 0x0000000d3b007388 */ /* 0x000fe80000000800 */
[----:B------:R4:W-:Y:S01]  /*3770*/  STS [R61], R14 ;  /* 0x0000000e3d007388 */ /* 0x0009e20000000800 */
[----:B--2---:R-:W2:Y:S01]  /*3780*/  LDC.64 R2, c[0x0][0x388] ;  /* 0x0000e200ff027b82 */ /* 0x004ea20000000a00 */
[----:B---3--:R-:W-:-:S02]  /*3790*/  VIADD R12, R0, 0x200 ;  /* 0x00000200000c7836 */ /* 0x008fc40000000000 */
[----:B------:R3:W-:Y:S04]  /*37a0*/  STS [R63], R15 ;  /* 0x0000000f3f007388 */ /* 0x0007e80000000800 */
[----:B------:R1:W-:Y:S01]  /*37b0*/  STS [R65], R16 ;  /* 0x0000001041007388 */ /* 0x0003e20000000800 */
[----:B------:R-:W-:Y:S01]  /*37c0*/  ISETP.LT.U32.AND P3, PT, R12, UR6, PT ;  /* 0x000000060c007c0c */ /* 0x000fe2000bf61070 */
[C---:B----4-:R-:W-:Y:S02]  /*37d0*/  VIADD R14, R0.reuse, 0x300 ;  /* 0x00000300000e7836 */ /* 0x050fe40000000000 */
[----:B------:R4:W-:Y:S01]  /*37e0*/  STS [R67], R17 ;  /* 0x0000001143007388 */ /* 0x0009e20000000800 */
[C---:B------:R-:W-:Y:S01]  /*37f0*/  VIADD R12, R0.reuse, 0x500 ;  /* 0x00000500000c7836 */ /* 0x040fe20000000000 */
[----:B---3--:R-:W-:-:S02]  /*3800*/  LOP3.LUT R15, R0, 0x400, RZ, 0xfc, !PT ;  /* 0x00000400000f7812 */ /* 0x008fc400078efcff */
[----:B------:R-:W-:Y:S01]  /*3810*/  STS [R69], R18 ;  /* 0x0000001245007388 */ /* 0x000fe20000000800 */
[----:B------:R-:W-:Y:S01]  /*3820*/  ISETP.LT.U32.AND P0, PT, R14, UR6, PT ;  /* 0x000000060e007c0c */ /* 0x000fe2000bf01070 */
[----:B-1----:R-:W-:Y:S01]  /*3830*/  IMAD.U32 R16, RZ, RZ, UR7 ;  /* 0x00000007ff107e24 */ /* 0x002fe2000f8e00ff */
[----:B------:R-:W-:Y:S01]  /*3840*/  ISETP.LT.U32.AND P5, PT, R15, UR6, PT ;  /* 0x000000060f007c0c */ /* 0x000fe2000bfa1070 */
[----:B------:R-:W-:Y:S01]  /*3850*/  STS [R71], R19 ;  /* 0x0000001347007388 */ /* 0x000fe20000000800 */
[----:B------:R-:W-:Y:S01]  /*3860*/  IMAD.U32 R15, RZ, RZ, UR7 ;  /* 0x00000007ff0f7e24 */ /* 0x000fe2000f8e00ff */
[----:B------:R-:W-:Y:S01]  /*3870*/  ISETP.LT.U32.AND P6, PT, R12, UR6, PT ;  /* 0x000000060c007c0c */ /* 0x000fe2000bfc1070 */
[----:B----4-:R-:W-:Y:S01]  /*3880*/  @P4 IMAD.MOV.U32 R17, RZ, RZ, -0x1 ;  /* 0xffffffffff114424 */ /* 0x010fe200078e00ff */
[----:B------:R-:W-:Y:S01]  /*3890*/  STS [R73], R20 ;  /* 0x0000001449007388 */ /* 0x000fe20000000800 */
[----:B------:R-:W-:Y:S01]  /*38a0*/  ISETP.GT.U32.AND.EX P2, PT, R16, RZ, PT, P2 ;  /* 0x000000ff1000720c */ /* 0x000fe20003f44120 */
[----:B------:R-:W-:Y:S01]  /*38b0*/  IMAD.U32 R14, RZ, RZ, UR7 ;  /* 0x00000007ff0e7e24 */ /* 0x000fe2000f8e00ff */
[----:B------:R-:W-:Y:S01]  /*38c0*/  ISETP.GT.U32.AND.EX P0, PT, R15, RZ, PT, P0 ;  /* 0x000000ff0f00720c */ /* 0x000fe20003f04100 */
[----:B------:R1:W-:Y:S01]  /*38d0*/  STS [R75], R21 ;  /* 0x000000154b007388 */ /* 0x0003e20000000800 */
[----:B------:R-:W-:Y:S01]  /*38e0*/  @P4 SEL R17, R17, 0x80000000, P1 ;  /* 0x8000000011114807 */ /* 0x000fe20000800000 */
[----:B--2---:R-:W-:Y:S01]  /*38f0*/  IMAD.WIDE.U32 R2, R0, 0x4, R2 ;  /* 0x0000000400027825 */ /* 0x004fe200078e0002 */
[----:B------:R-:W-:Y:S01]  /*3900*/  ISETP.GT.U32.AND.EX P3, PT, R14, RZ, PT, P3 ;  /* 0x000000ff0e00720c */ /* 0x000fe20003f64130 */
[----:B------:R-:W-:Y:S01]  /*3910*/  STS [R77], R22 ;  /* 0x000000164d007388 */ /* 0x000fe20000000800 */
[----:B------:R-:W-:Y:S01]  /*3920*/  ISETP.GT.U32.AND.EX P5, PT, R16, RZ, PT, P5 ;  /* 0x000000ff1000720c */ /* 0x000fe20003fa4150 */
[----:B0-----:R-:W-:Y:S01]  /*3930*/  IMAD.WIDE.U32 R4, R0, 0x4, R4 ;  /* 0x0000000400047825 */ /* 0x001fe200078e0004 */
[----:B------:R-:W-:Y:S01]  /*3940*/  ISETP.GT.U32.AND.EX P6, PT, R16, RZ, PT, P6 ;  /* 0x000000ff1000720c */ /* 0x000fe20003fc4160 */
[----:B------:R0:W-:Y:S01]  /*3950*/  STS [R79], R23 ;  /* 0x000000174f007388 */ /* 0x0001e20000000800 */
[----:B-1----:R-:W-:Y:S01]  /*3960*/  @P4 LOP3.LUT R21, R17, R30, RZ, 0x3c, !PT ;  /* 0x0000001e11154212 */ /* 0x002fe200078e3cff */
[----:B------:R-:W-:-:S02]  /*3970*/  @P2 IMAD.MOV.U32 R12, RZ, RZ, -0x1 ;  /* 0xffffffffff0c2424 */ /* 0x000fc400078e00ff */
[----:B------:R-:W-:Y:S01]  /*3980*/  STS [R81], R24 ;  /* 0x0000001851007388 */ /* 0x000fe20000000800 */
[----:B------:R-:W-:Y:S01]  /*3990*/  @P2 ISETP.GT.AND P1, PT, R31, -0x1, PT ;  /* 0xffffffff1f00280c */ /* 0x000fe20003f24270 */
[----:B------:R-:W-:Y:S02]  /*39a0*/  VIADD R14, R0, 0x600 ;  /* 0x00000600000e7836 */ /* 0x000fe40000000000 */
[----:B------:R1:W-:Y:S01]  /*39b0*/  STS [R83], R25 ;  /* 0x0000001953007388 */ /* 0x0003e20000000800 */
[----:B------:R-:W-:Y:S01]  /*39c0*/  @P2 SEL R12, R12, 0x80000000, P1 ;  /* 0x800000000c0c2807 */ /* 0x000fe20000800000 */
[----:B0-----:R-:W-:Y:S01]  /*39d0*/  @P3 IMAD.MOV.U32 R23, RZ, RZ, -0x1 ;  /* 0xffffffffff173424 */ /* 0x001fe200078e00ff */
[----:B------:R-:W-:Y:S01]  /*39e0*/  ISETP.LT.U32.AND P1, PT, R14, UR6, PT ;  /* 0x000000060e007c0c */ /* 0x000fe2000bf21070 */
[----:B------:R-:W-:Y:S01]  /*39f0*/  STS [R85], R26 ;  /* 0x0000001a55007388 */ /* 0x000fe20000000800 */
[----:B------:R-:W-:Y:S01]  /*3a00*/  @P2 LOP3.LUT R31, R12, R31, RZ, 0x3c, !PT ;  /* 0x0000001f0c1f2212 */ /* 0x000fe200078e3cff */
[C---:B------:R-:W-:Y:S01]  /*3a10*/  VIADD R12, R0.reuse, 0x700 ;  /* 0x00000700000c7836 */ /* 0x040fe20000000000 */
[----:B------:R-:W-:Y:S01]  /*3a20*/  LOP3.LUT R14, R0, 0x800, RZ, 0xfc, !PT ;  /* 0x00000800000e7812 */ /* 0x000fe200078efcff */
[----:B------:R-:W-:Y:S01]  /*3a30*/  STS [R87], R27 ;  /* 0x0000001b57007388 */ /* 0x000fe20000000800 */
[----:B------:R-:W-:-:S02]  /*3a40*/  IMAD.U32 R18, RZ, RZ, UR7 ;  /* 0x00000007ff127e24 */ /* 0x000fc4000f8e00ff */
[----:B-1----:R-:W-:Y:S01]  /*3a50*/  @P5 IMAD.MOV.U32 R25, RZ, RZ, -0x1 ;  /* 0xffffffffff195424 */ /* 0x002fe200078e00ff */
[----:B------:R-:W-:Y:S01]  /*3a60*/  STS [R89], R28 ;  /* 0x0000001c59007388 */ /* 0x000fe20000000800 */
[----:B------:R-:W-:Y:S01]  /*3a70*/  IMAD.U32 R20, RZ, RZ, UR7 ;  /* 0x00000007ff147e24 */ /* 0x000fe2000f8e00ff */
[----:B------:R-:W-:Y:S01]  /*3a80*/  BAR.SYNC.DEFER_BLOCKING 0x0 ;  /* 0x0000000000007b1d */ /* 0x000fe20000010000 */
[----:B------:R-:W-:Y:S01]  /*3a90*/  ISETP.GT.U32.AND.EX P1, PT, R18, RZ, PT, P1 ;  /* 0x000000ff1200720c */ /* 0x000fe20003f24110 */
[----:B------:R-:W-:-:S12]  /*3aa0*/  VIADD R16, R0, 0xb00 ;  /* 0x00000b0000107836 */ /* 0x000fd80000000000 */
[----:B------:R-:W-:Y:S01]  /*3ab0*/  @P1 IMAD.MOV.U32 R18, RZ, RZ, -0x1 ;  /* 0xffffffffff121424 */ /* 0x000fe200078e00ff */
[----:B------:R-:W0:Y:S04]  /*3ac0*/  @P4 LDS R43, [R51] ;  /* 0x00000000332b4984 */ /* 0x000e280000000800 */
[----:B------:R-:W1:Y:S04]  /*3ad0*/  LDS R13, [R51+0x400] ;  /* 0x00040000330d7984 */ /* 0x000e680000000800 */
[----:B------:R-:W2:Y:S04]  /*3ae0*/  LDS R15, [R51+0x800] ;  /* 0x00080000330f7984 */ /* 0x000ea80000000800 */
[----:B------:R-:W3:Y:S04]  /*3af0*/  LDS R17, [R51+0xc00] ;  /* 0x000c000033117984 */ /* 0x000ee80000000800 */
[----:B------:R-:W4:Y:S04]  /*3b00*/  LDS R19, [R51+0x1000] ;  /* 0x0010000033137984 */ /* 0x000f280000000800 */
[----:B------:R-:W-:Y:S04]  /*3b10*/  @P4 STG.E desc[UR8][R2.64], R21 ;  /* 0x0000001502004986 */ /* 0x000fe8000c101908 */
[----:B------:R-:W4:Y:S04]  /*3b20*/  LDS R21, [R51+0x1400] ;  /* 0x0014000033157984 */ /* 0x000f280000000800 */
[----:B0-----:R-:W-:Y:S01]  /*3b30*/  @P4 STG.E desc[UR8][R4.64], R43 ;  /* 0x0000002b04004986 */ /* 0x001fe2000c101908 */
[----:B------:R-:W-:-:S03]  /*3b40*/  @P3 ISETP.GT.AND P4, PT, R32, -0x1, PT ;  /* 0xffffffff2000380c */ /* 0x000fc60003f84270 */
[----:B------:R-:W-:Y:S01]  /*3b50*/  @P2 STG.E desc[UR8][R2.64+0x400], R31 ;  /* 0x0004001f02002986 */ /* 0x000fe2000c101908 */
[----:B------:R-:W-:Y:S02]  /*3b60*/  @P3 SEL R23, R23, 0x80000000, P4 ;  /* 0x8000000017173807 */ /* 0x000fe40002000000 */
[----:B------:R-:W-:Y:S01]  /*3b70*/  @P0 ISETP.GT.AND P4, PT, R33, -0x1, PT ;  /* 0xffffffff2100080c */ /* 0x000fe20003f84270 */
[----:B-1----:R-:W-:Y:S01]  /*3b80*/  @P2 STG.E desc[UR8][R4.64+0x400], R13 ;  /* 0x0004000d04002986 */ /* 0x002fe2000c101908 */
[----:B------:R-:W-:Y:S01]  /*3b90*/  ISETP.LT.U32.AND P2, PT, R12, UR6, PT ;  /* 0x000000060c007c0c */ /* 0x000fe2000bf41070 */
[----:B------:R-:W-:Y:S01]  /*3ba0*/  @P0 IMAD.MOV.U32 R12, RZ, RZ, -0x1 ;  /* 0xffffffffff0c0424 */ /* 0x000fe200078e00ff */
[----:B------:R-:W-:Y:S01]  /*3bb0*/  @P3 LOP3.LUT R23, R23, R32, RZ, 0x3c, !PT ;  /* 0x0000002017173212 */ /* 0x000fe200078e3cff */
[----:B------:R-:W0:Y:S01]  /*3bc0*/  LDS R13, [R51+0x1800] ;  /* 0x00180000330d7984 */ /* 0x000e220000000800 */
[----:B------:R-:W-:Y:S02]  /*3bd0*/  ISETP.GT.U32.AND.EX P2, PT, R20, RZ, PT, P2 ;  /* 0x000000ff1400720c */ /* 0x000fe40003f44120 */
[----:B------:R-:W-:Y:S01]  /*3be0*/  @P0 SEL R12, R12, 0x80000000, P4 ;  /* 0x800000000c0c0807 */ /* 0x000fe20002000000 */
[----:B------:R-:W-:Y:S01]  /*3bf0*/  @P3 STG.E desc[UR8][R2.64+0x800], R23 ;  /* 0x0008001702003986 */ /* 0x000fe2000c101908 */
[----:B------:R-:W-:-:S02]  /*3c00*/  @P5 ISETP.GT.AND P4, PT, R34, -0x1, PT ;  /* 0xffffffff2200580c */ /* 0x000fc40003f84270 */
[----:B------:R-:W-:Y:S01]  /*3c10*/  @P0 LOP3.LUT R33, R12, R33, RZ, 0x3c, !PT ;  /* 0x000000210c210212 */ /* 0x000fe200078e3cff */
[----:B------:R-:W-:Y:S01]  /*3c20*/  VIADD R12, R0, 0x900 ;  /* 0x00000900000c7836 */ /* 0x000fe20000000000 */
[----:B------:R-:W-:Y:S01]  /*3c30*/  @P5 SEL R25, R25, 0x80000000, P4 ;  /* 0x8000000019195807 */ /* 0x000fe20002000000 */
[----:B--2---:R-:W-:Y:S01]  /*3c40*/  @P3 STG.E desc[UR8][R4.64+0x800], R15 ;  /* 0x0008000f04003986 */ /* 0x004fe2000c101908 */
[----:B------:R-:W-:Y:S01]  /*3c50*/  ISETP.LT.U32.AND P4, PT, R14, UR6, PT ;  /* 0x000000060e007c0c */ /* 0x000fe2000bf81070 */
[----:B------:R-:W-:Y:S01]  /*3c60*/  VIADD R14, R0, 0xa00 ;  /* 0x00000a00000e7836 */ /* 0x000fe20000000000 */
[----:B------:R-:W-:Y:S01]  /*3c70*/  @P5 LOP3.LUT R25, R25, R34, RZ, 0x3c, !PT ;  /* 0x0000002219195212 */ /* 0x000fe200078e3cff */
[----:B------:R-:W-:Y:S01]  /*3c80*/  @P0 STG.E desc[UR8][R2.64+0xc00], R33 ;  /* 0x000c002102000986 */ /* 0x000fe2000c101908 */
[----:B------:R-:W-:Y:S01]  /*3c90*/  ISETP.LT.U32.AND P3, PT, R12, UR6, PT ;  /* 0x000000060c007c0c */ /* 0x000fe2000bf61070 */
[----:B------:R-:W-:Y:S02]  /*3ca0*/  @P6 IMAD.MOV.U32 R12, RZ, RZ, -0x1 ;  /* 0xffffffffff0c6424 */ /* 0x000fe400078e00ff */
[----:B---3--:R-:W-:Y:S01]  /*3cb0*/  @P0 STG.E desc[UR8][R4.64+0xc00], R17 ;  /* 0x000c001104000986 */ /* 0x008fe2000c101908 */
[----:B------:R-:W-:-:S03]  /*3cc0*/  @P1 ISETP.GT.AND P0, PT, R36, -0x1, PT ;  /* 0xffffffff2400180c */ /* 0x000fc60003f04270 */
[----:B------:R-:W-:Y:S04]  /*3cd0*/  @P5 STG.E desc[UR8][R2.64+0x1000], R25 ;  /* 0x0010001902005986 */ /* 0x000fe8000c101908 */
[----:B----4-:R1:W-:Y:S01]  /*3ce0*/  @P5 STG.E desc[UR8][R4.64+0x1000], R19 ;  /* 0x0010001304005986 */ /* 0x0103e2000c101908 */
[----:B------:R-:W-:-:S03]  /*3cf0*/  @P6 ISETP.GT.AND P5, PT, R35, -0x1, PT ;  /* 0xffffffff2300680c */ /* 0x000fc60003fa4270 */
[----:B------:R-:W2:Y:S01]  /*3d00*/  LDS R15, [R51+0x1c00] ;  /* 0x001c0000330f7984 */ /* 0x000ea20000000800 */
[----:B------:R-:W-:Y:S02]  /*3d10*/  @P6 SEL R12, R12, 0x80000000, P5 ;  /* 0x800000000c0c6807 */ /* 0x000fe40002800000 */
[----:B------:R-:W-:Y:S01]  /*3d20*/  ISETP.LT.U32.AND P5, PT, R14, UR6, PT ;  /* 0x000000060e007c0c */ /* 0x000fe2000bfa1070 */
[----:B------:R-:W-:Y:S01]  /*3d30*/  IMAD.U32 R14, RZ, RZ, UR7 ;  /* 0x00000007ff0e7e24 */ /* 0x000fe2000f8e00ff */
[----:B------:R-:W3:Y:S01]  /*3d40*/  LDS R17, [R51+0x2000] ;  /* 0x0020000033117984 */ /* 0x000ee20000000800 */
[----:B------:R-:W-:Y:S02]  /*3d50*/  @P6 LOP3.LUT R35, R12, R35, RZ, 0x3c, !PT ;  /* 0x000000230c236212 */ /* 0x000fe400078e3cff */
[----:B-1----:R-:W-:Y:S02]  /*3d60*/  @P1 SEL R19, R18, 0x80000000, P0 ;  /* 0x8000000012131807 */ /* 0x002fe40000000000 */
[----:B------:R-:W-:Y:S01]  /*3d70*/  ISETP.GT.U32.AND.EX P4, PT, R14, RZ, PT, P4 ;  /* 0x000000ff0e00720c */ /* 0x000fe20003f84140 */
[----:B------:R-:W-:Y:S01]  /*3d80*/  @P6 STG.E desc[UR8][R2.64+0x1400], R35 ;  /* 0x0014002302006986 */ /* 0x000fe2000c101908 */
[----:B------:R-:W-:Y:S01]  /*3d90*/  @P1 LOP3.LUT R23, R19, R36, RZ, 0x3c, !PT ;  /* 0x0000002413171212 */ /* 0x000fe200078e3cff */
[----:B------:R-:W-:Y:S01]  /*3da0*/  @P2 IMAD.MOV.U32 R14, RZ, RZ, -0x1 ;  /* 0xffffffffff0e2424 */ /* 0x000fe200078e00ff */
[----:B------:R-:W-:Y:S01]  /*3db0*/  ISETP.LT.U32.AND P0, PT, R16, UR6, PT ;  /* 0x0000000610007c0c */ /* 0x000fe2000bf01070 */
[----:B------:R-:W1:Y:S01]  /*3dc0*/  LDS R19, [R51+0x2400] ;  /* 0x0024000033137984 */ /* 0x000e620000000800 */
[----:B------:R-:W-:Y:S01]  /*3dd0*/  IMAD.U32 R16, RZ, RZ, UR7 ;  /* 0x00000007ff107e24 */ /* 0x000fe2000f8e00ff */
[----:B------:R-:W-:-:S02]  /*3de0*/  LOP3.LUT R12, R0, 0xc00, RZ, 0xfc, !PT ;  /* 0x00000c00000c7812 */ /* 0x000fc400078efcff */
[----:B------:R-:W-:Y:S01]  /*3df0*/  @P6 STG.E desc[UR8][R4.64+0x1400], R21 ;  /* 0x0014001504006986 */ /* 0x000fe2000c101908 */
[----:B------:R-:W-:Y:S02]  /*3e00*/  @P2 ISETP.GT.AND P6, PT, R37, -0x1, PT ;  /* 0xffffffff2500280c */ /* 0x000fe40003fc4270 */
[C---:B------:R-:W-:Y:S01]  /*3e10*/  ISETP.GT.U32.AND.EX P3, PT, R16.reuse, RZ, PT, P3 ;  /* 0x000000ff1000720c */ /* 0x040fe20003f64130 */
[----:B------:R4:W-:Y:S01]  /*3e20*/  @P1 STG.E desc[UR8][R2.64+0x1800], R23 ;  /* 0x0018001702001986 */ /* 0x0009e2000c101908 */
[----:B------:R-:W-:Y:S01]  /*3e30*/  ISETP.GT.U32.AND.EX P5, PT, R16, RZ, PT, P5 ;  /* 0x000000ff1000720c */ /* 0x000fe20003fa4150 */
[----:B------:R-:W-:Y:S02]  /*3e40*/  @P4 IMAD.MOV.U32 R16, RZ, RZ, -0x1 ;  /* 0xffffffffff104424 */ /* 0x000fe400078e00ff */
[----:B0-----:R-:W-:Y:S01]  /*3e50*/  @P1 STG.E desc[UR8][R4.64+0x1800], R13 ;  /* 0x0018000d04001986 */ /* 0x001fe2000c101908 */
[----:B------:R-:W-:Y:S02]  /*3e60*/  ISETP.LT.U32.AND P1, PT, R12, UR6, PT ;  /* 0x000000060c007c0c */ /* 0x000fe4000bf21070 */
[----:B------:R-:W-:Y:S01]  /*3e70*/  @P2 SEL R12, R14, 0x80000000, P6 ;  /* 0x800000000e0c2807 */ /* 0x000fe20003000000 */
[----:B------:R-:W0:Y:S01]  /*3e80*/  LDS R13, [R51+0x2800] ;  /* 0x00280000330d7984 */ /* 0x000e220000000800 */
[----:B------:R-:W-:Y:S01]  /*3e90*/  @P4 ISETP.GT.AND P6, PT, R38, -0x1, PT ;  /* 0xffffffff2600480c */ /* 0x000fe20003fc4270 */
[----:B------:R-:W-:Y:S01]  /*3ea0*/  VIADD R14, R0, 0xd00 ;  /* 0x00000d00000e7836 */ /* 0x000fe20000000000 */
[----:B------:R-:W-:Y:S01]  /*3eb0*/  @P2 LOP3.LUT R37, R12, R37, RZ, 0x3c, !PT ;  /* 0x000000250c252212 */ /* 0x000fe200078e3cff */
[----:B------:R-:W0:Y:S01]  /*3ec0*/  LDS R21, [R51+0x2c00] ;  /* 0x002c000033157984 */ /* 0x000e220000000800 */
[----:B----4-:R-:W-:Y:S01]  /*3ed0*/  @P4 SEL R23, R16, 0x80000000, P6 ;  /* 0x8000000010174807 */ /* 0x010fe20003000000 */
[----:B------:R-:W-:Y:S01]  /*3ee0*/  IMAD.U32 R16, RZ, RZ, UR7 ;  /* 0x00000007ff107e24 */ /* 0x000fe2000f8e00ff */
[----:B------:R-:W-:Y:S01]  /*3ef0*/  @P3 ISETP.GT.AND P6, PT, R39, -0x1, PT ;  /* 0xffffffff2700380c */ /* 0x000fe20003fc4270 */
[----:B------:R-:W-:Y:S01]  /*3f00*/  @P3 IMAD.MOV.U32 R18, RZ, RZ, -0x1 ;  /* 0xffffffffff123424 */ /* 0x000fe200078e00ff */
[----:B------:R-:W-:Y:S01]  /*3f10*/  @P4 LOP3.LUT R23, R23, R38, RZ, 0x3c, !PT ;  /* 0x0000002617174212 */ /* 0x000fe200078e3cff */
[----:B------:R-:W-:Y:S01]  /*3f20*/  @P2 STG.E desc[UR8][R2.64+0x1c00], R37 ;  /* 0x001c002502002986 */ /* 0x000fe2000c101908 */
[----:B------:R-:W-:Y:S01]  /*3f30*/  ISETP.GT.U32.AND.EX P0, PT, R16, RZ, PT, P0 ;  /* 0x000000ff1000720c */ /* 0x000fe20003f04100 */
[----:B------:R-:W-:Y:S01]  /*3f40*/  @P5 IMAD.MOV.U32 R25, RZ, RZ, -0x1 ;  /* 0xffffffffff195424 */ /* 0x000fe200078e00ff */
[----:B------:R-:W-:Y:S01]  /*3f50*/  @P3 SEL R12, R18, 0x80000000, P6 ;  /* 0x80000000120c3807 */ /* 0x000fe20003000000 */
[----:B--2---:R2:W-:Y:S01]  /*3f60*/  @P2 STG.E desc[UR8][R4.64+0x1c00], R15 ;  /* 0x001c000f04002986 */ /* 0x0045e2000c101908 */
[----:B------:R-:W-:Y:S01]  /*3f70*/  @P5 ISETP.GT.AND P2, PT, R40, -0x1, PT ;  /* 0xffffffff2800580c */ /* 0x000fe20003f44270 */
[----:B------:R-:W-:Y:S01]  /*3f80*/  VIADD R18, R0, 0x1200 ;  /* 0x0000120000127836 */ /* 0x000fe20000000000 */
[----:B------:R-:W-:Y:S01]  /*3f90*/  @P3 LOP3.LUT R39, R12, R39, RZ, 0x3c, !PT ;  /* 0x000000270c273212 */ /* 0x000fe200078e3cff */
[----:B------:R-:W-:Y:S01]  /*3fa0*/  VIADD R12, R0, 0xe00 ;  /* 0x00000e00000c7836 */ /* 0x000fe20000000000 */
[----:B------:R-:W-:Y:S01]  /*3fb0*/  @P4 STG.E desc[UR8][R2.64+0x2000], R23 ;  /* 0x0020001702004986 */ /* 0x000fe2000c101908 */
[----:B------:R-:W-:-:S02]  /*3fc0*/  @P5 SEL R25, R25, 0x80000000, P2 ;  /* 0x8000000019195807 */ /* 0x000fc40001000000 */
[----:B------:R-:W-:Y:S01]  /*3fd0*/  ISETP.LT.U32.AND P6, PT, R14, UR6, PT ;  /* 0x000000060e007c0c */ /* 0x000fe2000bfc1070 */
[----:B---3--:R-:W-:Y:S01]  /*3fe0*/  @P4 STG.E desc[UR8][R4.64+0x2000], R17 ;  /* 0x0020001104004986 */ /* 0x008fe2000c101908 */
[----:B------:R-:W-:Y:S01]  /*3ff0*/  ISETP.LT.U32.AND P2, PT, R12, UR6, PT ;  /* 0x000000060c007c0c */ /* 0x000fe2000bf41070 */
[----:B------:R-:W-:Y:S01]  /*4000*/  VIADD R14, R0, 0xf00 ;  /* 0x00000f00000e7836 */ /* 0x000fe20000000000 */
[----:B------:R-:W-:Y:S01]  /*4010*/  @P5 LOP3.LUT R25, R25, R40, RZ, 0x3c, !PT ;  /* 0x0000002819195212 */ /* 0x000fe200078e3cff */
[----:B------:R-:W-:Y:S01]  /*4020*/  @P3 STG.E desc[UR8][R2.64+0x2400], R39 ;  /* 0x0024002702003986 */ /* 0x000fe2000c101908 */
[----:B------:R-:W-:Y:S01]  /*4030*/  @P0 IMAD.MOV.U32 R12, RZ, RZ, -0x1 ;  /* 0xffffffffff0c0424 */ /* 0x000fe200078e00ff */
[----:B------:R-:W-:Y:S01]  /*4040*/  ISETP.GT.U32.AND.EX P6, PT, R16, RZ, PT, P6 ;  /* 0x000000ff1000720c */ /* 0x000fe20003fc4160 */
[----:B--2---:R-:W-:Y:S01]  /*4050*/  IMAD.U32 R15, RZ, RZ, UR7 ;  /* 0x00000007ff0f7e24 */ /* 0x004fe2000f8e00ff */
[----:B-1----:R-:W-:Y:S01]  /*4060*/  @P3 STG.E desc[UR8][R4.64+0x2400], R19 ;  /* 0x0024001304003986 */ /* 0x002fe2000c101908 */
[----:B------:R-:W-:-:S02]  /*4070*/  @P0 ISETP.GT.AND P3, PT, R41, -0x1, PT ;  /* 0xffffffff2900080c */ /* 0x000fc40003f64270 */
[----:B------:R-:W-:Y:S01]  /*4080*/  ISETP.LT.U32.AND P4, PT, R14, UR6, PT ;  /* 0x000000060e007c0c */ /* 0x000fe2000bf81070 */
[----:B------:R1:W-:Y:S01]  /*4090*/  @P5 STG.E desc[UR8][R2.64+0x2800], R25 ;  /* 0x0028001902005986 */ /* 0x0003e2000c101908 */
[----:B------:R-:W-:Y:S02]  /*40a0*/  @P0 SEL R12, R12, 0x80000000, P3 ;  /* 0x800000000c0c0807 */ /* 0x000fe40001800000 */
[----:B------:R-:W-:Y:S01]  /*40b0*/  LOP3.LUT R14, R0, 0x1000, RZ, 0xfc, !PT ;  /* 0x00001000000e7812 */ /* 0x000fe200078efcff */
[----:B------:R-:W-:Y:S01]  /*40c0*/  LDS R17, [R51+0x3800] ;  /* 0x0038000033117984 */ /* 0x000fe20000000800 */
[C---:B------:R-:W-:Y:S02]  /*40d0*/  ISETP.GT.U32.AND.EX P1, PT, R15.reuse, RZ, PT, P1 ;  /* 0x000000ff0f00720c */ /* 0x040fe40003f24110 */
[----:B------:R-:W-:Y:S01]  /*40e0*/  @P0 LOP3.LUT R41, R12, R41, RZ, 0x3c, !PT ;  /* 0x000000290c290212 */ /* 0x000fe200078e3cff */
[----:B------:R-:W-:Y:S01]  /*40f0*/  VIADD R12, R0, 0x1100 ;  /* 0x00001100000c7836 */ /* 0x000fe20000000000 */
[----:B------:R-:W-:Y:S01]  /*4100*/  ISETP.LT.U32.AND P3, PT, R14, UR6, PT ;  /* 0x000000060e007c0c */ /* 0x000fe2000bf61070 */
[----:B------:R-:W-:Y:S01]  /*4110*/  IMAD.U32 R14, RZ, RZ, UR7 ;  /* 0x00000007ff0e7e24 */ /* 0x000fe2000f8e00ff */
[----:B0-----:R-:W-:Y:S01]  /*4120*/  @P5 STG.E desc[UR8][R4.64+0x2800], R13 ;  /* 0x0028000d04005986 */ /* 0x001fe2000c101908 */
[----:B------:R-:W-:-:S02]  /*4130*/  ISETP.GT.U32.AND.EX P4, PT, R15, RZ, PT, P4 ;  /* 0x000000ff0f00720c */ /* 0x000fc40003f84140 */
[----:B------:R-:W-:Y:S01]  /*4140*/  ISETP.LT.U32.AND P5, PT, R12, UR6, PT ;  /* 0x000000060c007c0c */ /* 0x000fe2000bfa1070 */
[----:B------:R-:W-:Y:S01]  /*4150*/  @P0 STG.E desc[UR8][R2.64+0x2c00], R41 ;  /* 0x002c002902000986 */ /* 0x000fe2000c101908 */
[C---:B------:R-:W-:Y:S02]  /*4160*/  ISETP.GT.U32.AND.EX P2, PT, R14.reuse, RZ, PT, P2 ;  /* 0x000000ff0e00720c */ /* 0x040fe40003f44120 */
[----:B------:R-:W-:Y:S01]  /*4170*/  @P1 IMAD.MOV.U32 R12, RZ, RZ, -0x1 ;  /* 0xffffffffff0c1424 */ /* 0x000fe200078e00ff */
[----:B------:R-:W0:Y:S01]  /*4180*/  LDS R13, [R51+0x3000] ;  /* 0x00300000330d7984 */ /* 0x000e220000000800 */
[----:B------:R-:W-:Y:S02]  /*4190*/  ISETP.GT.U32.AND.EX P5, PT, R15, RZ, PT, P5 ;  /* 0x000000ff0f00720c */ /* 0x000fe40003fa4150 */
[----:B------:R-:W-:Y:S01]  /*41a0*/  ISETP.GT.U32.AND.EX P3, PT, R14, RZ, PT, P3 ;  /* 0x000000ff0e00720c */ /* 0x000fe20003f64130 */
[----:B------:R-:W-:Y:S01]  /*41b0*/  @P0 STG.E desc[UR8][R4.64+0x2c00], R21 ;  /* 0x002c001504000986 */ /* 0x000fe2000c101908 */
[----:B------:R-:W-:Y:S01]  /*41c0*/  @P1 ISETP.GT.AND P0, PT, R29, -0x1, PT ;  /* 0xffffffff1d00180c */ /* 0x000fe20003f04270 */
[----:B------:R-:W-:-:S02]  /*41d0*/  @P6 IMAD.MOV.U32 R14, RZ, RZ, -0x1 ;  /* 0xffffffffff0e6424 */ /* 0x000fc400078e00ff */
[----:B------:R-:W2:Y:S01]  /*41e0*/  LDS R15, [R51+0x3400] ;  /* 0x00340000330f7984 */ /* 0x000ea20000000800 */
[----:B------:R-:W-:Y:S01]  /*41f0*/  @P1 SEL R12, R12, 0x80000000, P0 ;  /* 0x800000000c0c1807 */ /* 0x000fe20000000000 */
[----:B-1----:R-:W-:Y:S01]  /*4200*/  @P2 IMAD.MOV.U32 R25, RZ, RZ, -0x1 ;  /* 0xffffffffff192424 */ /* 0x002fe200078e00ff */
[----:B------:R-:W-:Y:S01]  /*4210*/  @P6 ISETP.GT.AND P0, PT, R11, -0x1, PT ;  /* 0xffffffff0b00680c */ /* 0x000fe20003f04270 */
[----:B------:R-:W1:Y:S01]  /*4220*/  LDS R19, [R51+0x3c00] ;  /* 0x003c000033137984 */ /* 0x000e620000000800 */
[----:B------:R-:W-:Y:S01]  /*4230*/  @P4 IMAD.MOV.U32 R16, RZ, RZ, -0x1 ;  /* 0xffffffffff104424 */ /* 0x000fe200078e00ff */
[----:B------:R-:W-:Y:S01]  /*4240*/  @P1 LOP3.LUT R29, R12, R29, RZ, 0x3c, !PT ;  /* 0x0000001d0c1d1212 */ /* 0x000fe200078e3cff */
[----:B------:R-:W-:Y:S01]  /*4250*/  @P5 IMAD.MOV.U32 R20, RZ, RZ, -0x1 ;  /* 0xffffffffff145424 */ /* 0x000fe200078e00ff */
[----:B------:R-:W3:Y:S01]  /*4260*/  LDS R21, [R51+0x4000] ;  /* 0x0040000033157984 */ /* 0x000ee20000000800 */
[----:B------:R-:W-:Y:S01]  /*4270*/  @P6 SEL R14, R14, 0x80000000, P0 ;  /* 0x800000000e0e6807 */ /* 0x000fe20000000000 */
[----:B------:R-:W-:Y:S01]  /*4280*/  @P3 IMAD.MOV.U32 R27, RZ, RZ, -0x1 ;  /* 0xffffffffff1b3424 */ /* 0x000fe200078e00ff */
[----:B------:R-:W-:Y:S01]  /*4290*/  @P2 ISETP.GT.AND P0, PT, R10, -0x1, PT ;  /* 0xffffffff0a00280c */ /* 0x000fe20003f04270 */
[----:B------:R-:W4:Y:S01]  /*42a0*/  LDS R23, [R51+0x4400] ;  /* 0x0044000033177984 */ /* 0x000f220000000800 */
[----:B------:R-:W-:-:S02]  /*42b0*/  @P6 LOP3.LUT R11, R14, R11, RZ, 0x3c, !PT ;  /* 0x0000000b0e0b6212 */ /* 0x000fc400078e3cff */
[----:B------:R-:W-:Y:S01]  /*42c0*/  @P2 SEL R25, R25, 0x80000000, P0 ;  /* 0x8000000019192807 */ /* 0x000fe20000000000 */
[----:B------:R0:W-:Y:S01]  /*42d0*/  @P1 STG.E desc[UR8][R2.64+0x3000], R29 ;  /* 0x0030001d02001986 */ /* 0x0001e2000c101908 */
[----:B------:R-:W-:Y:S02]  /*42e0*/  @P4 ISETP.GT.AND P0, PT, R9, -0x1, PT ;  /* 0xffffffff0900480c */ /* 0x000fe40003f04270 */
[----:B------:R-:W-:Y:S02]  /*42f0*/  @P2 LOP3.LUT R25, R25, R10, RZ, 0x3c, !PT ;  /* 0x0000000a19192212 */ /* 0x000fe400078e3cff */
[----:B------:R-:W-:Y:S02]  /*4300*/  @P4 SEL R16, R16, 0x80000000, P0 ;  /* 0x8000000010104807 */ /* 0x000fe40000000000 */
[----:B------:R-:W-:Y:S02]  /*4310*/  @P3 ISETP.GT.AND P0, PT, R8, -0x1, PT ;  /* 0xffffffff0800380c */ /* 0x000fe40003f04270 */
[----:B------:R-:W-:-:S02]  /*4320*/  @P4 LOP3.LUT R9, R16, R9, RZ, 0x3c, !PT ;  /* 0x0000000910094212 */ /* 0x000fc400078e3cff */
[----:B------:R-:W-:Y:S02]  /*4330*/  @P3 SEL R27, R27, 0x80000000, P0 ;  /* 0x800000001b1b3807 */ /* 0x000fe40000000000 */
[----:B------:R-:W-:Y:S02]  /*4340*/  @P5 ISETP.GT.AND P0, PT, R7, -0x1, PT ;  /* 0xffffffff0700580c */ /* 0x000fe40003f04270 */
[----:B------:R-:W-:Y:S01]  /*4350*/  @P3 LOP3.LUT R27, R27, R8, RZ, 0x3c, !PT ;  /* 0x000000081b1b3212 */ /* 0x000fe200078e3cff */
[----:B0-----:R0:W-:Y:S01]  /*4360*/  @P1 STG.E desc[UR8][R4.64+0x3000], R13 ;  /* 0x0030000d04001986 */ /* 0x0011e2000c101908 */
[----:B------:R-:W-:Y:S02]  /*4370*/  @P5 SEL R0, R20, 0x80000000, P0 ;  /* 0x8000000014005807 */ /* 0x000fe40000000000 */
[----:B------:R-:W-:Y:S01]  /*4380*/  ISETP.LT.U32.AND P0, PT, R18, UR6, PT ;  /* 0x0000000612007c0c */ /* 0x000fe2000bf01070 */
[----:B------:R-:W-:Y:S01]  /*4390*/  IMAD.U32 R18, RZ, RZ, UR7 ;  /* 0x00000007ff127e24 */ /* 0x000fe2000f8e00ff */
[----:B------:R0:W-:Y:S01]  /*43a0*/  @P6 STG.E desc[UR8][R2.64+0x3400], R11 ;  /* 0x0034000b02006986 */ /* 0x0001e2000c101908 */
[----:B------:R-:W-:-:S03]  /*43b0*/  @P5 LOP3.LUT R7, R0, R7, RZ, 0x3c, !PT ;  /* 0x0000000700075212 */ /* 0x000fc600078e3cff */
[----:B------:R-:W-:Y:S01]  /*43c0*/  ISETP.GT.U32.AND.EX P0, PT, R18, RZ, PT, P0 ;  /* 0x000000ff1200720c */ /* 0x000fe20003f04100 */
[----:B--2---:R0:W-:Y:S04]  /*43d0*/  @P6 STG.E desc[UR8][R4.64+0x3400], R15 ;  /* 0x0034000f04006986 */ /* 0x0041e8000c101908 */
[----:B------:R0:W-:Y:S04]  /*43e0*/  @P2 STG.E desc[UR8][R2.64+0x3800], R25 ;  /* 0x0038001902002986 */ /* 0x0001e8000c101908 */
[----:B------:R0:W-:Y:S04]  /*43f0*/  @P2 STG.E desc[UR8][R4.64+0x3800], R17 ;  /* 0x0038001104002986 */ /* 0x0001e8000c101908 */
[----:B------:R0:W-:Y:S04]  /*4400*/  @P4 STG.E desc[UR8][R2.64+0x3c00], R9 ;  /* 0x003c000902004986 */ /* 0x0001e8000c101908 */
[----:B-1----:R0:W-:Y:S04]  /*4410*/  @P4 STG.E desc[UR8][R4.64+0x3c00], R19 ;  /* 0x003c001304004986 */ /* 0x0021e8000c101908 */
[----:B------:R0:W-:Y:S04]  /*4420*/  @P3 STG.E desc[UR8][R2.64+0x4000], R27 ;  /* 0x0040001b02003986 */ /* 0x0001e8000c101908 */
[----:B---3--:R0:W-:Y:S04]  /*4430*/  @P3 STG.E desc[UR8][R4.64+0x4000], R21 ;  /* 0x0040001504003986 */ /* 0x0081e8000c101908 */
[----:B------:R0:W-:Y:S04]  /*4440*/  @P5 STG.E desc[UR8][R2.64+0x4400], R7 ;  /* 0x0044000702005986 */ /* 0x0001e8000c101908 */
[----:B----4-:R0:W-:Y:S01]  /*4450*/  @P5 STG.E desc[UR8][R4.64+0x4400], R23 ;  /* 0x0044001704005986 */ /* 0x0101e2000c101908 */
[----:B------:R-:W-:Y:S05]  /*4460*/  @!P0 EXIT ;  /* 0x000000000000894d */ /* 0x000fea0003800000 */
[----:B------:R-:W1:Y:S01]  /*4470*/  LDS R51, [R51+0x4800] ;  /* 0x0048000033337984 */ /* 0x000e620000000800 */
[----:B0-----:R-:W-:Y:S01]  /*4480*/  IMAD.MOV.U32 R7, RZ, RZ, -0x1 ;  /* 0xffffffffff077424 */ /* 0x001fe200078e00ff */
[----:B------:R-:W-:-:S04]  /*4490*/  ISETP.GT.AND P0, PT, R6, -0x1, PT ;  /* 0xffffffff0600780c */ /* 0x000fc80003f04270 */
[----:B------:R-:W-:-:S04]  /*44a0*/  SEL R7, R7, 0x80000000, P0 ;  /* 0x8000000007077807 */ /* 0x000fc80000000000 */
[----:B------:R-:W-:-:S05]  /*44b0*/  LOP3.LUT R7, R7, R6, RZ, 0x3c, !PT ;  /* 0x0000000607077212 */ /* 0x000fca00078e3cff */
[----:B------:R-:W-:Y:S04]  /*44c0*/  STG.E desc[UR8][R2.64+0x4800], R7 ;  /* 0x0048000702007986 */ /* 0x000fe8000c101908 */
[----:B-1----:R-:W-:Y:S01]  /*44d0*/  STG.E desc[UR8][R4.64+0x4800], R51 ;  /* 0x0048003304007986 */ /* 0x002fe2000c101908 */
[----:B------:R-:W-:Y:S05]  /*44e0*/  EXIT ;  /* 0x000000000000794d */ /* 0x000fea0003800000 */
.L_x_223:
        /* <DEDUP_REMOVED lines=9> */
.L_x_544:


//--------------------- .text._ZN3cub18CUB_300001_SM_10006detail10radix_sort29DeviceRadixSortOnesweepKernelINS1_5radix10policy_hubIf4PathyE10Policy1000ELNS0_9SortOrderE1EfS6_yiiNS1_21identity_decomposer_tEEEvPT5_SC_PT3_PKSD_PT1_PKSH_PT2_PKSL_T4_iiT6_ --------------------------
	.section	.text._ZN3cub18CUB_300001_SM_10006detail10radix_sort29DeviceRadixSortOnesweepKernelINS1_5radix10policy_hubIf4PathyE10Policy1000ELNS0_9SortOrderE1EfS6_yiiNS1_21identity_decomposer_tEEEvPT5_SC_PT3_PKSD_PT1_PKSH_PT2_PKSL_T4_iiT6_,"ax",@progbits
	.align	128
        .global         _ZN3cub18CUB_300001_SM_10006detail10radix_sort29DeviceRadixSortOnesweepKernelINS1_5radix10policy_hubIf4PathyE10Policy1000ELNS0_9SortOrderE1EfS6_yiiNS1_21identity_decomposer_tEEEvPT5_SC_PT3_PKSD_PT1_PKSH_PT2_PKSL_T4_iiT6_
        .type           _ZN3cub18CUB_300001_SM_10006detail10radix_sort29DeviceRadixSortOnesweepKernelINS1_5radix10policy_hubIf4PathyE10Policy1000ELNS0_9SortOrderE1EfS6_yiiNS1_21identity_decomposer_tEEEvPT5_SC_PT3_PKSD_PT1_PKSH_PT2_PKSL_T4_iiT6_,@function
        .size           _ZN3cub18CUB_300001_SM_10006detail10radix_sort29DeviceRadixSortOnesweepKernelINS1_5radix10policy_hubIf4PathyE10Policy1000ELNS0_9SortOrderE1EfS6_yiiNS1_21identity_decomposer_tEEEvPT5_SC_PT3_PKSD_PT1_PKSH_PT2_PKSL_T4_iiT6_,(.L_x_545 - _ZN3cub18CUB_300001_SM_10006detail10radix_sort29DeviceRadixSortOnesweepKernelINS1_5radix10policy_hubIf4PathyE10Policy1000ELNS0_9SortOrderE1EfS6_yiiNS1_21identity_decomposer_tEEEvPT5_SC_PT3_PKSD_PT1_PKSH_PT2_PKSL_T4_iiT6_)
        .other          _ZN3cub18CUB_300001_SM_10006detail10radix_sort29DeviceRadixSortOnesweepKernelINS1_5radix10policy_hubIf4PathyE10Policy1000ELNS0_9SortOrderE1EfS6_yiiNS1_21identity_decomposer_tEEEvPT5_SC_PT3_PKSD_PT1_PKSH_PT2_PKSL_T4_iiT6_,@"STO_CUDA_ENTRY STV_DEFAULT"
_ZN3cub18CUB_300001_SM_10006detail10radix_sort29DeviceRadixSortOnesweepKernelINS1_5radix10policy_hubIf4PathyE10Policy1000ELNS0_9SortOrderE1EfS6_yiiNS1_21identity_decomposer_tEEEvPT5_SC_PT3_PKSD_PT1_PKSH_PT2_PKSL_T4_iiT6_:
.text._ZN3cub18CUB_300001_SM_10006detail10radix_sort29DeviceRadixSortOnesweepKernelINS1_5radix10policy_hubIf4PathyE10Policy1000ELNS0_9SortOrderE1EfS6_yiiNS1_21identity_decomposer_tEEEvPT5_SC_PT3_PKSD_PT1_PKSH_PT2_PKSL_T4_iiT6_:
[----:B------:R-:W-:Y:S01]  /*0000*/  LDC R1, c[0x0][0x37c] ;  /* 0x0000df00ff017b82 */ /* 0x000fe20000000800 */
[----:B------:R-:W0:Y:S01]  /*0010*/  S2R R5, SR_TID.X ;  /* 0x0000000000057919 */ /* 0x000e220000002100 */
[----:B------:R-:W1:Y:S01]  /*0020*/  LDCU.64 UR10, c[0x0][0x358] ;  /* 0x00006b00ff0a77ac */ /* 0x000e620008000a00 */
[----:B------:R-:W-:Y:S01]  /*0030*/  BSSY.RECONVERGENT B0, `(.L_x_224) ;  /* 0x000000a000007945 */ /* 0x000fe20003800200 */
[----:B0-----:R-:W-:-:S13]  /*0040*/  ISETP.NE.AND P0, PT, R5, RZ, PT ;  /* 0x000000ff0500720c */ /* 0x001fda0003f05270 */
        /* <DEDUP_REMOVED lines=8> */
.L_x_225:
[----:B------:R-:W-:Y:S05]  /*00d0*/  BSYNC.RECONVERGENT B0 ;  /* 0x0000000000007941 */ /* 0x000fea0003800200 */
.L_x_224:
[----:B------:R-:W1:Y:S08]  /*00e0*/  S2UR UR5, SR_CgaCtaId ;  /* 0x00000000000579c3 */ /* 0x000e700000008800 */
[----:B------:R-:W-:Y:S06]  /*00f0*/  BAR.SYNC.DEFER_BLOCKING 0x0 ;  /* 0x0000000000007b1d */ /* 0x000fec0000010000 */
[----:B------:R-:W-:Y:S01]  /*0100*/  UMOV UR4, 0x400 ;  /* 0x0000040000047882 */ /* 0x000fe20000000000 */
[----:B------:R-:W2:Y:S01]  /*0110*/  S2R R7, SR_LANEID ;  /* 0x0000000000077919 */ /* 0x000ea20000000000 */
[----:B-1----:R-:W-:Y:S01]  /*0120*/  ULEA UR7, UR5, UR4, 0x18 ;  /* 0x0000000405077291 */ /* 0x002fe2000f8ec0ff */
[----:B------:R-:W1:Y:S08]  /*0130*/  LDCU UR5, c[0x0][0x3c0] ;  /* 0x00007800ff0577ac */ /* 0x000e700008000800 */
[----:B------:R-:W3:Y:S02]  /*0140*/  LDS R0, [UR7+0x7200] ;  /* 0x00720007ff007984 */ /* 0x000ee40008000800 */
[----:B---3--:R-:W-:-:S02]  /*0150*/  R2UR UR4, R0 ;  /* 0x00000000000472ca */ /* 0x008fc400000e0000 */
[----:B------:R-:W-:-:S11]  /*0160*/  SHF.R.U32.HI R0, RZ, 0x5, R5 ;  /* 0x00000005ff007819 */ /* 0x000fd60000011605 */
[----:B------:R-:W-:-:S04]  /*0170*/  UIMAD UR9, UR4, 0x180, URZ ;  /* 0x00000180040978a4 */ /* 0x000fc8000f8e02ff */
[----:B------:R-:W-:Y:S02]  /*0180*/  UIADD3 UR12, UPT, UPT, UR9, 0x180, URZ ;  /* 0x00000180090c7890 */ /* 0x000fe4000fffe0ff */
[----:B------:R-:W-:Y:S02]  /*0190*/  USHF.R.S32.HI UR8, URZ, 0x1f, UR9 ;  /* 0x0000001fff087899 */ /* 0x000fe40008011409 */
[----:B-1----:R-:W-:-:S09]  /*01a0*/  UISETP.GT.AND UP0, UPT, UR12, UR5, UPT ;  /* 0x000000050c00728c */ /* 0x002fd2000bf04270 */
[----:B--2---:R-:W-:Y:S05]  /*01b0*/  BRA.U UP0, `(.L_x_226) ;  /* 0x00000001001c7547 */ /* 0x004fea000b800000 */
[----:B------:R-:W0:Y:S01]  /*01c0*/  LDCU.64 UR14, c[0x0][0x3a8] ;  /* 0x00007500ff0e77ac */ /* 0x000e220008000a00 */
[----:B------:R-:W-:-:S05]  /*01d0*/  IADD3 R3, P0, PT, R5, UR9, RZ ;  /* 0x0000000905037c10 */ /* 0x000fca000ff1e0ff */
[----:B------:R-:W-:Y:S01]  /*01e0*/  IMAD.X R6, RZ, RZ, UR8, P0 ;  /* 0x00000008ff067e24 */ /* 0x000fe200080e06ff */
[----:B0-----:R-:W-:-:S04]  /*01f0*/  LEA R2, P0, R3, UR14, 0x2 ;  /* 0x0000000e03027c11 */ /* 0x001fc8000f8010ff */
[----:B------:R-:W-:-:S05]  /*0200*/  LEA.HI.X R3, R3, UR15, R6, 0x2, P0 ;  /* 0x0000000f03037c11 */ /* 0x000fca00080f1406 */
[----:B------:R0:W5:Y:S01]  /*0210*/  LDG.E R13, desc[UR10][R2.64] ;  /* 0x0000000a020d7981 */ /* 0x000162000c1e1900 */
[----:B------:R-:W-:Y:S05]  /*0220*/  BRA `(.L_x_227) ;  /* 0x0000000000307947 */ /* 0x000fea0003800000 */
.L_x_226:
[----:B------:R-:W-:Y:S01]  /*0230*/  UIADD3 UR5, UPT, UPT, -UR9, UR5, URZ ;  /* 0x0000000509057290 */ /* 0x000fe2000fffe1ff */
[----:B------:R-:W-:Y:S01]  /*0240*/  BSSY.RECONVERGENT B0, `(.L_x_227) ;  /* 0x000000a000007945 */ /* 0x000fe20003800200 */
[----:B------:R-:W-:-:S04]  /*0250*/  IMAD.MOV.U32 R13, RZ, RZ, -0x1 ;  /* 0xffffffffff0d7424 */ /* 0x000fc800078e00ff */
[----:B------:R-:W-:-:S13]  /*0260*/  ISETP.GE.AND P0, PT, R5, UR5, PT ;  /* 0x0000000505007c0c */ /* 0x000fda000bf06270 */
[----:B------:R-:W-:Y:S05]  /*0270*/  @P0 BRA `(.L_x_228) ;  /* 0x0000000000180947 */ /* 0x000fea0003800000 */
[----:B------:R-:W0:Y:S01]  /*0280*/  LDCU.64 UR14, c[0x0][0x3a8] ;  /* 0x00007500ff0e77ac */ /* 0x000e220008000a00 */
[----:B------:R-:W-:-:S05]  /*0290*/  IADD3 R3, P0, PT, R5, UR9, RZ ;  /* 0x0000000905037c10 */ /* 0x000fca000ff1e0ff */
[----:B------:R-:W-:Y:S01]  /*02a0*/  IMAD.X R6, RZ, RZ, UR8, P0 ;  /* 0x00000008ff067e24 */ /* 0x000fe200080e06ff */
[----:B0-----:R-:W-:-:S04]  /*02b0*/  LEA R2, P0, R3, UR14, 0x2 ;  /* 0x0000000e03027c11 */ /* 0x001fc8000f8010ff */
[----:B------:R-:W-:-:S05]  /*02c0*/  LEA.HI.X R3, R3, UR15, R6, 0x2, P0 ;  /* 0x0000000f03037c11 */ /* 0x000fca00080f1406 */
[----:B------:R1:W5:Y:S04]  /*02d0*/  LDG.E R13, desc[UR10][R2.64] ;  /* 0x0000000a020d7981 */ /* 0x000368000c1e1900 */
.L_x_228:
[----:B------:R-:W-:Y:S05]  /*02e0*/  BSYNC.RECONVERGENT B0 ;  /* 0x0000000000007941 */ /* 0x000fea0003800200 */
.L_x_227:
[----:B01----:R-:W-:Y:S01]  /*02f0*/  VIMNMX R2, PT, PT, R7, 0xe0, !PT ;  /* 0x000000e007027848 */ /* 0x003fe20007fe0100 */
[----:B------:R-:W0:Y:S01]  /*0300*/  LDCU UR5, c[0x0][0x3c8] ;  /* 0x00007900ff0577ac */ /* 0x000e220008000800 */
[----:B-----5:R-:W-:Y:S01]  /*0310*/  ISETP.GE.AND P0, PT, R13, RZ, PT ;  /* 0x000000ff0d00720c */ /* 0x020fe20003f06270 */
[----:B------:R-:W-:Y:S01]  /*0320*/  BSSY.RECONVERGENT B0, `(.L_x_229) ;  /* 0x0000025000007945 */ /* 0x000fe20003800200 */
[----:B------:R-:W-:Y:S01]  /*0330*/  IADD3 R2, PT, PT, R2, 0x1f, -R7 ;  /* 0x0000001f02027810 */ /* 0x000fe20007ffe807 */
[----:B------:R-:W-:-:S03]  /*0340*/  UMOV UR6, 0xffffffff ;  /* 0xffffffff00067882 */ /* 0x000fc60000000000 */
[C---:B------:R-:W-:Y:S02]  /*0350*/  ISETP.GE.U32.AND P1, PT, R2.reuse, 0x1e0, PT ;  /* 0x000001e00200780c */ /* 0x040fe40003f26070 */
[----:B------:R-:W-:Y:S01]  /*0360*/  LEA.HI R3, R2, 0x1, RZ, 0x1b ;  /* 0x0000000102037811 */ /* 0x000fe200078fd8ff */
[----:B------:R-:W-:Y:S01]  /*0370*/  IMAD.SHL.U32 R2, R0, 0x400, RZ ;  /* 0x0000040000027824 */ /* 0x000fe200078e00ff */
[----:B------:R-:W-:Y:S02]  /*0380*/  SEL R0, RZ, 0x7fffffff, !P0 ;  /* 0x7fffffffff007807 */ /* 0x000fe40004000000 */
[----:B------:R-:W-:-:S04]  /*0390*/  LOP3.LUT R10, R3, 0xf, RZ, 0xc0, !PT ;  /* 0x0000000f030a7812 */ /* 0x000fc800078ec0ff */
[----:B------:R-:W-:Y:S01]  /*03a0*/  ISETP.NE.AND P2, PT, R10, RZ, PT ;  /* 0x000000ff0a00720c */ /* 0x000fe20003f45270 */
[----:B0-----:R-:W-:Y:S02]  /*03b0*/  USHF.L.U32 UR5, UR6, UR5, URZ ;  /* 0x0000000506057299 */ /* 0x001fe400080006ff */
[----:B------:R-:W-:Y:S10]  /*03c0*/  @!P1 BRA `(.L_x_230) ;  /* 0x0000000000689947 */ /* 0x000ff40003800000 */
[----:B------:R-:W-:Y:S01]  /*03d0*/  IMAD R8, R7, 0x4, R2 ;  /* 0x0000000407087824 */ /* 0x000fe200078e0202 */
[----:B------:R-:W-:Y:S01]  /*03e0*/  LOP3.LUT R6, R3, 0xffffff0, RZ, 0xc0, !PT ;  /* 0x0ffffff003067812 */ /* 0x000fe200078ec0ff */
[----:B------:R-:W-:-:S04]  /*03f0*/  IMAD.U32 R9, RZ, RZ, UR7 ;  /* 0x00000007ff097e24 */ /* 0x000fc8000f8e00ff */
[----:B------:R-:W-:Y:S01]  /*0400*/  IMAD.MOV R6, RZ, RZ, -R6 ;  /* 0x000000ffff067224 */ /* 0x000fe200078e0a06 */
[----:B------:R-:W-:-:S07]  /*0410*/  IADD3 R8, PT, PT, R8, 0x400, R9 ;  /* 0x0000040008087810 */ /* 0x000fce0007ffe009 */
.L_x_231:
        /* <DEDUP_REMOVED lines=21> */
.L_x_230:
[----:B------:R-:W-:Y:S05]  /*0570*/  BSYNC.RECONVERGENT B0 ;  /* 0x0000000000007941 */ /* 0x000fea0003800200 */
.L_x_229:
[----:B------:R-:W-:Y:S01]  /*0580*/  BSSY.RECONVERGENT B0, `(.L_x_232) ;  /* 0x0000027000007945 */ /* 0x000fe20003800200 */
[----:B------:R-:W-:Y:S01]  /*0590*/  VIADD R6, R2, UR7 ;  /* 0x0000000702067c36 */ /* 0x000fe20008000000 */
[----:B------:R-:W-:Y:S02]  /*05a0*/  LOP3.LUT R15, R0, R13, RZ, 0x3c, !PT ;  /* 0x0000000d000f7212 */ /* 0x000fe400078e3cff */
[----:B------:R-:W-:Y:S05]  /*05b0*/  @!P2 BRA `(.L_x_233) ;  /* 0x00000000008ca947 */ /* 0x000fea0003800000 */
[----:B------:R-:W-:Y:S01]  /*05c0*/  ISETP.GE.U32.AND P0, PT, R10, 0x8, PT ;  /* 0x000000080a00780c */ /* 0x000fe20003f06070 */
[----:B------:R-:W-:Y:S01]  /*05d0*/  BSSY.RECONVERGENT B1, `(.L_x_234) ;  /* 0x000000e000017945 */ /* 0x000fe20003800200 */
[----:B------:R-:W-:-:S04]  /*05e0*/  LOP3.LUT R8, R3, 0x7, RZ, 0xc0, !PT ;  /* 0x0000000703087812 */ /* 0x000fc800078ec0ff */
[----:B------:R-:W-:-:S07]  /*05f0*/  ISETP.NE.AND P1, PT, R8, RZ, PT ;  /* 0x000000ff0800720c */ /* 0x000fce0003f25270 */
[----:B------:R-:W-:Y:S06]  /*0600*/  @!P0 BRA `(.L_x_235) ;  /* 0x0000000000288947 */ /* 0x000fec0003800000 */
        /* <DEDUP_REMOVED lines=10> */
.L_x_235:
[----:B------:R-:W-:Y:S05]  /*06b0*/  BSYNC.RECONVERGENT B1 ;  /* 0x0000000000017941 */ /* 0x000fea0003800200 */
.L_x_234:
        /* <DEDUP_REMOVED lines=13> */
[----:B------:R-:W-:-:S07]  /*0790*/  VIADD R2, R2, UR7 ;  /* 0x0000000702027c36 */ /* 0x000fce0008000000 */
.L_x_236:
[----:B------:R-:W-:Y:S01]  /*07a0*/  VIADD R3, R3, 0x1 ;  /* 0x0000000103037836 */ /* 0x000fe20000000000 */
[----:B------:R0:W-:Y:S04]  /*07b0*/  STS [R2], RZ ;  /* 0x000000ff02007388 */ /* 0x0001e80000000800 */
[----:B------:R-:W-:Y:S01]  /*07c0*/  ISETP.NE.AND P0, PT, R3, RZ, PT ;  /* 0x000000ff0300720c */ /* 0x000fe20003f05270 */
[----:B0-----:R-:W-:-:S12]  /*07d0*/  VIADD R2, R2, 0x80 ;  /* 0x0000008002027836 */ /* 0x001fd80000000000 */
[----:B------:R-:W-:Y:S05]  /*07e0*/  @P0 BRA `(.L_x_236) ;  /* 0xfffffffc00ec0947 */ /* 0x000fea000383ffff */
.L_x_233:
[----:B------:R-:W-:Y:S05]  /*07f0*/  BSYNC.RECONVERGENT B0 ;  /* 0x0000000000007941 */ /* 0x000fea0003800200 */
.L_x_232:
[----:B------:R-:W2:Y:S01]  /*0800*/  LDCU UR6, c[0x0][0x3c4] ;  /* 0x00007880ff0677ac */ /* 0x000ea20008000800 */
[----:B------:R-:W-:Y:S01]  /*0810*/  ISETP.NE.AND P0, PT, R15, 0x7fffffff, PT ;  /* 0x7fffffff0f00780c */ /* 0x000fe20003f05270 */
[----:B------:R-:W3:Y:S01]  /*0820*/  LDC.64 R8, c[0x0][0x380] ;  /* 0x0000e000ff087b82 */ /* 0x000ee20000000a00 */
[----:B------:R-:W-:Y:S01]  /*0830*/  ISETP.GT.U32.AND P2, PT, R5, 0xff, PT ;  /* 0x000000ff0500780c */ /* 0x000fe20003f44070 */
[----:B------:R-:W-:Y:S01]  /*0840*/  BSSY.RECONVERGENT B0, `(.L_x_237) ;  /* 0x0000030000007945 */ /* 0x000fe20003800200 */
[----:B01----:R-:W-:Y:S01]  /*0850*/  SEL R0, R15, 0x80000000, P0 ;  /* 0x800000000f007807 */ /* 0x003fe20000000000 */
[----:B------:R-:W-:Y:S01]  /*0860*/  IMAD.U32 R35, RZ, RZ, UR4 ;  /* 0x00000004ff237e24 */ /* 0x000fe2000f8e00ff */
[----:B------:R-:W-:Y:S02]  /*0870*/  P2R R24, PR, RZ, 0x4 ;  /* 0x00000004ff187803 */ /* 0x000fe40000000000 */
[----:B------:R-:W-:Y:S02]  /*0880*/  LEA R2, R5, UR7, 0x2 ;  /* 0x0000000705027c11 */ /* 0x000fe4000f8e10ff */
[----:B--2---:R-:W-:-:S04]  /*0890*/  SHF.R.U32.HI R0, RZ, UR6, R0 ;  /* 0x00000006ff007c19 */ /* 0x004fc80008011600 */
[----:B------:R-:W-:Y:S01]  /*08a0*/  LOP3.LUT R11, R0, UR5, RZ, 0x30, !PT ;  /* 0x00000005000b7c12 */ /* 0x000fe2000f8e30ff */
[----:B------:R-:W-:-:S04]  /*08b0*/  IMAD.MOV.U32 R0, RZ, RZ, RZ ;  /* 0x000000ffff007224 */ /* 0x000fc800078e00ff */
[----:B------:R-:W-:Y:S01]  /*08c0*/  IMAD R6, R11, 0x4, R6 ;  /* 0x000000040b067824 */ /* 0x000fe200078e0206 */
[----:B------:R-:W-:-:S04]  /*08d0*/  NOP ;  /* 0x0000000000007918 */ /* 0x000fc80000000000 */
[----:B------:R0:W-:Y:S01]  /*08e0*/  ATOMS.POPC.INC.32 RZ, [R6+URZ] ;  /* 0x0000000006ff7f8c */ /* 0x0001e2000d8000ff */
[----:B------:R-:W-:Y:S06]  /*08f0*/  BAR.SYNC.DEFER_BLOCKING 0x0 ;  /* 0x0000000000007b1d */ /* 0x000fec0000010000 */
[----:B------:R-:W-:Y:S05]  /*0900*/  @P2 BRA `(.L_x_238) ;  /* 0x00000000008c2947 */ /* 0x000fea0003800000 */
[----:B------:R-:W-:Y:S04]  /*0910*/  LDS R3, [R2] ;  /* 0x0000000002037984 */ /* 0x000fe80000000800 */
[----:B------:R-:W1:Y:S04]  /*0920*/  LDS R0, [R2+0x400] ;  /* 0x0004000002007984 */ /* 0x000e680000000800 */
[----:B0-----:R-:W0:Y:S04]  /*0930*/  LDS R6, [R2+0x800] ;  /* 0x0008000002067984 */ /* 0x001e280000000800 */
[----:B------:R-:W2:Y:S04]  /*0940*/  LDS R10, [R2+0xc00] ;  /* 0x000c0000020a7984 */ /* 0x000ea80000000800 */
[----:B------:R-:W4:Y:S04]  /*0950*/  LDS R12, [R2+0x1000] ;  /* 0x00100000020c7984 */ /* 0x000f280000000800 */
[----:B------:R-:W5:Y:S04]  /*0960*/  LDS R14, [R2+0x1400] ;  /* 0x00140000020e7984 */ /* 0x000f680000000800 */
[----:B------:R-:W3:Y:S04]  /*0970*/  LDS R16, [R2+0x1800] ;  /* 0x0018000002107984 */ /* 0x000ee80000000800 */
[----:B------:R-:W3:Y:S04]  /*0980*/  LDS R18, [R2+0x1c00] ;  /* 0x001c000002127984 */ /* 0x000ee80000000800 */
[----:B------:R-:W3:Y:S04]  /*0990*/  LDS R20, [R2+0x2000] ;  /* 0x0020000002147984 */ /* 0x000ee80000000800 */
[----:B------:R-:W3:Y:S04]  /*09a0*/  LDS R22, [R2+0x2400] ;  /* 0x0024000002167984 */ /* 0x000ee80000000800 */
[----:B------:R-:W3:Y:S01]  /*09b0*/  LDS R26, [R2+0x2800] ;  /* 0x00280000021a7984 */ /* 0x000ee20000000800 */
[----:B-1----:R-:W-:-:S03]  /*09c0*/  IMAD.IADD R7, R3, 0x1, R0 ;  /* 0x0000000103077824 */ /* 0x002fc600078e0200 */
[----:B------:R-:W-:Y:S01]  /*09d0*/  STS [R2+0x400], R3 ;  /* 0x0004000302007388 */ /* 0x000fe20000000800 */
[----:B0-----:R-:W-:-:S03]  /*09e0*/  IMAD.IADD R17, R7, 0x1, R6 ;  /* 0x0000000107117824 */ /* 0x001fc600078e0206 */
[----:B------:R-:W0:Y:S01]  /*09f0*/  LDS R0, [R2+0x2c00] ;  /* 0x002c000002007984 */ /* 0x000e220000000800 */
[----:B--2---:R-:W-:-:S03]  /*0a00*/  IMAD.IADD R19, R17, 0x1, R10 ;  /* 0x0000000111137824 */ /* 0x004fc600078e020a */
[----:B------:R1:W-:Y:S01]  /*0a10*/  STS [R2+0x800], R7 ;  /* 0x0008000702007388 */ /* 0x0003e20000000800 */
[----:B----4-:R-:W-:-:S03]  /*0a20*/  IMAD.IADD R21, R19, 0x1, R12 ;  /* 0x0000000113157824 */ /* 0x010fc600078e020c */
[----:B------:R1:W-:Y:S01]  /*0a30*/  STS [R2+0xc00], R17 ;  /* 0x000c001102007388 */ /* 0x0003e20000000800 */
[----:B-----5:R-:W-:-:S03]  /*0a40*/  IMAD.IADD R23, R21, 0x1, R14 ;  /* 0x0000000115177824 */ /* 0x020fc600078e020e */
[----:B------:R1:W-:Y:S01]  /*0a50*/  STS [R2+0x1000], R19 ;  /* 0x0010001302007388 */ /* 0x0003e20000000800 */
[----:B---3--:R-:W-:-:S03]  /*0a60*/  IMAD.IADD R25, R23, 0x1, R16 ;  /* 0x0000000117197824 */ /* 0x008fc600078e0210 */
        /* <DEDUP_REMOVED lines=13> */
.L_x_238:
[----:B------:R-:W-:Y:S05]  /*0b40*/  BSYNC.RECONVERGENT B0 ;  /* 0x0000000000007941 */ /* 0x000fea0003800200 */
.L_x_237:
[C---:B------:R-:W-:Y:S01]  /*0b50*/  ISETP.NE.AND P0, PT, R0.reuse, 0x180, PT ;  /* 0x000001800000780c */ /* 0x040fe20003f05270 */
[----:B-1----:R-:W-:Y:S01]  /*0b60*/  IMAD R7, R35, 0x100, R5 ;  /* 0x0000010023077824 */ /* 0x002fe200078e0205 */
[----:B------:R-:W-:Y:S01]  /*0b70*/  @!P2 LOP3.LUT R19, R0, 0x40000000, RZ, 0xfc, !PT ;  /* 0x400000000013a812 */ /* 0x000fe200078efcff */
[----:B------:R-:W1:Y:S01]  /*0b80*/  LDC.64 R2, c[0x0][0x3b8] ;  /* 0x0000ee00ff027b82 */ /* 0x000e620000000a00 */
[----:B------:R-:W-:Y:S01]  /*0b90*/  ISETP.LT.U32.AND P0, PT, R5, 0x100, !P0 ;  /* 0x000001000500780c */ /* 0x000fe20004701070 */
[----:B---3--:R-:W-:Y:S01]  /*0ba0*/  IMAD.WIDE R8, R7, 0x4, R8 ;  /* 0x0000000407087825 */ /* 0x008fe200078e0208 */
[----:B------:R-:W-:-:S04]  /*0bb0*/  IADD3 R21, P1, PT, R5, UR9, RZ ;  /* 0x0000000905157c10 */ /* 0x000fc8000ff3e0ff */
[----:B------:R2:W-:Y:S01]  /*0bc0*/  @!P2 STG.E.STRONG.SYS desc[UR10][R8.64], R19 ;  /* 0x000000130800a986 */ /* 0x0005e2000c11590a */
[----:B0-----:R-:W0:Y:S01]  /*0bd0*/  LDC.64 R6, c[0x0][0x398] ;  /* 0x0000e600ff067b82 */ /* 0x001e220000000a00 */
[----:B------:R-:W-:-:S07]  /*0be0*/  IMAD.X R10, RZ, RZ, UR8, P1 ;  /* 0x00000008ff0a7e24 */ /* 0x000fce00088e06ff */
[----:B------:R-:W3:Y:S01]  /*0bf0*/  LDC.64 R16, c[0x0][0x390] ;  /* 0x0000e400ff107b82 */ /* 0x000ee20000000a00 */
[----:B-1----:R-:W-:-:S04]  /*0c00*/  IMAD.WIDE.U32 R2, R21, 0x4c, R2 ;  /* 0x0000004c15027825 */ /* 0x002fc800078e0002 */
[----:B------:R-:W-:-:S04]  /*0c10*/  IMAD R21, R10, 0x4c, RZ ;  /* 0x0000004c0a157824 */ /* 0x000fc800078e02ff */
[----:B------:R-:W-:Y:S02]  /*0c20*/  IMAD.IADD R3, R3, 0x1, R21 ;  /* 0x0000000103037824 */ /* 0x000fe400078e0215 */
[----:B0-----:R-:W-:Y:S01]  /*0c30*/  IMAD.WIDE.U32 R6, R5, 0x8, R6 ;  /* 0x0000000805067825 */ /* 0x001fe200078e0006 */
[----:B------:R-:W-:Y:S06]  /*0c40*/  BAR.RED.OR.DEFER_BLOCKING 0x0, P0 ;  /* 0x0000000000007b1d */ /* 0x000fec0000014800 */
[----:B------:R-:W0:Y:S02]  /*0c50*/  B2R.RESULT RZ, P0 ;  /* 0x0000000000ff731c */ /* 0x000e240000004000 */
[----:B0-23--:R-:W-:Y:S05]  /*0c60*/  @!P0 BRA `(.L_x_239) ;  /* 0x0000000c00408947 */ /* 0x00dfea0003800000 */
[C---:B------:R-:W-:Y:S01]  /*0c70*/  ISETP.GT.U32.AND P0, PT, R5.reuse, R11, PT ;  /* 0x0000000b0500720c */ /* 0x040fe20003f04070 */
[----:B------:R-:W-:Y:S01]  /*0c80*/  BSSY B1, `(.L_x_240) ;  /* 0x000002d000017945 */ /* 0x000fe20003800000 */
[C---:B------:R-:W-:Y:S01]  /*0c90*/  IMAD.WIDE.U32 R14, R5.reuse, 0x8, R16 ;  /* 0x00000008050e7825 */ /* 0x040fe200078e0010 */
[----:B------:R-:W-:Y:S02]  /*0ca0*/  LEA R12, R5, UR7, 0x3 ;  /* 0x00000007050c7c11 */ /* 0x000fe4000f8e18ff */
[----:B------:R-:W-:Y:S01]  /*0cb0*/  SEL R17, RZ, 0x180, !P0 ;  /* 0x00000180ff117807 */ /* 0x000fe20004000000 */
[----:B------:R-:W-:Y:S07]  /*0cc0*/  @P2 BRA `(.L_x_241) ;  /* 0x0000000000a02947 */ /* 0x000fee0003800000 */
[----:B------:R-:W2:Y:S01]  /*0cd0*/  LDG.E.64 R6, desc[UR10][R6.64] ;  /* 0x0000000a06067981 */ /* 0x000ea2000c1e1b00 */
[----:B------:R-:W-:Y:S01]  /*0ce0*/  UISETP.GE.AND UP0, UPT, UR4, 0x1, UPT ;  /* 0x000000010400788c */ /* 0x000fe2000bf06270 */
[----:B------:R-:W-:Y:S01]  /*0cf0*/  IMAD.MOV.U32 R21, RZ, RZ, R0 ;  /* 0x000000ffff157224 */ /* 0x000fe200078e0000 */
[----:B--2---:R-:W-:-:S04]  /*0d00*/  IADD3 R18, P0, PT, -R17, R6, RZ ;  /* 0x0000000611127210 */ /* 0x004fc80007f1e1ff */
[----:B------:R-:W-:-:S05]  /*0d10*/  IADD3.X R19, PT, PT, R7, -0x1, RZ, P0, !PT ;  /* 0xffffffff07137810 */ /* 0x000fca00007fe4ff */
[----:B------:R0:W-:Y:S01]  /*0d20*/  STS.64 [R12+0x7200], R18 ;  /* 0x007200120c007388 */ /* 0x0001e20000000a00 */
[----:B------:R-:W-:Y:S05]  /*0d30*/  BRA.U !UP0, `(.L_x_242) ;  /* 0x00000001086c7547 */ /* 0x000fea000b800000 */
[----:B------:R-:W-:Y:S01]  /*0d40*/  BSSY B0, `(.L_x_243) ;  /* 0x0000019000007945 */ /* 0x000fe20003800000 */
[----:B------:R-:W-:Y:S02]  /*0d50*/  IMAD.MOV.U32 R10, RZ, RZ, -0x1 ;  /* 0xffffffffff0a7424 */ /* 0x000fe400078e00ff */
[----:B------:R-:W-:Y:S02]  /*0d60*/  IMAD.U32 R16, RZ, RZ, UR4 ;  /* 0x00000004ff107e24 */ /* 0x000fe4000f8e00ff */
[----:B------:R-:W-:-:S07]  /*0d70*/  IMAD.MOV.U32 R21, RZ, RZ, R0 ;  /* 0x000000ffff157224 */ /* 0x000fce00078e0000 */
.L_x_247:
[----:B------:R-:W1:Y:S01]  /*0d80*/  LDC.64 R6, c[0x0][0x380] ;  /* 0x0000e000ff067b82 */ /* 0x000e620000000a00 */
[----:B------:R-:W-:Y:S01]  /*0d90*/  VIADD R23, R16, 0xffffffff ;  /* 0xffffffff10177836 */ /* 0x000fe20000000000 */
[----:B------:R-:W-:Y:S03]  /*0da0*/  BSSY B2, `(.L_x_244) ;  /* 0x0000008000027945 */ /* 0x000fe60003800000 */
[----:B0-----:R-:W-:-:S04]  /*0db0*/  IMAD R19, R23, 0x100, R5 ;  /* 0x0000010017137824 */ /* 0x001fc800078e0205 */
[----:B-1----:R-:W-:-:S07]  /*0dc0*/  IMAD.WIDE R6, R19, 0x4, R6 ;  /* 0x0000000413067825 */ /* 0x002fce00078e0206 */
.L_x_245:
[----:B------:R-:W-:Y:S05]  /*0dd0*/  YIELD ;  /* 0x0000000000007946 */ /* 0x000fea0003800000 */
[----:B------:R0:W-:Y:S06]  /*0de0*/  MEMBAR.SC.CTA ;  /* 0x0000000000007992 */ /* 0x0001ec0000000000 */
[----:B0-----:R-:W2:Y:S02]  /*0df0*/  LDG.E.STRONG.SYS R18, desc[UR10][R6.64] ;  /* 0x0000000a06127981 */ /* 0x001ea4000c1f5900 */
[----:B--2---:R-:W-:-:S13]  /*0e00*/  ISETP.NE.AND P0, PT, R18, RZ, PT ;  /* 0x000000ff1200720c */ /* 0x004fda0003f05270 */
[----:B------:R-:W-:Y:S05]  /*0e10*/  @!P0 BRA `(.L_x_245) ;  /* 0xfffffffc00ec8947 */ /* 0x000fea000383ffff */
[----:B------:R-:W-:Y:S05]  /*0e20*/  BSYNC B2 ;  /* 0x0000000000027941 */ /* 0x000fea0003800000 */
.L_x_244:
[----:B------:R-:W-:Y:S01]  /*0e30*/  BSSY.RECONVERGENT B2, `(.L_x_246) ;  /* 0x0000006000027945 */ /* 0x000fe20003800200 */
[C---:B------:R-:W-:Y:S02]  /*0e40*/  ISETP.GT.AND P0, PT, R18.reuse, -0x1, PT ;  /* 0xffffffff1200780c */ /* 0x040fe40003f04270 */
[----:B------:R-:W-:Y:S01]  /*0e50*/  LOP3.LUT R18, R18, 0x3fffffff, RZ, 0xc0, !PT ;  /* 0x3fffffff12127812 */ /* 0x000fe200078ec0ff */
[----:B------:R-:W-:Y:S05]  /*0e60*/  WARPSYNC.EXCLUSIVE R10 ;  /* 0x000000000a007348 */ /* 0x000fea0003a00000 */
[----:B------:R-:W-:-:S05]  /*0e70*/  IMAD.IADD R21, R18, 0x1, R21 ;  /* 0x0000000112157824 */ /* 0x000fca00078e0215 */
[----:B------:R-:W-:-:S07]  /*0e80*/  VOTE.ANY R10, PT, P0 ;  /* 0x00000000000a7806 */ /* 0x000fce00000e0100 */
[----:B------:R-:W-:Y:S05]  /*0e90*/  BSYNC.RECONVERGENT B2 ;  /* 0x0000000000027941 */ /* 0x000fea0003800200 */
.L_x_246:
[----:B------:R-:W-:Y:S01]  /*0ea0*/  ISETP.GT.U32.AND P1, PT, R16, 0x1, PT ;  /* 0x000000011000780c */ /* 0x000fe20003f24070 */
[----:B------:R-:W-:-:S12]  /*0eb0*/  IMAD.MOV.U32 R16, RZ, RZ, R23 ;  /* 0x000000ffff107224 */ /* 0x000fd800078e0017 */
[----:B------:R-:W-:Y:S05]  /*0ec0*/  @P0 BRA P1, `(.L_x_247) ;  /* 0xfffffffc00ac0947 */ /* 0x000fea000083ffff */
[----:B------:R-:W-:Y:S05]  /*0ed0*/  BSYNC B0 ;  /* 0x0000000000007941 */ /* 0x000fea0003800000 */
.L_x_243:
[----:B------:R1:W2:Y:S02]  /*0ee0*/  LDS.64 R18, [R12+0x7200] ;  /* 0x007200000c127984 */ /* 0x0002a40000000a00 */
.L_x_242:
[C---:B------:R-:W-:Y:S01]  /*0ef0*/  IMAD.IADD R7, R21.reuse, 0x1, -R0 ;  /* 0x0000000115077824 */ /* 0x040fe200078e0a00 */
[----:B------:R-:W-:-:S04]  /*0f00*/  LOP3.LUT R21, R21, 0x80000000, RZ, 0xfc, !PT ;  /* 0x8000000015157812 */ /* 0x000fc800078efcff */
[C---:B--2---:R-:W-:Y:S01]  /*0f10*/  IADD3 R6, P0, PT, R7.reuse, R18, RZ ;  /* 0x0000001207067210 */ /* 0x044fe20007f1e0ff */
[----:B------:R2:W-:Y:S03]  /*0f20*/  STG.E.STRONG.SYS desc[UR10][R8.64], R21 ;  /* 0x0000001508007986 */ /* 0x0005e6000c11590a */
[----:B------:R-:W-:-:S05]  /*0f30*/  LEA.HI.X.SX32 R7, R7, R19, 0x1, P0 ;  /* 0x0000001307077211 */ /* 0x000fca00000f0eff */
[----:B------:R2:W-:Y:S04]  /*0f40*/  STS.64 [R12+0x7200], R6 ;  /* 0x007200060c007388 */ /* 0x0005e80000000a00 */
.L_x_241:
[----:B------:R-:W-:Y:S05]  /*0f50*/  BSYNC B1 ;  /* 0x0000000000017941 */ /* 0x000fea0003800000 */
.L_x_240:
[----:B--2---:R-:W2:Y:S01]  /*0f60*/  LDC.64 R6, c[0x0][0x390] ;  /* 0x0000e400ff067b82 */ /* 0x004ea20000000a00 */
[----:B------:R-:W-:Y:S05]  /*0f70*/  WARPSYNC.ALL ;  /* 0x0000000000007948 */ /* 0x000fea0003800000 */
[----:B------:R-:W-:Y:S02]  /*0f80*/  LEA R8, R11, UR7, 0x3 ;  /* 0x000000070b087c11 */ /* 0x000fe4000f8e18ff */
[----:B------:R-:W3:Y:S01]  /*0f90*/  LDC R10, c[0x0][0x3c0] ;  /* 0x0000f000ff0a7b82 */ /* 0x000ee20000000800 */
[----:B--2---:R-:W-:Y:S02]  /*0fa0*/  ISETP.EQ.U32.AND P1, PT, R6, RZ, PT ;  /* 0x000000ff0600720c */ /* 0x004fe40003f22070 */
[----:B---3--:R-:W-:-:S04]  /*0fb0*/  ISETP.LE.AND P0, PT, R10, UR12, PT ;  /* 0x0000000c0a007c0c */ /* 0x008fc8000bf03270 */
[----:B------:R-:W-:-:S04]  /*0fc0*/  ISETP.EQ.OR.EX P0, PT, R7, RZ, !P0, P1 ;  /* 0x000000ff0700720c */ /* 0x000fc80004702710 */
[----:B------:R-:W-:-:S13]  /*0fd0*/  ISETP.GT.U32.OR P0, PT, R5, 0xff, P0 ;  /* 0x000000ff0500780c */ /* 0x000fda0000704470 */
[----:B------:R-:W2:Y:S01]  /*0fe0*/  @!P0 LDS.64 R6, [R12+0x7200] ;  /* 0x007200000c068984 */ /* 0x000ea20000000a00 */
[----:B------:R-:W-:Y:S02]  /*0ff0*/  @!P0 SHF.R.S32.HI R9, RZ, 0x1f, R0 ;  /* 0x0000001fff098819 */ /* 0x000fe40000011400 */
[----:B--2---:R-:W-:-:S04]  /*1000*/  @!P0 IADD3 R6, P1, P2, R6, R0, R17 ;  /* 0x0000000006068210 */ /* 0x004fc80007a3e011 */
[----:B------:R-:W-:Y:S02]  /*1010*/  @!P0 IADD3.X R7, PT, PT, R7, R9, RZ, P1, P2 ;  /* 0x0000000907078210 */ /* 0x000fe40000fe44ff */
[----:B------:R-:W-:-:S03]  /*1020*/  ISETP.LT.AND P1, PT, R10, UR12, PT ;  /* 0x0000000c0a007c0c */ /* 0x000fc6000bf21270 */
[----:B------:R2:W-:Y:S01]  /*1030*/  @!P0 STG.E.64 desc[UR10][R14.64], R6 ;  /* 0x000000060e008986 */ /* 0x0005e2000c101b0a */
[----:B------:R-:W-:Y:S06]  /*1040*/  BAR.SYNC.DEFER_BLOCKING 0x0 ;  /* 0x0000000000007b1d */ /* 0x000fec0000010000 */
[----:B------:R-:W3:Y:S03]  /*1050*/  LDS.64 R8, [R8+0x7200] ;  /* 0x0072000008087984 */ /* 0x000ee60000000a00 */
[----:B------:R-:W-:Y:S05]  /*1060*/  @P1 BRA `(.L_x_248) ;  /* 0x00000000001c1947 */ /* 0x000fea0003800000 */
[----:B------:R-:W2:Y:S01]  /*1070*/  LDCU.64 UR6, c[0x0][0x3a0] ;  /* 0x00007400ff0677ac */ /* 0x000ea20008000a00 */
[----:B01-3--:R-:W-:-:S05]  /*1080*/  IADD3 R12, P0, PT, R8, R5, RZ ;  /* 0x00000005080c7210 */ /* 0x00bfca0007f1e0ff */
[----:B------:R-:W-:Y:S01]  /*1090*/  IMAD.X R8, RZ, RZ, R9, P0 ;  /* 0x000000ffff087224 */ /* 0x000fe200000e0609 */
[----:B--2---:R-:W-:-:S04]  /*10a0*/  LEA R6, P0, R12, UR6, 0x2 ;  /* 0x000000060c067c11 */ /* 0x004fc8000f8010ff */
[----:B------:R-:W-:-:S05]  /*10b0*/  LEA.HI.X R7, R12, UR7, R8, 0x2, P0 ;  /* 0x000000070c077c11 */ /* 0x000fca00080f1408 */
[----:B------:R1:W-:Y:S01]  /*10c0*/  STG.E desc[UR10][R6.64], R13 ;  /* 0x0000000d06007986 */ /* 0x0003e2000c10190a */
[----:B------:R-:W-:Y:S05]  /*10d0*/  BRA `(.L_x_249) ;  /* 0x0000000000247947 */ /* 0x000fea0003800000 */
.L_x_248:
[----:B------:R-:W4:Y:S01]  /*10e0*/  LDCU.64 UR6, c[0x0][0x3a0] ;  /* 0x00007400ff0677ac */ /* 0x000f220008000a00 */
[----:B--2---:R-:W-:Y:S01]  /*10f0*/  IMAD.U32 R7, RZ, RZ, UR4 ;  /* 0x00000004ff077e24 */ /* 0x004fe2000f8e00ff */
[----:B01-3--:R-:W-:-:S03]  /*1100*/  IADD3 R12, P2, PT, R8, R5, RZ ;  /* 0x00000005080c7210 */ /* 0x00bfc60007f5e0ff */
[----:B------:R-:W-:Y:S02]  /*1110*/  IMAD R7, R7, -0x180, R10 ;  /* 0xfffffe8007077824 */ /* 0x000fe400078e020a */
[----:B------:R-:W-:-:S03]  /*1120*/  IMAD.X R8, RZ, RZ, R9, P2 ;  /* 0x000000ffff087224 */ /* 0x000fc600010e0609 */
[----:B------:R-:W-:Y:S02]  /*1130*/  ISETP.GE.AND P0, PT, R5, R7, PT ;  /* 0x000000070500720c */ /* 0x000fe40003f06270 */
[----:B----4-:R-:W-:-:S04]  /*1140*/  LEA R6, P2, R12, UR6, 0x2 ;  /* 0x000000060c067c11 */ /* 0x010fc8000f8410ff */
[----:B------:R-:W-:-:S07]  /*1150*/  LEA.HI.X R7, R12, UR7, R8, 0x2, P2 ;  /* 0x000000070c077c11 */ /* 0x000fce00090f1408 */
[----:B------:R0:W-:Y:S02]  /*1160*/  @!P0 STG.E desc[UR10][R6.64], R13 ;  /* 0x0000000d06008986 */ /* 0x0001e4000c10190a */
.L_x_249:
[----:B------:R-:W-:Y:S05]  /*1170*/  @P1 BRA `(.L_x_250) ;  /* 0x0000000000701947 */ /* 0x000fea0003800000 */
[----:B------:R-:W2:Y:S04]  /*1180*/  LDG.E R14, desc[UR10][R2.64+0x48] ;  /* 0x0000480a020e7981 */ /* 0x000ea8000c1e1900 */
[----:B01----:R0:W5:Y:S04]  /*1190*/  LDG.E R7, desc[UR10][R2.64] ;  /* 0x0000000a02077981 */ /* 0x003168000c1e1900 */
        /* <DEDUP_REMOVED lines=17> */
[----:B--2---:R-:W-:-:S02]  /*12b0*/  PRMT R16, R14, 0x7770, RZ ;  /* 0x000077700e107816 */ /* 0x004fc400000000ff */
[C---:B------:R-:W-:Y:S02]  /*12c0*/  PRMT R18, R14.reuse, 0x7771, RZ ;  /* 0x000077710e127816 */ /* 0x040fe400000000ff */
[C---:B------:R-:W-:Y:S02]  /*12d0*/  PRMT R20, R14.reuse, 0x7772, RZ ;  /* 0x000077720e147816 */ /* 0x040fe400000000ff */
[----:B------:R-:W-:Y:S02]  /*12e0*/  PRMT R22, R14, 0x7773, RZ ;  /* 0x000077730e167816 */ /* 0x000fe400000000ff */
[----:B------:R-:W-:Y:S02]  /*12f0*/  PRMT R14, R16, 0x7610, R14 ;  /* 0x00007610100e7816 */ /* 0x000fe4000000000e */
[----:B------:R-:W-:Y:S02]  /*1300*/  PRMT R16, R18, 0x7610, R16 ;  /* 0x0000761012107816 */ /* 0x000fe40000000010 */
[----:B------:R-:W-:-:S02]  /*1310*/  PRMT R18, R20, 0x7610, R18 ;  /* 0x0000761014127816 */ /* 0x000fc40000000012 */
[----:B------:R-:W-:Y:S01]  /*1320*/  PRMT R20, R22, 0x7610, R20 ;  /* 0x0000761016147816 */ /* 0x000fe20000000014 */
[----:B0-----:R-:W-:Y:S06]  /*1330*/  BRA `(.L_x_251) ;  /* 0x0000000000807947 */ /* 0x001fec0003800000 */
.L_x_250:
[----:B01----:R-:W-:Y:S01]  /*1340*/  VIADD R7, R10, -UR9 ;  /* 0x800000090a077c36 */ /* 0x003fe20008000000 */
[----:B------:R-:W-:Y:S04]  /*1350*/  BSSY.RECONVERGENT B0, `(.L_x_251) ;  /* 0x000001e000007945 */ /* 0x000fe80003800200 */
[----:B------:R-:W-:-:S13]  /*1360*/  ISETP.GE.AND P0, PT, R5, R7, PT ;  /* 0x000000070500720c */ /* 0x000fda0003f06270 */
[----:B------:R-:W-:Y:S05]  /*1370*/  @P0 BRA `(.L_x_252) ;  /* 0x00000000006c0947 */ /* 0x000fea0003800000 */
[----:B------:R-:W2:Y:S04]  /*1380*/  LDG.E R14, desc[UR10][R2.64+0x48] ;  /* 0x0000480a020e7981 */ /* 0x000ea8000c1e1900 */
        /* <DEDUP_REMOVED lines=25> */
[----:B0-----:R-:W-:-:S07]  /*1520*/  PRMT R20, R22, 0x7610, R20 ;  /* 0x0000761016147816 */ /* 0x001fce0000000014 */
.L_x_252:
[----:B------:R-:W-:Y:S05]  /*1530*/  BSYNC.RECONVERGENT B0 ;  /* 0x0000000000007941 */ /* 0x000fea0003800200 */
.L_x_251:
[----:B------:R-:W-:Y:S05]  /*1540*/  @P1 BRA `(.L_x_253) ;  /* 0x00000000007c1947 */ /* 0x000fea0003800000 */
[----:B------:R-:W0:Y:S01]  /*1550*/  LDC.64 R2, c[0x0][0x3b0] ;  /* 0x0000ec00ff027b82 */ /* 0x000e220000000a00 */
[----:B------:R-:W-:Y:S01]  /*1560*/  LOP3.LUT R20, R20, 0xffff, RZ, 0xc0, !PT ;  /* 0x0000ffff14147812 */ /* 0x000fe200078ec0ff */
[----:B------:R-:W-:Y:S01]  /*1570*/  IMAD R8, R8, 0x4c, RZ ;  /* 0x0000004c08087824 */ /* 0x000fe200078e02ff */
[----:B------:R-:W-:Y:S02]  /*1580*/  LOP3.LUT R5, R18, 0xffff, RZ, 0xc0, !PT ;  /* 0x0000ffff12057812 */ /* 0x000fe400078ec0ff */
[----:B------:R-:W-:Y:S02]  /*1590*/  LOP3.LUT R16, R16, 0xffff, RZ, 0xc0, !PT ;  /* 0x0000ffff10107812 */ /* 0x000fe400078ec0ff */
[----:B------:R-:W-:Y:S02]  /*15a0*/  LOP3.LUT R14, R14, 0xffff, RZ, 0xc0, !PT ;  /* 0x0000ffff0e0e7812 */ /* 0x000fe400078ec0ff */
[----:B------:R-:W-:Y:S02]  /*15b0*/  PRMT R5, R5, 0x3340, R20 ;  /* 0x0000334005057816 */ /* 0x000fe40000000014 */
[----:B------:R-:W-:-:S04]  /*15c0*/  PRMT R14, R14, 0x3340, R16 ;  /* 0x000033400e0e7816 */ /* 0x000fc80000000010 */
[----:B------:R-:W-:Y:S01]  /*15d0*/  PRMT R5, R14, 0x5410, R5 ;  /* 0x000054100e057816 */ /* 0x000fe20000000005 */
[----:B0-----:R-:W-:-:S04]  /*15e0*/  IMAD.WIDE.U32 R2, R12, 0x4c, R2 ;  /* 0x0000004c0c027825 */ /* 0x001fc800078e0002 */
[----:B------:R-:W-:-:S05]  /*15f0*/  IMAD.IADD R3, R3, 0x1, R8 ;  /* 0x0000000103037824 */ /* 0x000fca00078e0208 */
        /* <DEDUP_REMOVED lines=20> */
.L_x_253:
[----:B------:R-:W-:-:S04]  /*1740*/  IMAD.U32 R3, RZ, RZ, UR4 ;  /* 0x00000004ff037e24 */ /* 0x000fc8000f8e00ff */
[----:B------:R-:W-:-:S05]  /*1750*/  IMAD R3, R3, -0x180, R10 ;  /* 0xfffffe8003037824 */ /* 0x000fca00078e020a */
[----:B------:R-:W-:-:S13]  /*1760*/  ISETP.GE.AND P0, PT, R5, R3, PT ;  /* 0x000000030500720c */ /* 0x000fda0003f06270 */
[----:B------:R-:W-:Y:S05]  /*1770*/  @P0 EXIT ;  /* 0x000000000000094d */ /* 0x000fea0003800000 */
[----:B------:R-:W0:Y:S01]  /*1780*/  LDC.64 R2, c[0x0][0x3b0] ;  /* 0x0000ec00ff027b82 */ /* 0x000e220000000a00 */
[----:B------:R-:W-:Y:S01]  /*1790*/  LOP3.LUT R20, R20, 0xffff, RZ, 0xc0, !PT ;  /* 0x0000ffff14147812 */ /* 0x000fe200078ec0ff */
[----:B------:R-:W-:Y:S01]  /*17a0*/  IMAD R5, R8, 0x4c, RZ ;  /* 0x0000004c08057824 */ /* 0x000fe200078e02ff */
[----:B------:R-:W-:Y:S02]  /*17b0*/  LOP3.LUT R18, R18, 0xffff, RZ, 0xc0, !PT ;  /* 0x0000ffff12127812 */ /* 0x000fe400078ec0ff */
[----:B------:R-:W-:Y:S02]  /*17c0*/  LOP3.LUT R16, R16, 0xffff, RZ, 0xc0, !PT ;  /* 0x0000ffff10107812 */ /* 0x000fe400078ec0ff */
[----:B------:R-:W-:Y:S02]  /*17d0*/  LOP3.LUT R14, R14, 0xffff, RZ, 0xc0, !PT ;  /* 0x0000ffff0e0e7812 */ /* 0x000fe400078ec0ff */
[----:B------:R-:W-:Y:S02]  /*17e0*/  PRMT R18, R18, 0x3340, R20 ;  /* 0x0000334012127816 */ /* 0x000fe40000000014 */
[----:B------:R-:W-:Y:S01]  /*17f0*/  PRMT R14, R14, 0x3340, R16 ;  /* 0x000033400e0e7816 */ /* 0x000fe20000000010 */
[----:B0-----:R-:W-:-:S04]  /*1800*/  IMAD.WIDE.U32 R2, R12, 0x4c, R2 ;  /* 0x0000004c0c027825 */ /* 0x001fc800078e0002 */
[----:B------:R-:W-:Y:S01]  /*1810*/  IMAD.IADD R3, R3, 0x1, R5 ;  /* 0x0000000103037824 */ /* 0x000fe200078e0205 */
[----:B------:R-:W-:-:S04]  /*1820*/  PRMT R5, R14, 0x5410, R18 ;  /* 0x000054100e057816 */ /* 0x000fc80000000012 */
        /* <DEDUP_REMOVED lines=20> */
.L_x_239:
[----:B------:R-:W-:Y:S01]  /*1970*/  IMAD.MOV.U32 R4, RZ, RZ, RZ ;  /* 0x000000ffff047224 */ /* 0x000fe200078e00ff */
[C---:B------:R-:W-:Y:S01]  /*1980*/  ISETP.GT.U32.AND P0, PT, R5.reuse, 0x1f, PT ;  /* 0x0000001f0500780c */ /* 0x040fe20003f04070 */
[----:B------:R-:W-:Y:S05]  /*1990*/  WARPSYNC.ALL ;  /* 0x0000000000007948 */ /* 0x000fea0003800000 */
[----:B------:R-:W-:-:S05]  /*19a0*/  IMAD.HI.U32 R10, R5, 0x15555556, R4 ;  /* 0x15555556050a7827 */ /* 0x000fca00078e0004 */
[----:B------:R-:W-:-:S05]  /*19b0*/  LEA R13, R10, UR7, 0x2 ;  /* 0x000000070a0d7c11 */ /* 0x000fca000f8e10ff */
[----:B------:R0:W-:Y:S01]  /*19c0*/  STS [R13+0x3410], R0 ;  /* 0x003410000d007388 */ /* 0x0001e20000000800 */
[----:B------:R-:W-:Y:S06]  /*19d0*/  BAR.SYNC.DEFER_BLOCKING 0x0 ;  /* 0x0000000000007b1d */ /* 0x000fec0000010000 */
[----:B------:R-:W-:Y:S05]  /*19e0*/  @P0 BRA `(.L_x_254) ;  /* 0x0000000000f00947 */ /* 0x000fea0003800000 */
[----:B------:R-:W-:Y:S01]  /*19f0*/  IMAD.MOV.U32 R25, RZ, RZ, 0x34 ;  /* 0x00000034ff197424 */ /* 0x000fe200078e00ff */
[----:B------:R-:W-:Y:S01]  /*1a00*/  UMOV UR6, 0xffffffff ;  /* 0xffffffff00067882 */ /* 0x000fe20000000000 */
[----:B------:R-:W-:Y:S02]  /*1a10*/  IMAD.MOV.U32 R21, RZ, RZ, 0x34 ;  /* 0x00000034ff157424 */ /* 0x000fe400078e00ff */
[C---:B------:R-:W-:Y:S02]  /*1a20*/  IMAD R25, R5.reuse, R25, UR7 ;  /* 0x0000000705197e24 */ /* 0x040fe4000f8e0219 */
[----:B------:R-:W-:Y:S02]  /*1a30*/  IMAD.MOV.U32 R23, RZ, RZ, 0x34 ;  /* 0x00000034ff177424 */ /* 0x000fe400078e00ff */
[C---:B------:R-:W-:Y:S01]  /*1a40*/  IMAD R22, R5.reuse, R21, UR7 ;  /* 0x0000000705167e24 */ /* 0x040fe2000f8e0215 */
[----:B------:R-:W-:Y:S01]  /*1a50*/  LDS R20, [R25+0x3410] ;  /* 0x0034100019147984 */ /* 0x000fe20000000800 */
[----:B------:R-:W-:-:S03]  /*1a60*/  IMAD R12, R5, R23, UR7 ;  /* 0x00000007050c7e24 */ /* 0x000fc6000f8e0217 */
[----:B------:R-:W-:Y:S04]  /*1a70*/  LDS R14, [R25+0x3414] ;  /* 0x00341400190e7984 */ /* 0x000fe80000000800 */
[----:B------:R-:W1:Y:S04]  /*1a80*/  LDS R19, [R25+0x3418] ;  /* 0x0034180019137984 */ /* 0x000e680000000800 */
[----:B------:R-:W-:Y:S04]  /*1a90*/  LDS R18, [R25+0x341c] ;  /* 0x00341c0019127984 */ /* 0x000fe80000000800 */
[----:B0-----:R-:W0:Y:S04]  /*1aa0*/  LDS R13, [R25+0x3420] ;  /* 0x00342000190d7984 */ /* 0x001e280000000800 */
[----:B------:R-:W-:Y:S04]  /*1ab0*/  LDS R17, [R25+0x3424] ;  /* 0x0034240019117984 */ /* 0x000fe80000000800 */
[----:B------:R-:W2:Y:S04]  /*1ac0*/  LDS R16, [R25+0x3428] ;  /* 0x0034280019107984 */ /* 0x000ea80000000800 */
[----:B------:R-:W-:Y:S04]  /*1ad0*/  LDS R10, [R25+0x342c] ;  /* 0x00342c00190a7984 */ /* 0x000fe80000000800 */
[----:B------:R-:W3:Y:S04]  /*1ae0*/  LDS R21, [R25+0x3430] ;  /* 0x0034300019157984 */ /* 0x000ee80000000800 */
[----:B------:R-:W-:Y:S04]  /*1af0*/  LDS R23, [R25+0x3434] ;  /* 0x0034340019177984 */ /* 0x000fe80000000800 */
[----:B------:R-:W4:Y:S04]  /*1b00*/  LDS R22, [R22+0x3438] ;  /* 0x0034380016167984 */ /* 0x000f280000000800 */
[----:B------:R-:W5:Y:S01]  /*1b10*/  LDS R26, [R12+0x343c] ;  /* 0x00343c000c1a7984 */ /* 0x000f620000000800 */
[----:B-1----:R-:W-:-:S04]  /*1b20*/  IADD3 R27, PT, PT, R19, R14, R20 ;  /* 0x0000000e131b7210 */ /* 0x002fc80007ffe014 */
[----:B0-----:R-:W-:-:S04]  /*1b30*/  IADD3 R27, PT, PT, R13, R27, R18 ;  /* 0x0000001b0d1b7210 */ /* 0x001fc80007ffe012 */
[----:B--2---:R-:W-:-:S04]  /*1b40*/  IADD3 R27, PT, PT, R16, R27, R17 ;  /* 0x0000001b101b7210 */ /* 0x004fc80007ffe011 */
[----:B---3--:R-:W-:-:S04]  /*1b50*/  IADD3 R27, PT, PT, R21, R27, R10 ;  /* 0x0000001b151b7210 */ /* 0x008fc80007ffe00a */
[----:B----4-:R-:W-:-:S05]  /*1b60*/  IADD3 R27, PT, PT, R22, R27, R23 ;  /* 0x0000001b161b7210 */ /* 0x010fca0007ffe017 */
[----:B-----5:R-:W-:Y:S01]  /*1b70*/  IMAD.IADD R26, R26, 0x1, R27 ;  /* 0x000000011a1a7824 */ /* 0x020fe200078e021b */
        /* <DEDUP_REMOVED lines=10> */
.L_x_284:
        /* <DEDUP_REMOVED lines=25> */
.L_x_254:
[----:B------:R-:W2:Y:S01]  /*1db0*/  S2UR UR8, SR_CgaCtaId ;  /* 0x00000000000879c3 */ /* 0x000ea20000008800 */
[----:B-1----:R-:W-:Y:S01]  /*1dc0*/  IMAD.MOV.U32 R12, RZ, RZ, RZ ;  /* 0x000000ffff0c7224 */ /* 0x002fe200078e00ff */
[----:B------:R-:W-:Y:S01]  /*1dd0*/  UMOV UR6, 0x400 ;  /* 0x0000040000067882 */ /* 0x000fe20000000000 */
[----:B0-----:R-:W-:Y:S01]  /*1de0*/  IMAD.MOV.U32 R13, RZ, RZ, R5 ;  /* 0x000000ffff0d7224 */ /* 0x001fe200078e0005 */
[----:B------:R-:W-:Y:S01]  /*1df0*/  ISETP.NE.AND P0, PT, R24, RZ, PT ;  /* 0x000000ff1800720c */ /* 0x000fe20003f05270 */
[----:B------:R-:W-:-:S05]  /*1e00*/  IMAD.HI.U32 R12, R5, 0x15555556, R12 ;  /* 0x15555556050c7827 */ /* 0x000fca00078e000c */
[----:B------:R-:W-:Y:S01]  /*1e10*/  LEA R13, R12, UR7, 0x2 ;  /* 0x000000070c0d7c11 */ /* 0x000fe2000f8e10ff */
[----:B--2---:R-:W-:-:S06]  /*1e20*/  ULEA UR6, UR8, UR6, 0x18 ;  /* 0x0000000608067291 */ /* 0x004fcc000f8ec0ff */
[----:B------:R-:W-:Y:S01]  /*1e30*/  LEA R12, R5, UR6, 0x2 ;  /* 0x00000006050c7c11 */ /* 0x000fe2000f8e10ff */
[----:B------:R-:W-:Y:S05]  /*1e40*/  WARPSYNC.ALL ;  /* 0x0000000000007948 */ /* 0x000fea0003800000 */
[----:B------:R-:W-:Y:S06]  /*1e50*/  BAR.SYNC.DEFER_BLOCKING 0x0 ;  /* 0x0000000000007b1d */ /* 0x000fec0000010000 */
[----:B------:R-:W-:Y:S01]  /*1e60*/  BSSY.RECONVERGENT B0, `(.L_x_256) ;  /* 0x0000027000007945 */ /* 0x000fe20003800200 */
[----:B------:R-:W0:Y:S03]  /*1e70*/  LDS R13, [R13+0x3410] ;  /* 0x003410000d0d7984 */ /* 0x000e260000000800 */
        /* <DEDUP_REMOVED lines=37> */
.L_x_257:
[----:B------:R-:W-:Y:S05]  /*20d0*/  BSYNC.RECONVERGENT B0 ;  /* 0x0000000000007941 */ /* 0x000fea0003800200 */
.L_x_256:
[----:B------:R-:W-:Y:S01]  /*20e0*/  BAR.SYNC.DEFER_BLOCKING 0x0 ;  /* 0x0000000000007b1d */ /* 0x000fe20000010000 */
[----:B------:R-:W-:-:S05]  /*20f0*/  R2P PR, R11, 0x7f ;  /* 0x0000007f0b007804 */ /* 0x000fca0000000000 */
[----:B------:R-:W-:Y:S01]  /*2100*/  BSSY.RECONVERGENT B0, `(.L_x_258) ;  /* 0x0000026000007945 */ /* 0x000fe20003800200 */
[----:B---3--:R-:W1:Y:S07]  /*2110*/  S2R R23, SR_LANEID ;  /* 0x0000000000177919 */ /* 0x008e6e0000000000 */
[----:B------:R-:W-:Y:S02]  /*2120*/  VOTE.ANY R10, PT, P0 ;  /* 0x00000000000a7806 */ /* 0x000fe400000e0100 */
[----:B------:R-:W-:-:S02]  /*2130*/  VOTE.ANY R17, PT, P1 ;  /* 0x0000000000117806 */ /* 0x000fc400008e0100 */
        /* <DEDUP_REMOVED lines=11> */
[----:B------:R-:W-:Y:S01]  /*21f0*/  VOTE.ANY R19, PT, P5 ;  /* 0x0000000000137806 */ /* 0x000fe200028e0100 */
[----:B------:R-:W2:Y:S01]  /*2200*/  S2R R21, SR_LEMASK ;  /* 0x0000000000157919 */ /* 0x000ea20000003a00 */
[----:B------:R-:W-:-:S02]  /*2210*/  @!P4 LOP3.LUT R17, RZ, R17, RZ, 0x33, !PT ;  /* 0x00000011ff11c212 */ /* 0x000fc400078e33ff */
[----:B------:R-:W-:Y:S02]  /*2220*/  @!P5 LOP3.LUT R19, RZ, R19, RZ, 0x33, !PT ;  /* 0x00000013ff13d212 */ /* 0x000fe400078e33ff */
[----:B------:R-:W-:Y:S02]  /*2230*/  LOP3.LUT R10, R17, R10, RZ, 0xc0, !PT ;  /* 0x0000000a110a7212 */ /* 0x000fe400078ec0ff */
[----:B------:R-:W-:Y:S02]  /*2240*/  VOTE.ANY R17, PT, P6 ;  /* 0x0000000000117806 */ /* 0x000fe400030e0100 */
[----:B------:R-:W-:Y:S02]  /*2250*/  LOP3.LUT R10, R19, R10, RZ, 0xc0, !PT ;  /* 0x0000000a130a7212 */ /* 0x000fe400078ec0ff */
[----:B------:R-:W-:Y:S02]  /*2260*/  @!P6 LOP3.LUT R17, RZ, R17, RZ, 0x33, !PT ;  /* 0x00000011ff11e212 */ /* 0x000fe400078e33ff */
[----:B------:R-:W-:-:S02]  /*2270*/  VOTE.ANY R19, PT, P0 ;  /* 0x0000000000137806 */ /* 0x000fc400000e0100 */
[----:B------:R-:W-:Y:S01]  /*2280*/  LOP3.LUT R10, R17, R10, RZ, 0xc0, !PT ;  /* 0x0000000a110a7212 */ /* 0x000fe200078ec0ff */
[----:B------:R-:W-:Y:S01]  /*2290*/  IMAD.MOV.U32 R17, RZ, RZ, RZ ;  /* 0x000000ffff117224 */ /* 0x000fe200078e00ff */
[----:B------:R-:W-:-:S04]  /*22a0*/  @!P0 LOP3.LUT R19, RZ, R19, RZ, 0x33, !PT ;  /* 0x00000013ff138212 */ /* 0x000fc800078e33ff */
[----:B------:R-:W-:-:S04]  /*22b0*/  LOP3.LUT R10, R19, R10, RZ, 0xc0, !PT ;  /* 0x0000000a130a7212 */ /* 0x000fc800078ec0ff */
[----:B------:R-:W1:Y:S01]  /*22c0*/  FLO.U32 R18, R10 ;  /* 0x0000000a00127300 */ /* 0x000e6200000e0000 */
[----:B--2---:R-:W-:-:S07]  /*22d0*/  LOP3.LUT R14, R21, R10, RZ, 0xc0, !PT ;  /* 0x0000000a150e7212 */ /* 0x004fce00078ec0ff */
[----:B------:R-:W2:Y:S01]  /*22e0*/  POPC R14, R14 ;  /* 0x0000000e000e7309 */ /* 0x000ea20000000000 */
[----:B-1----:R-:W-:-:S13]  /*22f0*/  ISETP.NE.AND P0, PT, R23, R18, PT ;  /* 0x000000121700720c */ /* 0x002fda0003f05270 */
[----:B------:R-:W-:Y:S05]  /*2300*/  @P0 BRA `(.L_x_259) ;  /* 0x0000000000140947 */ /* 0x000fea0003800000 */
[----:B------:R-:W-:-:S05]  /*2310*/  IMAD.SHL.U32 R10, R5, 0x20, RZ ;  /* 0x00000020050a7824 */ /* 0x000fca00078e00ff */
[----:B------:R-:W-:-:S05]  /*2320*/  LOP3.LUT R10, R10, 0x7c00, RZ, 0xc0, !PT ;  /* 0x00007c000a0a7812 */ /* 0x000fca00078ec0ff */
[----:B------:R-:W-:-:S04]  /*2330*/  VIADD R10, R10, UR7 ;  /* 0x000000070a0a7c36 */ /* 0x000fc80008000000 */
[----:B------:R-:W-:-:S05]  /*2340*/  IMAD R10, R11, 0x4, R10 ;  /* 0x000000040b0a7824 */ /* 0x000fca00078e020a */
[----:B--2---:R1:W3:Y:S02]  /*2350*/  ATOMS.ADD R17, [R10], R14 ;  /* 0x0000000e0a11738c */ /* 0x0042e40000000000 */
.L_x_259:
[----:B------:R-:W-:Y:S05]  /*2360*/  BSYNC.RECONVERGENT B0 ;  /* 0x0000000000007941 */ /* 0x000fea0003800200 */
.L_x_258:
[----:B---3--:R-:W2:Y:S01]  /*2370*/  SHFL.IDX PT, R11, R17, R18, 0x1f ;  /* 0x00001f12110b7589 */ /* 0x008ea200000e0000 */
[----:B------:R-:W-:Y:S01]  /*2380*/  BAR.SYNC.DEFER_BLOCKING 0x0 ;  /* 0x0000000000007b1d */ /* 0x000fe20000010000 */
[----:B------:R-:W-:Y:S02]  /*2390*/  ISETP.NE.AND P0, PT, R24, RZ, PT ;  /* 0x000000ff1800720c */ /* 0x000fe40003f05270 */
[----:B------:R-:W-:-:S03]  /*23a0*/  LEA R16, R5, UR7, 0x3 ;  /* 0x0000000705107c11 */ /* 0x000fc6000f8e18ff */
[----:B------:R-:W-:Y:S01]  /*23b0*/  BSSY B1, `(.L_x_260) ;  /* 0x000002e000017945 */ /* 0x000fe20003800000 */
[----:B--2---:R-:W-:Y:S01]  /*23c0*/  IMAD.IADD R11, R14, 0x1, R11 ;  /* 0x000000010e0b7824 */ /* 0x004fe200078e020b */
[----:B01----:R-:W-:-:S04]  /*23d0*/  SHF.R.S32.HI R14, RZ, 0x1f, R13 ;  /* 0x0000001fff0e7819 */ /* 0x003fc8000001140d */
[----:B------:R-:W-:-:S05]  /*23e0*/  LEA R10, R11, UR7, 0x2 ;  /* 0x000000070b0a7c11 */ /* 0x000fca000f8e10ff */
[----:B------:R0:W-:Y:S01]  /*23f0*/  STS [R10+-0x4], R15 ;  /* 0xfffffc0f0a007388 */ /* 0x0001e20000000800 */
[----:B------:R-:W-:Y:S05]  /*2400*/  @P0 BRA `(.L_x_261) ;  /* 0x0000000000a00947 */ /* 0x000fea0003800000 */
[----:B------:R-:W2:Y:S01]  /*2410*/  LDG.E.64 R6, desc[UR10][R6.64] ;  /* 0x0000000a06067981 */ /* 0x000ea2000c1e1b00 */
[----:B------:R-:W-:Y:S01]  /*2420*/  UISETP.GE.AND UP0, UPT, UR4, 0x1, UPT ;  /* 0x000000010400788c */ /* 0x000fe2000bf06270 */
[----:B0-----:R-:W-:Y:S01]  /*2430*/  IMAD.MOV.U32 R15, RZ, RZ, R0 ;  /* 0x000000ffff0f7224 */ /* 0x001fe200078e0000 */
[----:B--2---:R-:W-:-:S05]  /*2440*/  IADD3 R18, P0, PT, -R13, R6, RZ ;  /* 0x000000060d127210 */ /* 0x004fca0007f1e1ff */
[----:B------:R-:W-:-:S05]  /*2450*/  IMAD.X R19, R7, 0x1, ~R14, P0 ;  /* 0x0000000107137824 */ /* 0x000fca00000e0e0e */
[----:B------:R0:W-:Y:S01]  /*2460*/  STS.64 [R16+0x7200], R18 ;  /* 0x0072001210007388 */ /* 0x0001e20000000a00 */
[----:B------:R-:W-:Y:S05]  /*2470*/  BRA.U !UP0, `(.L_x_262) ;  /* 0x00000001086c7547 */ /* 0x000fea000b800000 */
[----:B------:R-:W-:Y:S01]  /*2480*/  BSSY B0, `(.L_x_263) ;  /* 0x0000019000007945 */ /* 0x000fe20003800000 */
[----:B------:R-:W-:Y:S02]  /*2490*/  IMAD.MOV.U32 R17, RZ, RZ, -0x1 ;  /* 0xffffffffff117424 */ /* 0x000fe400078e00ff */
[----:B0-----:R-:W-:Y:S02]  /*24a0*/  IMAD.U32 R18, RZ, RZ, UR4 ;  /* 0x00000004ff127e24 */ /* 0x001fe4000f8e00ff */
[----:B------:R-:W-:-:S07]  /*24b0*/  IMAD.MOV.U32 R15, RZ, RZ, R0 ;  /* 0x000000ffff0f7224 */ /* 0x000fce00078e0000 */
.L_x_267:
[----:B------:R-:W0:Y:S01]  /*24c0*/  LDC.64 R6, c[0x0][0x380] ;  /* 0x0000e000ff067b82 */ /* 0x000e220000000a00 */
[----:B------:R-:W-:Y:S01]  /*24d0*/  VIADD R21, R18, 0xffffffff ;  /* 0xffffffff12157836 */ /* 0x000fe20000000000 */
[----:B------:R-:W-:Y:S03]  /*24e0*/  BSSY B2, `(.L_x_264) ;  /* 0x0000008000027945 */ /* 0x000fe60003800000 */
[----:B------:R-:W-:-:S04]  /*24f0*/  IMAD R19, R21, 0x100, R5 ;  /* 0x0000010015137824 */ /* 0x000fc800078e0205 */
[----:B0-----:R-:W-:-:S07]  /*2500*/  IMAD.WIDE R6, R19, 0x4, R6 ;  /* 0x0000000413067825 */ /* 0x001fce00078e0206 */
.L_x_265:
[----:B------:R-:W-:Y:S05]  /*2510*/  YIELD ;  /* 0x0000000000007946 */ /* 0x000fea0003800000 */
[----:B------:R0:W-:Y:S06]  /*2520*/  MEMBAR.SC.CTA ;  /* 0x0000000000007992 */ /* 0x0001ec0000000000 */
[----:B0-----:R-:W2:Y:S02]  /*2530*/  LDG.E.STRONG.SYS R19, desc[UR10][R6.64] ;  /* 0x0000000a06137981 */ /* 0x001ea4000c1f5900 */
[----:B--2---:R-:W-:-:S13]  /*2540*/  ISETP.NE.AND P0, PT, R19, RZ, PT ;  /* 0x000000ff1300720c */ /* 0x004fda0003f05270 */
[----:B------:R-:W-:Y:S05]  /*2550*/  @!P0 BRA `(.L_x_265) ;  /* 0xfffffffc00ec8947 */ /* 0x000fea000383ffff */
[----:B------:R-:W-:Y:S05]  /*2560*/  BSYNC B2 ;  /* 0x0000000000027941 */ /* 0x000fea0003800000 */
.L_x_264:
[----:B------:R-:W-:Y:S01]  /*2570*/  BSSY.RECONVERGENT B2, `(.L_x_266) ;  /* 0x0000006000027945 */ /* 0x000fe20003800200 */
[C---:B------:R-:W-:Y:S02]  /*2580*/  ISETP.GT.AND P0, PT, R19.reuse, -0x1, PT ;  /* 0xffffffff1300780c */ /* 0x040fe40003f04270 */
[----:B------:R-:W-:Y:S01]  /*2590*/  LOP3.LUT R6, R19, 0x3fffffff, RZ, 0xc0, !PT ;  /* 0x3fffffff13067812 */ /* 0x000fe200078ec0ff */
[----:B------:R-:W-:Y:S05]  /*25a0*/  WARPSYNC.EXCLUSIVE R17 ;  /* 0x0000000011007348 */ /* 0x000fea0003a00000 */
[----:B------:R-:W-:-:S05]  /*25b0*/  IMAD.IADD R15, R6, 0x1, R15 ;  /* 0x00000001060f7824 */ /* 0x000fca00078e020f */
[----:B------:R-:W-:-:S07]  /*25c0*/  VOTE.ANY R17, PT, P0 ;  /* 0x0000000000117806 */ /* 0x000fce00000e0100 */
[----:B------:R-:W-:Y:S05]  /*25d0*/  BSYNC.RECONVERGENT B2 ;  /* 0x0000000000027941 */ /* 0x000fea0003800200 */
.L_x_266:
[----:B------:R-:W-:Y:S01]  /*25e0*/  ISETP.GT.U32.AND P1, PT, R18, 0x1, PT ;  /* 0x000000011200780c */ /* 0x000fe20003f24070 */
[----:B------:R-:W-:-:S12]  /*25f0*/  IMAD.MOV.U32 R18, RZ, RZ, R21 ;  /* 0x000000ffff127224 */ /* 0x000fd800078e0015 */
[----:B------:R-:W-:Y:S05]  /*2600*/  @P0 BRA P1, `(.L_x_267) ;  /* 0xfffffffc00ac0947 */ /* 0x000fea000083ffff */
[----:B------:R-:W-:Y:S05]  /*2610*/  BSYNC B0 ;  /* 0x0000000000007941 */ /* 0x000fea0003800000 */
.L_x_263:
[----:B------:R1:W2:Y:S02]  /*2620*/  LDS.64 R18, [R16+0x7200] ;  /* 0x0072000010127984 */ /* 0x0002a40000000a00 */
.L_x_262:
[C---:B------:R-:W-:Y:S01]  /*2630*/  IMAD.IADD R7, R15.reuse, 0x1, -R0 ;  /* 0x000000010f077824 */ /* 0x040fe200078e0a00 */
[----:B------:R-:W-:-:S04]  /*2640*/  LOP3.LUT R15, R15, 0x80000000, RZ, 0xfc, !PT ;  /* 0x800000000f0f7812 */ /* 0x000fc800078efcff */
[C---:B--2---:R-:W-:Y:S01]  /*2650*/  IADD3 R6, P0, PT, R7.reuse, R18, RZ ;  /* 0x0000001207067210 */ /* 0x044fe20007f1e0ff */
[----:B------:R2:W-:Y:S03]  /*2660*/  STG.E.STRONG.SYS desc[UR10][R8.64], R15 ;  /* 0x0000000f08007986 */ /* 0x0005e6000c11590a */
[----:B------:R-:W-:-:S05]  /*2670*/  LEA.HI.X.SX32 R7, R7, R19, 0x1, P0 ;  /* 0x0000001307077211 */ /* 0x000fca00000f0eff */
[----:B------:R2:W-:Y:S04]  /*2680*/  STS.64 [R16+0x7200], R6 ;  /* 0x0072000610007388 */ /* 0x0005e80000000a00 */
.L_x_261:
[----:B------:R-:W-:Y:S05]  /*2690*/  BSYNC B1 ;  /* 0x0000000000017941 */ /* 0x000fea0003800000 */
.L_x_260:
[----:B--2---:R-:W2:Y:S01]  /*26a0*/  LDC.64 R8, c[0x0][0x390] ;  /* 0x0000e400ff087b82 */ /* 0x004ea20000000a00 */
[----:B------:R-:W-:-:S06]  /*26b0*/  UIMAD UR6, UR4, 0x180, URZ ;  /* 0x00000180040678a4 */ /* 0x000fcc000f8e02ff */
[----:B0-----:R-:W-:Y:S01]  /*26c0*/  IMAD.U32 R18, RZ, RZ, UR6 ;  /* 0x00000006ff127e24 */ /* 0x001fe2000f8e00ff */
[----:B------:R-:W0:Y:S03]  /*26d0*/  LDC R15, c[0x0][0x3c0] ;  /* 0x0000f000ff0f7b82 */ /* 0x000e260000000800 */
[----:B------:R-:W-:Y:S01]  /*26e0*/  VIADD R18, R18, 0x180 ;  /* 0x0000018012127836 */ /* 0x000fe20000000000 */
[----:B--2---:R-:W-:-:S04]  /*26f0*/  ISETP.EQ.U32.AND P1, PT, R8, RZ, PT ;  /* 0x000000ff0800720c */ /* 0x004fc80003f22070 */
[----:B0-----:R-:W-:-:S04]  /*2700*/  ISETP.GE.AND P0, PT, R18, R15, PT ;  /* 0x0000000f1200720c */ /* 0x001fc80003f06270 */
[----:B------:R-:W-:-:S04]  /*2710*/  ISETP.EQ.OR.EX P0, PT, R9, RZ, !P0, P1 ;  /* 0x000000ff0900720c */ /* 0x000fc80004702710 */
[----:B------:R-:W-:-:S13]  /*2720*/  ISETP.GT.U32.OR P0, PT, R5, 0xff, P0 ;  /* 0x000000ff0500780c */ /* 0x000fda0000704470 */
[----:B------:R-:W-:Y:S05]  /*2730*/  @P0 BRA `(.L_x_268) ;  /* 0x00000000001c0947 */ /* 0x000fea0003800000 */
[----:B-1----:R-:W0:Y:S01]  /*2740*/  LDS.64 R16, [R16+0x7200] ;  /* 0x0072000010107984 */ /* 0x002e220000000a00 */
[C---:B------:R-:W-:Y:S02]  /*2750*/  LEA R8, P2, R5.reuse, R8, 0x3 ;  /* 0x0000000805087211 */ /* 0x040fe400078418ff */
[--C-:B------:R-:W-:Y:S02]  /*2760*/  SHF.R.S32.HI R7, RZ, 0x1f, R0.reuse ;  /* 0x0000001fff077819 */ /* 0x100fe40000011400 */
[----:B------:R-:W-:Y:S02]  /*2770*/  LEA.HI.X R9, R5, R9, RZ, 0x3, P2 ;  /* 0x0000000905097211 */ /* 0x000fe400010f1cff */
[----:B0-----:R-:W-:-:S04]  /*2780*/  IADD3 R6, P0, P1, R16, R13, R0 ;  /* 0x0000000d10067210 */ /* 0x001fc8000791e000 */
[----:B------:R-:W-:-:S05]  /*2790*/  IADD3.X R7, PT, PT, R17, R14, R7, P0, P1 ;  /* 0x0000000e11077210 */ /* 0x000fca00007e2407 */
[----:B------:R0:W-:Y:S04]  /*27a0*/  STG.E.64 desc[UR10][R8.64], R6 ;  /* 0x0000000608007986 */ /* 0x0001e8000c101b0a */
.L_x_268:
[----:B------:R-:W-:Y:S01]  /*27b0*/  ISETP.GT.AND P0, PT, R18, R15, PT ;  /* 0x0000000f1200720c */ /* 0x000fe20003f04270 */
[----:B------:R-:W-:Y:S05]  /*27c0*/  WARPSYNC.ALL ;  /* 0x0000000000007948 */ /* 0x000fea0003800000 */
[----:B------:R-:W-:Y:S07]  /*27d0*/  BAR.SYNC.DEFER_BLOCKING 0x0 ;  /* 0x0000000000007b1d */ /* 0x000fee0000010000 */
[----:B------:R-:W-:Y:S05]  /*27e0*/  @P0 BRA `(.L_x_269) ;  /* 0x00000000004c0947 */ /* 0x000fea0003800000 */
[----:B------:R-:W2:Y:S01]  /*27f0*/  LDS R0, [R12] ;  /* 0x000000000c007984 */ /* 0x000ea20000000800 */
[----:B------:R-:W3:Y:S01]  /*2800*/  LDCU UR6, c[0x0][0x3c4] ;  /* 0x00007880ff0677ac */ /* 0x000ee20008000800 */
[----:B------:R-:W4:Y:S01]  /*2810*/  LDCU.64 UR8, c[0x0][0x3a0] ;  /* 0x00007400ff0877ac */ /* 0x000f220008000a00 */
[----:B--2---:R-:W-:-:S04]  /*2820*/  ISETP.NE.AND P1, PT, R0, 0x7fffffff, PT ;  /* 0x7fffffff0000780c */ /* 0x004fc80003f25270 */
[C---:B0-----:R-:W-:Y:S02]  /*2830*/  SEL R6, R0.reuse, 0x80000000, P1 ;  /* 0x8000000000067807 */ /* 0x041fe40000800000 */
[----:B------:R-:W-:Y:S02]  /*2840*/  ISETP.GE.AND P1, PT, R0, RZ, PT ;  /* 0x000000ff0000720c */ /* 0x000fe40003f26270 */
[----:B---3--:R-:W-:Y:S02]  /*2850*/  SHF.R.U32.HI R6, RZ, UR6, R6 ;  /* 0x00000006ff067c19 */ /* 0x008fe40008011606 */
[----:B------:R-:W-:Y:S02]  /*2860*/  SEL R9, RZ, 0x7fffffff, !P1 ;  /* 0x7fffffffff097807 */ /* 0x000fe40004800000 */
[----:B------:R-:W-:Y:S02]  /*2870*/  LOP3.LUT R6, R6, UR5, RZ, 0x30, !PT ;  /* 0x0000000506067c12 */ /* 0x000fe4000f8e30ff */
[----:B------:R-:W-:-:S02]  /*2880*/  LOP3.LUT R9, R9, R0, RZ, 0x3c, !PT ;  /* 0x0000000009097212 */ /* 0x000fc400078e3cff */
[----:B------:R-:W-:-:S05]  /*2890*/  LEA R8, R6, UR7, 0x3 ;  /* 0x0000000706087c11 */ /* 0x000fca000f8e18ff */
[----:B------:R-:W0:Y:S02]  /*28a0*/  LDS.64 R6, [R8+0x7200] ;  /* 0x0072000008067984 */ /* 0x000e240000000a00 */
[----:B0-----:R-:W-:-:S05]  /*28b0*/  IADD3 R13, P2, PT, R6, R5, RZ ;  /* 0x00000005060d7210 */ /* 0x001fca0007f5e0ff */
[----:B------:R-:W-:Y:S01]  /*28c0*/  IMAD.X R14, RZ, RZ, R7, P2 ;  /* 0x000000ffff0e7224 */ /* 0x000fe200010e0607 */
[----:B----4-:R-:W-:-:S04]  /*28d0*/  LEA R6, P2, R13, UR8, 0x2 ;  /* 0x000000080d067c11 */ /* 0x010fc8000f8410ff */
[----:B------:R-:W-:-:S05]  /*28e0*/  LEA.HI.X R7, R13, UR9, R14, 0x2, P2 ;  /* 0x000000090d077c11 */ /* 0x000fca00090f140e */
[----:B------:R0:W-:Y:S01]  /*28f0*/  STG.E desc[UR10][R6.64], R9 ;  /* 0x0000000906007986 */ /* 0x0001e2000c10190a */
[----:B------:R-:W-:Y:S01]  /*2900*/  NOP ;  /* 0x0000000000007918 */ /* 0x000fe20000000000 */
[----:B------:R-:W-:Y:S05]  /*2910*/  BRA `(.L_x_270) ;  /* 0x0000000000607947 */ /* 0x000fea0003800000 */
.L_x_269:
[----:B------:R-:W-:Y:S01]  /*2920*/  IMAD.U32 R0, RZ, RZ, UR4 ;  /* 0x00000004ff007e24 */ /* 0x000fe2000f8e00ff */
[----:B------:R-:W-:Y:S03]  /*2930*/  BSSY.RECONVERGENT B0, `(.L_x_271) ;  /* 0x0000015000007945 */ /* 0x000fe60003800200 */
[----:B------:R-:W-:-:S05]  /*2940*/  IMAD R15, R0, -0x180, R15 ;  /* 0xfffffe80000f7824 */ /* 0x000fca00078e020f */
[----:B------:R-:W-:-:S13]  /*2950*/  ISETP.GE.AND P1, PT, R5, R15, PT ;  /* 0x0000000f0500720c */ /* 0x000fda0003f26270 */
        /* <DEDUP_REMOVED lines=17> */
[----:B------:R2:W-:Y:S04]  /*2a70*/  STG.E desc[UR10][R6.64], R9 ;  /* 0x0000000906007986 */ /* 0x0005e8000c10190a */
.L_x_272:
[----:B------:R-:W-:Y:S05]  /*2a80*/  BSYNC.RECONVERGENT B0 ;  /* 0x0000000000007941 */ /* 0x000fea0003800200 */
.L_x_271:
[----:B------:R-:W-:Y:S01]  /*2a90*/  NOP ;  /* 0x0000000000007918 */ /* 0x000fe20000000000 */
.L_x_270:
[----:B------:R-:W3:Y:S01]  /*2aa0*/  LDS R12, [R12] ;  /* 0x000000000c0c7984 */ /* 0x000ee20000000800 */
[----:B------:R-:W4:Y:S01]  /*2ab0*/  LDCU UR6, c[0x0][0x3c4] ;  /* 0x00007880ff0677ac */ /* 0x000f220008000800 */
[----:B---3--:R-:W-:-:S04]  /*2ac0*/  ISETP.NE.AND P1, PT, R12, 0x7fffffff, PT ;  /* 0x7fffffff0c00780c */ /* 0x008fc80003f25270 */
[----:B------:R-:W-:-:S04]  /*2ad0*/  SEL R0, R12, 0x80000000, P1 ;  /* 0x800000000c007807 */ /* 0x000fc80000800000 */
[----:B----4-:R-:W-:-:S04]  /*2ae0*/  SHF.R.U32.HI R0, RZ, UR6, R0 ;  /* 0x00000006ff007c19 */ /* 0x010fc80008011600 */
[----:B------:R-:W-:Y:S01]  /*2af0*/  LOP3.LUT R0, R0, UR5, RZ, 0x30, !PT ;  /* 0x0000000500007c12 */ /* 0x000fe2000f8e30ff */
[----:B------:R-:W-:Y:S06]  /*2b00*/  @P0 BRA `(.L_x_273) ;  /* 0x0000000000600947 */ /* 0x000fec0003800000 */
[----:B------:R-:W3:Y:S04]  /*2b10*/  LDG.E R26, desc[UR10][R2.64+0x48] ;  /* 0x0000480a021a7981 */ /* 0x000ee8000c1e1900 */
        /* <DEDUP_REMOVED lines=18> */
[----:B---3--:R-:W-:-:S02]  /*2c40*/  PRMT R27, R26, 0x7770, RZ ;  /* 0x000077701a1b7816 */ /* 0x008fc400000000ff */
[C---:B------:R-:W-:Y:S02]  /*2c50*/  PRMT R28, R26.reuse, 0x7771, RZ ;  /* 0x000077711a1c7816 */ /* 0x040fe400000000ff */
[C---:B------:R-:W-:Y:S02]  /*2c60*/  PRMT R29, R26.reuse, 0x7772, RZ ;  /* 0x000077721a1d7816 */ /* 0x040fe400000000ff */
[----:B------:R-:W-:Y:S01]  /*2c70*/  PRMT R26, R26, 0x7773, RZ ;  /* 0x000077731a1a7816 */ /* 0x000fe200000000ff */
[----:B-1----:R-:W-:Y:S06]  /*2c80*/  BRA `(.L_x_274) ;  /* 0x0000000000747947 */ /* 0x002fec0003800000 */
.L_x_273:
[----:B------:R-:W3:Y:S01]  /*2c90*/  LDCU UR5, c[0x0][0x3c0] ;  /* 0x00007800ff0577ac */ /* 0x000ee20008000800 */
[----:B------:R-:W-:Y:S01]  /*2ca0*/  BSSY.RECONVERGENT B0, `(.L_x_274) ;  /* 0x000001b000007945 */ /* 0x000fe20003800200 */
[----:B---3--:R-:W-:-:S06]  /*2cb0*/  UIMAD UR5, UR4, -0x180, UR5 ;  /* 0xfffffe80040578a4 */ /* 0x008fcc000f8e0205 */
[----:B------:R-:W-:-:S13]  /*2cc0*/  ISETP.GE.AND P1, PT, R5, UR5, PT ;  /* 0x0000000505007c0c */ /* 0x000fda000bf26270 */
[----:B------:R-:W-:Y:S05]  /*2cd0*/  @P1 BRA `(.L_x_275) ;  /* 0x00000000005c1947 */ /* 0x000fea0003800000 */
        /* <DEDUP_REMOVED lines=22> */
[----:B----4-:R-:W-:-:S07]  /*2e40*/  PRMT R26, R26, 0x7773, RZ ;  /* 0x000077731a1a7816 */ /* 0x010fce00000000ff */
.L_x_275:
[----:B------:R-:W-:Y:S05]  /*2e50*/  BSYNC.RECONVERGENT B0 ;  /* 0x0000000000007941 */ /* 0x000fea0003800200 */
.L_x_274:
[----:B------:R-:W3:Y:S08]  /*2e60*/  S2UR UR6, SR_CgaCtaId ;  /* 0x00000000000679c3 */ /* 0x000ef00000008800 */
[----:B------:R-:W-:Y:S01]  /*2e70*/  BAR.SYNC.DEFER_BLOCKING 0x0 ;  /* 0x0000000000007b1d */ /* 0x000fe20000010000 */
[----:B------:R-:W-:Y:S01]  /*2e80*/  LOP3.LUT R26, R26, 0xffff, RZ, 0xc0, !PT ;  /* 0x0000ffff1a1a7812 */ /* 0x000fe200078ec0ff */
[----:B------:R-:W-:Y:S01]  /*2e90*/  IMAD R10, R11, 0x48, R10 ;  /* 0x000000480b0a7824 */ /* 0x000fe200078e020a */
[----:B------:R-:W-:-:S02]  /*2ea0*/  LOP3.LUT R29, R29, 0xffff, RZ, 0xc0, !PT ;  /* 0x0000ffff1d1d7812 */ /* 0x000fc400078ec0ff */
[----:B------:R-:W-:Y:S01]  /*2eb0*/  LOP3.LUT R28, R28, 0xffff, RZ, 0xc0, !PT ;  /* 0x0000ffff1c1c7812 */ /* 0x000fe200078ec0ff */
[----:B------:R-:W-:Y:S01]  /*2ec0*/  UMOV UR5, 0x400 ;  /* 0x0000040000057882 */ /* 0x000fe20000000000 */
[----:B------:R-:W-:Y:S02]  /*2ed0*/  LOP3.LUT R27, R27, 0xffff, RZ, 0xc0, !PT ;  /* 0x0000ffff1b1b7812 */ /* 0x000fe400078ec0ff */
[----:B------:R-:W-:Y:S02]  /*2ee0*/  PRMT R26, R29, 0x3340, R26 ;  /* 0x000033401d1a7816 */ /* 0x000fe4000000001a */
[----:B------:R-:W-:-:S04]  /*2ef0*/  PRMT R27, R27, 0x3340, R28 ;  /* 0x000033401b1b7816 */ /* 0x000fc8000000001c */
[----:B------:R-:W-:Y:S01]  /*2f00*/  PRMT R27, R27, 0x5410, R26 ;  /* 0x000054101b1b7816 */ /* 0x000fe2000000001a */
[----:B---3--:R-:W-:Y:S01]  /*2f10*/  ULEA UR5, UR6, UR5, 0x18 ;  /* 0x0000000506057291 */ /* 0x008fe2000f8ec0ff */
[----:B-----5:R3:W-:Y:S04]  /*2f20*/  STS [R10+-0x4c], R16 ;  /* 0xffffb4100a007388 */ /* 0x0207e80000000800 */
[----:B------:R3:W-:Y:S01]  /*2f30*/  STS [R10+-0x48], R17 ;  /* 0xffffb8110a007388 */ /* 0x0007e20000000800 */
[----:B------:R-:W-:-:S03]  /*2f40*/  LEA R11, R5, UR5, 0x2 ;  /* 0x00000005050b7c11 */ /* 0x000fc6000f8e10ff */
        /* <DEDUP_REMOVED lines=18> */
[----:B------:R-:W-:Y:S05]  /*3070*/  @P0 BRA `(.L_x_276) ;  /* 0x0000000000c40947 */ /* 0x000fea0003800000 */
[----:B------:R-:W-:Y:S01]  /*3080*/  LEA R2, R0, UR7, 0x3 ;  /* 0x0000000700027c11 */ /* 0x000fe2000f8e18ff */
[----:B------:R-:W-:Y:S01]  /*3090*/  IMAD R0, R5, 0x48, R11 ;  /* 0x0000004805007824 */ /* 0x000fe200078e020b */
[----:B0-23--:R-:W0:Y:S04]  /*30a0*/  LDC.64 R6, c[0x0][0x3b0] ;  /* 0x0000ec00ff067b82 */ /* 0x00de280000000a00 */
[----:B------:R-:W2:Y:S04]  /*30b0*/  LDS.64 R2, [R2+0x7200] ;  /* 0x0072000002027984 */ /* 0x000ea80000000a00 */
[----:B------:R-:W3:Y:S04]  /*30c0*/  LDS R9, [R0] ;  /* 0x0000000000097984 */ /* 0x000ee80000000800 */
[----:B------:R-:W4:Y:S04]  /*30d0*/  LDS R11, [R0+0x4] ;  /* 0x00000400000b7984 */ /* 0x000f280000000800 */
[----:B------:R-:W5:Y:S04]  /*30e0*/  LDS R13, [R0+0x8] ;  /* 0x00000800000d7984 */ /* 0x000f680000000800 */
[----:B------:R-:W1:Y:S04]  /*30f0*/  LDS R15, [R0+0xc] ;  /* 0x00000c00000f7984 */ /* 0x000e680000000800 */
[----:B------:R-:W1:Y:S04]  /*3100*/  LDS R17, [R0+0x10] ;  /* 0x0000100000117984 */ /* 0x000e680000000800 */
[----:B------:R-:W1:Y:S04]  /*3110*/  LDS R19, [R0+0x14] ;  /* 0x0000140000137984 */ /* 0x000e680000000800 */
[----:B------:R-:W1:Y:S04]  /*3120*/  LDS R21, [R0+0x18] ;  /* 0x0000180000157984 */ /* 0x000e680000000800 */
[----:B------:R-:W1:Y:S04]  /*3130*/  LDS R23, [R0+0x1c] ;  /* 0x00001c0000177984 */ /* 0x000e680000000800 */
[----:B------:R-:W1:Y:S04]  /*3140*/  LDS R25, [R0+0x20] ;  /* 0x0000200000197984 */ /* 0x000e680000000800 */
[----:B------:R-:W1:Y:S01]  /*3150*/  LDS R27, [R0+0x24] ;  /* 0x00002400001b7984 */ /* 0x000e620000000800 */
[----:B--2---:R-:W-:-:S03]  /*3160*/  IADD3 R5, P0, PT, R2, R5, RZ ;  /* 0x0000000502057210 */ /* 0x004fc60007f1e0ff */
[----:B------:R-:W2:Y:S02]  /*3170*/  LDS R29, [R0+0x28] ;  /* 0x00002800001d7984 */ /* 0x000ea40000000800 */
[----:B------:R-:W-:Y:S02]  /*3180*/  IMAD.X R2, RZ, RZ, R3, P0 ;  /* 0x000000ffff027224 */ /* 0x000fe400000e0603 */
[----:B------:R-:W2:Y:S01]  /*3190*/  LDS R31, [R0+0x2c] ;  /* 0x00002c00001f7984 */ /* 0x000ea20000000800 */
[----:B0-----:R-:W-:-:S03]  /*31a0*/  IMAD.WIDE.U32 R6, R5, 0x4c, R6 ;  /* 0x0000004c05067825 */ /* 0x001fc600078e0006 */
[----:B------:R-:W0:Y:S01]  /*31b0*/  LDS R33, [R0+0x30] ;  /* 0x0000300000217984 */ /* 0x000e220000000800 */
[----:B------:R-:W-:-:S03]  /*31c0*/  IMAD R3, R2, 0x4c, RZ ;  /* 0x0000004c02037824 */ /* 0x000fc600078e02ff */
[----:B------:R-:W0:Y:S01]  /*31d0*/  LDS R35, [R0+0x34] ;  /* 0x0000340000237984 */ /* 0x000e220000000800 */
[----:B------:R-:W-:-:S03]  /*31e0*/  IMAD.IADD R7, R7, 0x1, R3 ;  /* 0x0000000107077824 */ /* 0x000fc600078e0203 */
[----:B------:R-:W0:Y:S04]  /*31f0*/  LDS R37, [R0+0x38] ;  /* 0x0000380000257984 */ /* 0x000e280000000800 */
[----:B------:R-:W0:Y:S04]  /*3200*/  LDS R4, [R0+0x3c] ;  /* 0x00003c0000047984 */ /* 0x000e280000000800 */
[----:B------:R-:W0:Y:S04]  /*3210*/  LDS R8, [R0+0x40] ;  /* 0x0000400000087984 */ /* 0x000e280000000800 */
[----:B------:R-:W0:Y:S04]  /*3220*/  LDS R10, [R0+0x44] ;  /* 0x00004400000a7984 */ /* 0x000e280000000800 */
[----:B------:R-:W0:Y:S04]  /*3230*/  LDS R12, [R0+0x48] ;  /* 0x00004800000c7984 */ /* 0x000e280000000800 */
[----:B---3--:R-:W-:Y:S04]  /*3240*/  STG.E desc[UR10][R6.64], R9 ;  /* 0x0000000906007986 */ /* 0x008fe8000c10190a */
[----:B----4-:R-:W-:Y:S04]  /*3250*/  STG.E desc[UR10][R6.64+0x4], R11 ;  /* 0x0000040b06007986 */ /* 0x010fe8000c10190a */
[----:B-----5:R-:W-:Y:S04]  /*3260*/  STG.E desc[UR10][R6.64+0x8], R13 ;  /* 0x0000080d06007986 */ /* 0x020fe8000c10190a */
[----:B-1----:R-:W-:Y:S04]  /*3270*/  STG.E desc[UR10][R6.64+0xc], R15 ;  /* 0x00000c0f06007986 */ /* 0x002fe8000c10190a */
[----:B------:R-:W-:Y:S04]  /*3280*/  STG.E desc[UR10][R6.64+0x10], R17 ;  /* 0x0000101106007986 */ /* 0x000fe8000c10190a */
[----:B------:R-:W-:Y:S04]  /*3290*/  STG.E desc[UR10][R6.64+0x14], R19 ;  /* 0x0000141306007986 */ /* 0x000fe8000c10190a */
[----:B------:R-:W-:Y:S04]  /*32a0*/  STG.E desc[UR10][R6.64+0x18], R21 ;  /* 0x0000181506007986 */ /* 0x000fe8000c10190a */
[----:B------:R-:W-:Y:S04]  /*32b0*/  STG.E desc[UR10][R6.64+0x1c], R23 ;  /* 0x00001c1706007986 */ /* 0x000fe8000c10190a */
[----:B------:R-:W-:Y:S04]  /*32c0*/  STG.E desc[UR10][R6.64+0x20], R25 ;  /* 0x0000201906007986 */ /* 0x000fe8000c10190a */
[----:B------:R-:W-:Y:S04]  /*32d0*/  STG.E desc[UR10][R6.64+0x24], R27 ;  /* 0x0000241b06007986 */ /* 0x000fe8000c10190a */
[----:B--2---:R-:W-:Y:S04]  /*32e0*/  STG.E desc[UR10][R6.64+0x28], R29 ;  /* 0x0000281d06007986 */ /* 0x004fe8000c10190a */
[----:B------:R-:W-:Y:S04]  /*32f0*/  STG.E desc[UR10][R6.64+0x2c], R31 ;  /* 0x00002c1f06007986 */ /* 0x000fe8000c10190a */
[----:B0-----:R-:W-:Y:S04]  /*3300*/  STG.E desc[UR10][R6.64+0x30], R33 ;  /* 0x0000302106007986 */ /* 0x001fe8000c10190a */
[----:B------:R-:W-:Y:S04]  /*3310*/  STG.E desc[UR10][R6.64+0x34], R35 ;  /* 0x0000342306007986 */ /* 0x000fe8000c10190a */
[----:B------:R-:W-:Y:S04]  /*3320*/  STG.E desc[UR10][R6.64+0x38], R37 ;  /* 0x0000382506007986 */ /* 0x000fe8000c10190a */
[----:B------:R-:W-:Y:S04]  /*3330*/  STG.E desc[UR10][R6.64+0x3c], R4 ;  /* 0x00003c0406007986 */ /* 0x000fe8000c10190a */
[----:B------:R-:W-:Y:S04]  /*3340*/  STG.E desc[UR10][R6.64+0x40], R8 ;  /* 0x0000400806007986 */ /* 0x000fe8000c10190a */
[----:B------:R-:W-:Y:S04]  /*3350*/  STG.E desc[UR10][R6.64+0x44], R10 ;  /* 0x0000440a06007986 */ /* 0x000fe8000c10190a */
[----:B------:R-:W-:Y:S01]  /*3360*/  STG.E desc[UR10][R6.64+0x48], R12 ;  /* 0x0000480c06007986 */ /* 0x000fe2000c10190a */
[----:B------:R-:W-:Y:S01]  /*3370*/  NOP ;  /* 0x0000000000007918 */ /* 0x000fe20000000000 */
[----:B------:R-:W-:Y:S05]  /*3380*/  EXIT ;  /* 0x000000000000794d */ /* 0x000fea0003800000 */
.L_x_276:
[----:B------:R-:W-:Y:S01]  /*3390*/  LEA R2, R0, UR7, 0x3 ;  /* 0x0000000700027c11 */ /* 0x000fe2000f8e18ff */
[----:B------:R-:W4:Y:S01]  /*33a0*/  LDCU UR5, c[0x0][0x3c0] ;  /* 0x00007800ff0577ac */ /* 0x000f220008000800 */
[----:B------:R-:W-:Y:S04]  /*33b0*/  BSSY.RECONVERGENT B0, `(.L_x_277) ;  /* 0x0000032000007945 */ /* 0x000fe80003800200 */
[----:B------:R-:W0:Y:S01]  /*33c0*/  LDS.64 R2, [R2+0x7200] ;  /* 0x0072000002027984 */ /* 0x000e220000000a00 */
[----:B----4-:R-:W-:-:S06]  /*33d0*/  UIMAD UR4, UR4, -0x180, UR5 ;  /* 0xfffffe80040478a4 */ /* 0x010fcc000f8e0205 */
[----:B------:R-:W-:Y:S02]  /*33e0*/  ISETP.GE.AND P1, PT, R5, UR4, PT ;  /* 0x0000000405007c0c */ /* 0x000fe4000bf26270 */
[----:B0-23--:R-:W-:-:S05]  /*33f0*/  IADD3 R6, P0, PT, R2, R5, RZ ;  /* 0x0000000502067210 */ /* 0x00dfca0007f1e0ff */
[----:B------:R-:W-:-:S06]  /*3400*/  IMAD.X R8, RZ, RZ, R3, P0 ;  /* 0x000000ffff087224 */ /* 0x000fcc00000e0603 */
[----:B------:R-:W-:Y:S05]  /*3410*/  @P1 BRA `(.L_x_278) ;  /* 0x0000000000ac1947 */ /* 0x000fea0003800000 */
[----:B------:R-:W-:Y:S01]  /*3420*/  IMAD R10, R5, 0x48, R11 ;  /* 0x00000048050a7824 */ /* 0x000fe200078e020b */
[----:B------:R-:W0:Y:S01]  /*3430*/  LDC.64 R2, c[0x0][0x3b0] ;  /* 0x0000ec00ff027b82 */ /* 0x000e220000000a00 */
[----:B------:R-:W-:-:S03]  /*3440*/  IMAD R8, R8, 0x4c, RZ ;  /* 0x0000004c08087824 */ /* 0x000fc600078e02ff */
[----:B------:R-:W2:Y:S04]  /*3450*/  LDS R5, [R10] ;  /* 0x000000000a057984 */ /* 0x000ea80000000800 */
[----:B------:R-:W3:Y:S04]  /*3460*/  LDS R7, [R10+0x4] ;  /* 0x000004000a077984 */ /* 0x000ee80000000800 */
[----:B------:R-:W4:Y:S04]  /*3470*/  LDS R9, [R10+0x8] ;  /* 0x000008000a097984 */ /* 0x000f280000000800 */
[----:B------:R-:W5:Y:S04]  /*3480*/  LDS R11, [R10+0xc] ;  /* 0x00000c000a0b7984 */ /* 0x000f680000000800 */
[----:B------:R-:W1:Y:S04]  /*3490*/  LDS R13, [R10+0x10] ;  /* 0x000010000a0d7984 */ /* 0x000e680000000800 */
[----:B------:R-:W1:Y:S01]  /*34a0*/  LDS R15, [R10+0x14] ;  /* 0x000014000a0f7984 */ /* 0x000e620000000800 */
[----:B0-----:R-:W-:-:S03]  /*34b0*/  IMAD.WIDE.U32 R2, R6, 0x4c, R2 ;  /* 0x0000004c06027825 */ /* 0x001fc600078e0002 */
[----:B------:R-:W0:Y:S01]  /*34c0*/  LDS R17, [R10+0x18] ;  /* 0x000018000a117984 */ /* 0x000e220000000800 */
[----:B------:R-:W-:-:S03]  /*34d0*/  IMAD.IADD R3, R3, 0x1, R8 ;  /* 0x0000000103037824 */ /* 0x000fc600078e0208 */
[----:B------:R-:W0:Y:S04]  /*34e0*/  LDS R19, [R10+0x1c] ;  /* 0x00001c000a137984 */ /* 0x000e280000000800 */
        /* <DEDUP_REMOVED lines=11> */
[----:B--2---:R2:W-:Y:S04]  /*35a0*/  STG.E desc[UR10][R2.64], R5 ;  /* 0x0000000502007986 */ /* 0x0045e8000c10190a */
[----:B---3--:R2:W-:Y:S04]  /*35b0*/  STG.E desc[UR10][R2.64+0x4], R7 ;  /* 0x0000040702007986 */ /* 0x0085e8000c10190a */
[----:B----4-:R2:W-:Y:S04]  /*35c0*/  STG.E desc[UR10][R2.64+0x8], R9 ;  /* 0x0000080902007986 */ /* 0x0105e8000c10190a */
[----:B-----5:R2:W-:Y:S04]  /*35d0*/  STG.E desc[UR10][R2.64+0xc], R11 ;  /* 0x00000c0b02007986 */ /* 0x0205e8000c10190a */
[----:B-1----:R2:W-:Y:S04]  /*35e0*/  STG.E desc[UR10][R2.64+0x10], R13 ;  /* 0x0000100d02007986 */ /* 0x0025e8000c10190a */
[----:B------:R2:W-:Y:S04]  /*35f0*/  STG.E desc[UR10][R2.64+0x14], R15 ;  /* 0x0000140f02007986 */ /* 0x0005e8000c10190a */
[----:B0-----:R2:W-:Y:S04]  /*3600*/  STG.E desc[UR10][R2.64+0x18], R17 ;  /* 0x0000181102007986 */ /* 0x0015e8000c10190a */
        /* <DEDUP_REMOVED lines=11> */
[----:B------:R2:W-:Y:S02]  /*36c0*/  STG.E desc[UR10][R2.64+0x48], R4 ;  /* 0x0000480402007986 */ /* 0x0005e4000c10190a */
.L_x_278:
[----:B------:R-:W-:Y:S05]  /*36d0*/  BSYNC.RECONVERGENT B0 ;  /* 0x0000000000007941 */ /* 0x000fea0003800200 */
.L_x_277:
[----:B------:R-:W-:Y:S01]  /*36e0*/  NOP ;  /* 0x0000000000007918 */ /* 0x000fe20000000000 */
[----:B------:R-:W-:Y:S05]  /*36f0*/  EXIT ;  /* 0x000000000000794d */ /* 0x000fea0003800000 */
.L_x_255:
[----:B------:R-:W-:Y:S02]  /*3700*/  IMAD.MOV.U32 R32, RZ, RZ, R26 ;  /* 0x000000ffff207224 */ /* 0x000fe400078e001a */
[----:B------:R-:W-:Y:S02]  /*3710*/  IMAD.MOV.U32 R33, RZ, RZ, 0x1 ;  /* 0x00000001ff217424 */ /* 0x000fe400078e00ff */
[----:B------:R-:W-:Y:S02]  /*3720*/  IMAD.MOV.U32 R34, RZ, RZ, RZ ;  /* 0x000000ffff227224 */ /* 0x000fe400078e00ff */
[----:B------:R-:W-:-:S07]  /*3730*/  IMAD.MOV.U32 R31, RZ, RZ, -0x1 ;  /* 0xffffffffff1f7424 */ /* 0x000fce00078e00ff */
[----:B------:R-:W-:Y:S05]  /*3740*/  WARPSYNC.COLLECTIVE R31, `(.L_x_279) ;  /* 0x000000001f087348 */ /* 0x000fea0003c00000 */
[----:B------:R0:W1:Y:S02]  /*3750*/  SHFL.UP P0, R29, R32, R33, R34 ;  /* 0x04000021201d7389 */ /* 0x0000640000000022 */
[----:B01----:R-:W-:Y:S05]  /*3760*/  ENDCOLLECTIVE ;  /* 0x000000000000791b */ /* 0x003fea0003800000 */
.L_x_279:
[----:B------:R-:W-:Y:S02]  /*3770*/  IMAD.MOV.U32 R33, RZ, RZ, 0x2 ;  /* 0x00000002ff217424 */ /* 0x000fe400078e00ff */
[----:B------:R-:W-:-:S04]  /*3780*/  IMAD.MOV.U32 R25, RZ, RZ, R29 ;  /* 0x000000ffff197224 */ /* 0x000fc800078e001d */
[----:B------:R-:W-:-:S04]  /*3790*/  @P0 IMAD.IADD R25, R26, 0x1, R25 ;  /* 0x000000011a190824 */ /* 0x000fc800078e0219 */
[----:B------:R-:W-:-:S07]  /*37a0*/  IMAD.MOV.U32 R32, RZ, RZ, R25 ;  /* 0x000000ffff207224 */ /* 0x000fce00078e0019 */
[----:B------:R-:W-:Y:S05]  /*37b0*/  WARPSYNC.COLLECTIVE R31, `(.L_x_280) ;  /* 0x000000001f087348 */ /* 0x000fea0003c00000 */
[----:B------:R0:W1:Y:S02]  /*37c0*/  SHFL.UP P0, R29, R32, R33, R34 ;  /* 0x04000021201d7389 */ /* 0x0000640000000022 */
[----:B01----:R-:W-:Y:S05]  /*37d0*/  ENDCOLLECTIVE ;  /* 0x000000000000791b */ /* 0x003fea0003800000 */
.L_x_280:
[----:B------:R-:W-:Y:S02]  /*37e0*/  IMAD.MOV.U32 R33, RZ, RZ, 0x4 ;  /* 0x00000004ff217424 */ /* 0x000fe400078e00ff */
[----:B------:R-:W-:-:S04]  /*37f0*/  IMAD.MOV.U32 R28, RZ, RZ, R29 ;  /* 0x000000ffff1c7224 */ /* 0x000fc800078e001d */
[----:B------:R-:W-:-:S04]  /*3800*/  @P0 IMAD.IADD R28, R25, 0x1, R28 ;  /* 0x00000001191c0824 */ /* 0x000fc800078e021c */
[----:B------:R-:W-:-:S07]  /*3810*/  IMAD.MOV.U32 R32, RZ, RZ, R28 ;  /* 0x000000ffff207224 */ /* 0x000fce00078e001c */
[----:B------:R-:W-:Y:S05]  /*3820*/  WARPSYNC.COLLECTIVE R31, `(.L_x_281) ;  /* 0x000000001f087348 */ /* 0x000fea0003c00000 */
[----:B------:R0:W1:Y:S02]  /*3830*/  SHFL.UP P0, R29, R32, R33, R34 ;  /* 0x04000021201d7389 */ /* 0x0000640000000022 */
[----:B01----:R-:W-:Y:S05]  /*3840*/  ENDCOLLECTIVE ;  /* 0x000000000000791b */ /* 0x003fea0003800000 */
.L_x_281:
[----:B------:R-:W-:Y:S02]  /*3850*/  IMAD.MOV.U32 R33, RZ, RZ, 0x8 ;  /* 0x00000008ff217424 */ /* 0x000fe400078e00ff */
[----:B------:R-:W-:-:S04]  /*3860*/  IMAD.MOV.U32 R27, RZ, RZ, R29 ;  /* 0x000000ffff1b7224 */ /* 0x000fc800078e001d */
[----:B------:R-:W-:-:S04]  /*3870*/  @P0 IMAD.IADD R27, R28, 0x1, R27 ;  /* 0x000000011c1b0824 */ /* 0x000fc800078e021b */
[----:B------:R-:W-:-:S07]  /*3880*/  IMAD.MOV.U32 R32, RZ, RZ, R27 ;  /* 0x000000ffff207224 */ /* 0x000fce00078e001b */
[----:B------:R-:W-:Y:S05]  /*3890*/  WARPSYNC.COLLECTIVE R31, `(.L_x_282) ;  /* 0x000000001f087348 */ /* 0x000fea0003c00000 */
[----:B------:R0:W1:Y:S02]  /*38a0*/  SHFL.UP P0, R29, R32, R33, R34 ;  /* 0x04000021201d7389 */ /* 0x0000640000000022 */
[----:B01----:R-:W-:Y:S05]  /*38b0*/  ENDCOLLECTIVE ;  /* 0x000000000000791b */ /* 0x003fea0003800000 */
.L_x_282:
[----:B------:R-:W-:Y:S02]  /*38c0*/  IMAD.MOV.U32 R33, RZ, RZ, 0x10 ;  /* 0x00000010ff217424 */ /* 0x000fe400078e00ff */
[----:B------:R-:W-:-:S04]  /*38d0*/  IMAD.MOV.U32 R30, RZ, RZ, R29 ;  /* 0x000000ffff1e7224 */ /* 0x000fc800078e001d */
[----:B------:R-:W-:-:S04]  /*38e0*/  @P0 IMAD.IADD R30, R27, 0x1, R30 ;  /* 0x000000011b1e0824 */ /* 0x000fc800078e021e */
[----:B------:R-:W-:-:S07]  /*38f0*/  IMAD.MOV.U32 R32, RZ, RZ, R30 ;  /* 0x000000ffff207224 */ /* 0x000fce00078e001e */
[----:B------:R-:W-:Y:S05]  /*3900*/  WARPSYNC.COLLECTIVE R31, `(.L_x_283) ;  /* 0x000000001f087348 */ /* 0x000fea0003c00000 */
[----:B------:R0:W1:Y:S02]  /*3910*/  SHFL.UP P0, R29, R32, R33, R34 ;  /* 0x04000021201d7389 */ /* 0x0000640000000022 */
[----:B01----:R-:W-:Y:S05]  /*3920*/  ENDCOLLECTIVE ;  /* 0x000000000000791b */ /* 0x003fea0003800000 */
.L_x_283:
[----:B------:R-:W-:Y:S05]  /*3930*/  BRA `(.L_x_284) ;  /* 0xffffffe000b87947 */ /* 0x000fea000383ffff */
.L_x_285:
        /* <DEDUP_REMOVED lines=12> */
.L_x_545:


//--------------------- .text._ZN3cub18CUB_300001_SM_10006detail10radix_sort33DeviceRadixSortExclusiveSumKernelINS1_5radix10policy_hubIf4PathyE10Policy1000EyEEvPT0_ --------------------------
	.section	.text._ZN3cub18CUB_300001_SM_10006detail10radix_sort33DeviceRadixSortExclusiveSumKernelINS1_5radix10policy_hubIf4PathyE10Policy1000EyEEvPT0_,"ax",@progbits
	.align	128
        .global         _ZN3cub18CUB_300001_SM_10006detail10radix_sort33DeviceRadixSortExclusiveSumKernelINS1_5radix10policy_hubIf4PathyE10Policy1000EyEEvPT0_
        .type           _ZN3cub18CUB_300001_SM_10006detail10radix_sort33DeviceRadixSortExclusiveSumKernelINS1_5radix10policy_hubIf4PathyE10Policy1000EyEEvPT0_,@function
        .size           _ZN3cub18CUB_300001_SM_10006detail10radix_sort33DeviceRadixSortExclusiveSumKernelINS1_5radix10policy_hubIf4PathyE10Policy1000EyEEvPT0_,(.L_x_546 - _ZN3cub18CUB_300001_SM_10006detail10radix_sort33DeviceRadixSortExclusiveSumKernelINS1_5radix10policy_hubIf4PathyE10Policy1000EyEEvPT0_)
        .other          _ZN3cub18CUB_300001_SM_10006detail10radix_sort33DeviceRadixSortExclusiveSumKernelINS1_5radix10policy_hubIf4PathyE10Policy1000EyEEvPT0_,@"STO_CUDA_ENTRY STV_DEFAULT"
_ZN3cub18CUB_300001_SM_10006detail10radix_sort33DeviceRadixSortExclusiveSumKernelINS1_5radix10policy_hubIf4PathyE10Policy1000EyEEvPT0_:
.text._ZN3cub18CUB_300001_SM_10006detail10radix_sort33DeviceRadixSortExclusiveSumKernelINS1_5radix10policy_hubIf4PathyE10Policy1000EyEEvPT0_:
        /* <DEDUP_REMOVED lines=63> */
.L_x_298:
        /* <DEDUP_REMOVED lines=28> */
.L_x_286:
[----:B------:R-:W-:Y:S05]  /*05b0*/  WARPSYNC.ALL ;  /* 0x0000000000007948 */ /* 0x000fea0003800000 */
[----:B------:R-:W-:Y:S06]  /*05c0*/  BAR.SYNC.DEFER_BLOCKING 0x0 ;  /* 0x0000000000007b1d */ /* 0x000fec0000010000 */
[----:B------:R-:W-:Y:S05]  /*05d0*/  @P1 EXIT ;  /* 0x000000000000194d */ /* 0x000fea0003800000 */
[----:B01----:R-:W0:Y:S04]  /*05e0*/  LDS.64 R2, [R0+0x10] ;  /* 0x0000100000027984 */ /* 0x003e280000000a00 */
[----:B0-----:R-:W-:Y:S01]  /*05f0*/  STG.E.64 desc[UR4][R16.64], R2 ;  /* 0x0000000210007986 */ /* 0x001fe2000c101b04 */
[----:B------:R-:W-:Y:S05]  /*0600*/  EXIT ;  /* 0x000000000000794d */ /* 0x000fea0003800000 */
.L_x_287:
[----:B------:R-:W-:Y:S02]  /*0610*/  IMAD.MOV.U32 R24, RZ, RZ, R20 ;  /* 0x000000ffff187224 */ /* 0x000fe400078e0014 */
[----:B------:R-:W-:Y:S02]  /*0620*/  IMAD.MOV.U32 R23, RZ, RZ, 0x1 ;  /* 0x00000001ff177424 */ /* 0x000fe400078e00ff */
[----:B------:R-:W-:Y:S02]  /*0630*/  IMAD.MOV.U32 R22, RZ, RZ, RZ ;  /* 0x000000ffff167224 */ /* 0x000fe400078e00ff */
[----:B------:R-:W-:-:S07]  /*0640*/  IMAD.MOV.U32 R21, RZ, RZ, -0x1 ;  /* 0xffffffffff157424 */ /* 0x000fce00078e00ff */
[----:B------:R-:W-:Y:S05]  /*0650*/  WARPSYNC.COLLECTIVE R21, `(.L_x_288) ;  /* 0x0000000015087348 */ /* 0x000fea0003c00000 */
[----:B------:R0:W1:Y:S02]  /*0660*/  SHFL.UP P0, R25, R24, R23, R22 ;  /* 0x0400001718197389 */ /* 0x0000640000000016 */
[----:B01----:R-:W-:Y:S05]  /*0670*/  ENDCOLLECTIVE ;  /* 0x000000000000791b */ /* 0x003fea0003800000 */
.L_x_288:
[----:B------:R-:W-:Y:S02]  /*0680*/  IMAD.MOV.U32 R24, RZ, RZ, R19 ;  /* 0x000000ffff187224 */ /* 0x000fe400078e0013 */
[----:B------:R-:W-:-:S07]  /*0690*/  IMAD.MOV.U32 R27, RZ, RZ, R25 ;  /* 0x000000ffff1b7224 */ /* 0x000fce00078e0019 */
[----:B------:R-:W-:Y:S05]  /*06a0*/  WARPSYNC.COLLECTIVE R21, `(.L_x_289) ;  /* 0x0000000015087348 */ /* 0x000fea0003c00000 */
[----:B------:R0:W1:Y:S02]  /*06b0*/  SHFL.UP P0, R25, R24, R23, R22 ;  /* 0x0400001718197389 */ /* 0x0000640000000016 */
[----:B01----:R-:W-:Y:S05]  /*06c0*/  ENDCOLLECTIVE ;  /* 0x000000000000791b */ /* 0x003fea0003800000 */
.L_x_289:
        /* <DEDUP_REMOVED lines=9> */
.L_x_290:
[----:B------:R-:W-:Y:S02]  /*0760*/  IMAD.MOV.U32 R24, RZ, RZ, R26 ;  /* 0x000000ffff187224 */ /* 0x000fe400078e001a */
[----:B------:R-:W-:-:S07]  /*0770*/  IMAD.MOV.U32 R28, RZ, RZ, R25 ;  /* 0x000000ffff1c7224 */ /* 0x000fce00078e0019 */
[----:B------:R-:W-:Y:S05]  /*0780*/  WARPSYNC.COLLECTIVE R21, `(.L_x_291) ;  /* 0x0000000015087348 */ /* 0x000fea0003c00000 */
[----:B------:R0:W1:Y:S02]  /*0790*/  SHFL.UP P0, R25, R24, R23, R22 ;  /* 0x0400001718197389 */ /* 0x0000640000000016 */
[----:B01----:R-:W-:Y:S05]  /*07a0*/  ENDCOLLECTIVE ;  /* 0x000000000000791b */ /* 0x003fea0003800000 */
.L_x_291:
        /* <DEDUP_REMOVED lines=9> */
.L_x_292:
[----:B------:R-:W-:Y:S02]  /*0840*/  IMAD.MOV.U32 R24, RZ, RZ, R29 ;  /* 0x000000ffff187224 */ /* 0x000fe400078e001d */
[----:B------:R-:W-:-:S07]  /*0850*/  IMAD.MOV.U32 R27, RZ, RZ, R25 ;  /* 0x000000ffff1b7224 */ /* 0x000fce00078e0019 */
[----:B------:R-:W-:Y:S05]  /*0860*/  WARPSYNC.COLLECTIVE R21, `(.L_x_293) ;  /* 0x0000000015087348 */ /* 0x000fea0003c00000 */
[----:B------:R0:W1:Y:S02]  /*0870*/  SHFL.UP P0, R25, R24, R23, R22 ;  /* 0x0400001718197389 */ /* 0x0000640000000016 */
[----:B01----:R-:W-:Y:S05]  /*0880*/  ENDCOLLECTIVE ;  /* 0x000000000000791b */ /* 0x003fea0003800000 */
.L_x_293:
        /* <DEDUP_REMOVED lines=9> */
.L_x_294:
[----:B------:R-:W-:Y:S02]  /*0920*/  IMAD.MOV.U32 R24, RZ, RZ, R29 ;  /* 0x000000ffff187224 */ /* 0x000fe400078e001d */
[----:B------:R-:W-:-:S07]  /*0930*/  IMAD.MOV.U32 R27, RZ, RZ, R25 ;  /* 0x000000ffff1b7224 */ /* 0x000fce00078e0019 */
[----:B------:R-:W-:Y:S05]  /*0940*/  WARPSYNC.COLLECTIVE R21, `(.L_x_295) ;  /* 0x0000000015087348 */ /* 0x000fea0003c00000 */
[----:B------:R0:W1:Y:S02]  /*0950*/  SHFL.UP P0, R25, R24, R23, R22 ;  /* 0x0400001718197389 */ /* 0x0000640000000016 */
[----:B01----:R-:W-:Y:S05]  /*0960*/  ENDCOLLECTIVE ;  /* 0x000000000000791b */ /* 0x003fea0003800000 */
.L_x_295:
        /* <DEDUP_REMOVED lines=9> */
.L_x_296:
[----:B------:R-:W-:Y:S02]  /*0a00*/  IMAD.MOV.U32 R24, RZ, RZ, R26 ;  /* 0x000000ffff187224 */ /* 0x000fe400078e001a */
[----:B------:R-:W-:-:S07]  /*0a10*/  IMAD.MOV.U32 R28, RZ, RZ, R25 ;  /* 0x000000ffff1c7224 */ /* 0x000fce00078e0019 */
[----:B------:R-:W-:Y:S05]  /*0a20*/  WARPSYNC.COLLECTIVE R21, `(.L_x_297) ;  /* 0x0000000015087348 */ /* 0x000fea0003c00000 */
[----:B------:R0:W1:Y:S02]  /*0a30*/  SHFL.UP P0, R25, R24, R23, R22 ;  /* 0x0400001718197389 */ /* 0x0000640000000016 */
[----:B01----:R-:W-:Y:S05]  /*0a40*/  ENDCOLLECTIVE ;  /* 0x000000000000791b */ /* 0x003fea0003800000 */
.L_x_297:
[----:B------:R-:W-:Y:S05]  /*0a50*/  BRA `(.L_x_298) ;  /* 0xfffffff800647947 */ /* 0x000fea000383ffff */
.L_x_299:
        /* <DEDUP_REMOVED lines=10> */
.L_x_546:


//--------------------- .text._ZN3cub18CUB_300001_SM_10006detail10radix_sort30DeviceRadixSortHistogramKernelINS1_5radix10policy_hubIf4PathyE10Policy1000ELNS0_9SortOrderE1EfyNS1_21identity_decomposer_tEEEvPT2_PKT1_SB_iiT3_ --------------------------
	.section	.text._ZN3cub18CUB_300001_SM_10006detail10radix_sort30DeviceRadixSortHistogramKernelINS1_5radix10policy_hubIf4PathyE10Policy1000ELNS0_9SortOrderE1EfyNS1_21identity_decomposer_tEEEvPT2_PKT1_SB_iiT3_,"ax",@progbits
	.align	128
        .global         _ZN3cub18CUB_300001_SM_10006detail10radix_sort30DeviceRadixSortHistogramKernelINS1_5radix10policy_hubIf4PathyE10Policy1000ELNS0_9SortOrderE1EfyNS1_21identity_decomposer_tEEEvPT2_PKT1_SB_iiT3_
        .type           _ZN3cub18CUB_300001_SM_10006detail10radix_sort30DeviceRadixSortHistogramKernelINS1_5radix10policy_hubIf4PathyE10Policy1000ELNS0_9SortOrderE1EfyNS1_21identity_decomposer_tEEEvPT2_PKT1_SB_iiT3_,@function
        .size           _ZN3cub18CUB_300001_SM_10006detail10radix_sort30DeviceRadixSortHistogramKernelINS1_5radix10policy_hubIf4PathyE10Policy1000ELNS0_9SortOrderE1EfyNS1_21identity_decomposer_tEEEvPT2_PKT1_SB_iiT3_,(.L_x_547 - _ZN3cub18CUB_300001_SM_10006detail10radix_sort30DeviceRadixSortHistogramKernelINS1_5radix10policy_hubIf4PathyE10Policy1000ELNS0_9SortOrderE1EfyNS1_21identity_decomposer_tEEEvPT2_PKT1_SB_iiT3_)
        .other          _ZN3cub18CUB_300001_SM_10006detail10radix_sort30DeviceRadixSortHistogramKernelINS1_5radix10policy_hubIf4PathyE10Policy1000ELNS0_9SortOrderE1EfyNS1_21identity_decomposer_tEEEvPT2_PKT1_SB_iiT3_,@"STO_CUDA_ENTRY STV_DEFAULT"
_ZN3cub18CUB_300001_SM_10006detail10radix_sort30DeviceRadixSortHistogramKernelINS1_5radix10policy_hubIf4PathyE10Policy1000ELNS0_9SortOrderE1EfyNS1_21identity_decomposer_tEEEvPT2_PKT1_SB_iiT3_:
.text._ZN3cub18CUB_300001_SM_10006detail10radix_sort30DeviceRadixSortHistogramKernelINS1_5radix10policy_hubIf4PathyE10Policy1000ELNS0_9SortOrderE1EfyNS1_21identity_decomposer_tEEEvPT2_PKT1_SB_iiT3_:
        /* <DEDUP_REMOVED lines=42> */
.L_x_383:
        /* <DEDUP_REMOVED lines=9> */
.L_x_303:
        /* <DEDUP_REMOVED lines=21> */
.L_x_302:
        /* <DEDUP_REMOVED lines=19> */
.L_x_305:
        /* <DEDUP_REMOVED lines=18> */
.L_x_304:
[----:B------:R-:W-:-:S13]  /*06d0*/  ISETP.GT.U32.AND P2, PT, R0, 0x7f, PT ;  /* 0x0000007f0000780c */ /* 0x000fda0003f44070 */
[----:B------:R-:W-:Y:S05]  /*06e0*/  @P2 BRA `(.L_x_301) ;  /* 0x0000000000e02947 */ /* 0x000fea0003800000 */
[----:B--23--:R-:W-:Y:S01]  /*06f0*/  IMAD.MOV.U32 R3, RZ, RZ, RZ ;  /* 0x000000ffff037224 */ /* 0x00cfe200078e00ff */
[----:B------:R-:W-:Y:S06]  /*0700*/  @!P1 BRA `(.L_x_306) ;  /* 0x0000000000589947 */ /* 0x000fec0003800000 */
[----:B------:R-:W-:-:S07]  /*0710*/  IMAD.MOV.U32 R3, RZ, RZ, RZ ;  /* 0x000000ffff037224 */ /* 0x000fce00078e00ff */
.L_x_307:
        /* <DEDUP_REMOVED lines=21> */
.L_x_306:
        /* <DEDUP_REMOVED lines=14> */
.L_x_308:
        /* <DEDUP_REMOVED lines=18> */
.L_x_301:
[----:B------:R-:W-:Y:S05]  /*0a70*/  BSYNC.RECONVERGENT B0 ;  /* 0x0000000000007941 */ /* 0x000fea0003800200 */
.L_x_300:
        /* <DEDUP_REMOVED lines=16> */
.L_x_314:
        /* <DEDUP_REMOVED lines=36> */
.L_x_310:
        /* <DEDUP_REMOVED lines=67> */
.L_x_311:
        /* <DEDUP_REMOVED lines=88> */
.L_x_313:
        /* <DEDUP_REMOVED lines=73> */
.L_x_312:
[----:B------:R-:W-:Y:S05]  /*1c00*/  BRA.U !UP0, `(.L_x_314) ;  /* 0xffffffed08dc7547 */ /* 0x000fea000b83ffff */
.L_x_309:
        /* <DEDUP_REMOVED lines=9> */
.L_x_334:
        /* <DEDUP_REMOVED lines=16> */
.L_x_319:
[----:B------:R-:W-:Y:S05]  /*1da0*/  BSYNC.RECONVERGENT B1 ;  /* 0x0000000000017941 */ /* 0x000fea0003800200 */
.L_x_318:
        /* <DEDUP_REMOVED lines=15> */
.L_x_321:
[----:B------:R-:W-:Y:S05]  /*1ea0*/  BSYNC.RECONVERGENT B1 ;  /* 0x0000000000017941 */ /* 0x000fea0003800200 */
.L_x_320:
[----:B------:R-:W-:Y:S04]  /*1eb0*/  BSSY.RECONVERGENT B1, `(.L_x_322) ;  /* 0x0000007000017945 */ /* 0x000fe80003800200 */
[----:B------:R-:W-:Y:S05]  /*1ec0*/  @!P0 BRA `(.L_x_323) ;  /* 0x0000000000148947 */ /* 0x000fea0003800000 */
[----:B01----:R-:W-:Y:S02]  /*1ed0*/  IMAD R17, R5, 0x100, R0 ;  /* 0x0000010005117824 */ /* 0x003fe400078e0200 */
[----:B------:R-:W-:Y:S02]  /*1ee0*/  IMAD.MOV.U32 R23, RZ, RZ, RZ ;  /* 0x000000ffff177224 */ /* 0x000fe400078e00ff */
[----:B------:R-:W-:-:S04]  /*1ef0*/  VIADD R17, R17, 0x200 ;  /* 0x0000020011117836 */ /* 0x000fc80000000000 */
[----:B------:R-:W-:-:S05]  /*1f00*/  IMAD.WIDE.U32 R16, R17, 0x8, R2 ;  /* 0x0000000811107825 */ /* 0x000fca00078e0002 */
[----:B------:R2:W-:Y:S02]  /*1f10*/  REDG.E.ADD.64.STRONG.GPU desc[UR20][R16.64], R22 ;  /* 0x000000161000798e */ /* 0x0005e4000c12e514 */
.L_x_323:
[----:B------:R-:W-:Y:S05]  /*1f20*/  BSYNC.RECONVERGENT B1 ;  /* 0x0000000000017941 */ /* 0x000fea0003800200 */
.L_x_322:
[----:B------:R-:W-:Y:S04]  /*1f30*/  BSSY.RECONVERGENT B1, `(.L_x_324) ;  /* 0x0000007000017945 */ /* 0x000fe80003800200 */
[----:B------:R-:W-:Y:S05]  /*1f40*/  @!P1 BRA `(.L_x_325) ;  /* 0x0000000000149947 */ /* 0x000fea0003800000 */
[----:B012---:R-:W-:Y:S02]  /*1f50*/  IMAD R17, R5, 0x100, R0 ;  /* 0x0000010005117824 */ /* 0x007fe400078e0200 */
[----:B------:R-:W-:Y:S02]  /*1f60*/  IMAD.MOV.U32 R15, RZ, RZ, RZ ;  /* 0x000000ffff0f7224 */ /* 0x000fe400078e00ff */
[----:B------:R-:W-:-:S04]  /*1f70*/  VIADD R17, R17, 0x300 ;  /* 0x0000030011117836 */ /* 0x000fc80000000000 */
[----:B------:R-:W-:-:S05]  /*1f80*/  IMAD.WIDE.U32 R16, R17, 0x8, R2 ;  /* 0x0000000811107825 */ /* 0x000fca00078e0002 */
[----:B------:R3:W-:Y:S02]  /*1f90*/  REDG.E.ADD.64.STRONG.GPU desc[UR20][R16.64], R14 ;  /* 0x0000000e1000798e */ /* 0x0007e4000c12e514 */
.L_x_325:
[----:B------:R-:W-:Y:S05]  /*1fa0*/  BSYNC.RECONVERGENT B1 ;  /* 0x0000000000017941 */ /* 0x000fea0003800200 */
.L_x_324:
[----:B------:R-:W-:Y:S04]  /*1fb0*/  BSSY.RECONVERGENT B1, `(.L_x_326) ;  /* 0x0000007000017945 */ /* 0x000fe80003800200 */
[----:B------:R-:W-:Y:S05]  /*1fc0*/  @!P2 BRA `(.L_x_327) ;  /* 0x000000000014a947 */ /* 0x000fea0003800000 */
[----:B---3--:R-:W-:Y:S02]  /*1fd0*/  IMAD R15, R5, 0x100, R0 ;  /* 0x00000100050f7824 */ /* 0x008fe400078e0200 */
[----:B------:R-:W-:Y:S02]  /*1fe0*/  IMAD.MOV.U32 R13, RZ, RZ, RZ ;  /* 0x000000ffff0d7224 */ /* 0x000fe400078e00ff */
[----:B------:R-:W-:-:S04]  /*1ff0*/  VIADD R15, R15, 0x400 ;  /* 0x000004000f0f7836 */ /* 0x000fc80000000000 */
[----:B------:R-:W-:-:S05]  /*2000*/  IMAD.WIDE.U32 R14, R15, 0x8, R2 ;  /* 0x000000080f0e7825 */ /* 0x000fca00078e0002 */
[----:B------:R4:W-:Y:S02]  /*2010*/  REDG.E.ADD.64.STRONG.GPU desc[UR20][R14.64], R12 ;  /* 0x0000000c0e00798e */ /* 0x0009e4000c12e514 */
.L_x_327:
[----:B------:R-:W-:Y:S05]  /*2020*/  BSYNC.RECONVERGENT B1 ;  /* 0x0000000000017941 */ /* 0x000fea0003800200 */
.L_x_326:
[----:B------:R-:W-:Y:S04]  /*2030*/  BSSY.RECONVERGENT B1, `(.L_x_328) ;  /* 0x0000007000017945 */ /* 0x000fe80003800200 */
[----:B------:R-:W-:Y:S05]  /*2040*/  @!P3 BRA `(.L_x_329) ;  /* 0x000000000014b947 */ /* 0x000fea0003800000 */
[----:B----4-:R-:W-:Y:S02]  /*2050*/  IMAD R13, R5, 0x100, R0 ;  /* 0x00000100050d7824 */ /* 0x010fe400078e0200 */
[----:B------:R-:W-:Y:S02]  /*2060*/  IMAD.MOV.U32 R7, RZ, RZ, RZ ;  /* 0x000000ffff077224 */ /* 0x000fe400078e00ff */
[----:B------:R-:W-:-:S04]  /*2070*/  VIADD R13, R13, 0x500 ;  /* 0x000005000d0d7836 */ /* 0x000fc80000000000 */
[----:B------:R-:W-:-:S05]  /*2080*/  IMAD.WIDE.U32 R12, R13, 0x8, R2 ;  /* 0x000000080d0c7825 */ /* 0x000fca00078e0002 */
[----:B------:R4:W-:Y:S02]  /*2090*/  REDG.E.ADD.64.STRONG.GPU desc[UR20][R12.64], R6 ;  /* 0x000000060c00798e */ /* 0x0009e4000c12e514 */
.L_x_329:
[----:B------:R-:W-:Y:S05]  /*20a0*/  BSYNC.RECONVERGENT B1 ;  /* 0x0000000000017941 */ /* 0x000fea0003800200 */
.L_x_328:
[----:B------:R-:W-:Y:S04]  /*20b0*/  BSSY.RECONVERGENT B1, `(.L_x_330) ;  /* 0x0000007000017945 */ /* 0x000fe80003800200 */
[----:B------:R-:W-:Y:S05]  /*20c0*/  @!P4 BRA `(.L_x_331) ;  /* 0x000000000014c947 */ /* 0x000fea0003800000 */
[----:B----4-:R-:W-:Y:S02]  /*20d0*/  IMAD R7, R5, 0x100, R0 ;  /* 0x0000010005077824 */ /* 0x010fe400078e0200 */
[----:B------:R-:W-:Y:S02]  /*20e0*/  IMAD.MOV.U32 R9, RZ, RZ, RZ ;  /* 0x000000ffff097224 */ /* 0x000fe400078e00ff */
[----:B------:R-:W-:-:S04]  /*20f0*/  VIADD R7, R7, 0x600 ;  /* 0x0000060007077836 */ /* 0x000fc80000000000 */
[----:B------:R-:W-:-:S05]  /*2100*/  IMAD.WIDE.U32 R6, R7, 0x8, R2 ;  /* 0x0000000807067825 */ /* 0x000fca00078e0002 */
[----:B------:R4:W-:Y:S02]  /*2110*/  REDG.E.ADD.64.STRONG.GPU desc[UR20][R6.64], R8 ;  /* 0x000000080600798e */ /* 0x0009e4000c12e514 */
.L_x_331:
[----:B------:R-:W-:Y:S05]  /*2120*/  BSYNC.RECONVERGENT B1 ;  /* 0x0000000000017941 */ /* 0x000fea0003800200 */
.L_x_330:
[----:B------:R-:W-:Y:S04]  /*2130*/  BSSY.RECONVERGENT B1, `(.L_x_332) ;  /* 0x0000007000017945 */ /* 0x000fe80003800200 */
[----:B------:R-:W-:Y:S05]  /*2140*/  @!P5 BRA `(.L_x_333) ;  /* 0x000000000014d947 */ /* 0x000fea0003800000 */
[----:B----4-:R-:W-:Y:S02]  /*2150*/  IMAD R7, R5, 0x100, R0 ;  /* 0x0000010005077824 */ /* 0x010fe400078e0200 */
[----:B------:R-:W-:Y:S02]  /*2160*/  IMAD.MOV.U32 R11, RZ, RZ, RZ ;  /* 0x000000ffff0b7224 */ /* 0x000fe400078e00ff */
[----:B------:R-:W-:-:S04]  /*2170*/  VIADD R7, R7, 0x700 ;  /* 0x0000070007077836 */ /* 0x000fc80000000000 */
[----:B------:R-:W-:-:S05]  /*2180*/  IMAD.WIDE.U32 R6, R7, 0x8, R2 ;  /* 0x0000000807067825 */ /* 0x000fca00078e0002 */
[----:B------:R4:W-:Y:S02]  /*2190*/  REDG.E.ADD.64.STRONG.GPU desc[UR20][R6.64], R10 ;  /* 0x0000000a0600798e */ /* 0x0009e4000c12e514 */
.L_x_333:
[----:B------:R-:W-:Y:S05]  /*21a0*/  BSYNC.RECONVERGENT B1 ;  /* 0x0000000000017941 */ /* 0x000fea0003800200 */
.L_x_332:
[----:B------:R-:W-:-:S05]  /*21b0*/  VIADD R5, R5, 0x8 ;  /* 0x0000000805057836 */ /* 0x000fca0000000000 */
[----:B------:R-:W-:-:S13]  /*21c0*/  ISETP.NE.AND P0, PT, R5, UR27, PT ;  /* 0x0000001b05007c0c */ /* 0x000fda000bf05270 */
[----:B------:R-:W-:Y:S05]  /*21d0*/  @P0 BRA `(.L_x_334) ;  /* 0xfffffff800b00947 */ /* 0x000fea000383ffff */
[----:B------:R-:W-:-:S07]  /*21e0*/  IMAD.U32 R3, RZ, RZ, UR27 ;  /* 0x0000001bff037e24 */ /* 0x000fce000f8e00ff */
.L_x_317:
        /* <DEDUP_REMOVED lines=24> */
.L_x_338:
[----:B------:R-:W-:Y:S05]  /*2370*/  BSYNC.RECONVERGENT B1 ;  /* 0x0000000000017941 */ /* 0x000fea0003800200 */
.L_x_337:
        /* <DEDUP_REMOVED lines=9> */
.L_x_340:
[----:B------:R-:W-:Y:S05]  /*2410*/  BSYNC.RECONVERGENT B1 ;  /* 0x0000000000017941 */ /* 0x000fea0003800200 */
.L_x_339:
        /* <DEDUP_REMOVED lines=8> */
.L_x_342:
[----:B------:R-:W-:Y:S05]  /*24a0*/  BSYNC.RECONVERGENT B1 ;  /* 0x0000000000017941 */ /* 0x000fea0003800200 */
.L_x_341:
        /* <DEDUP_REMOVED lines=9> */
.L_x_344:
[----:B------:R-:W-:Y:S05]  /*2540*/  BSYNC.RECONVERGENT B1 ;  /* 0x0000000000017941 */ /* 0x000fea0003800200 */
.L_x_343:
[----:B------:R-:W-:-:S07]  /*2550*/  VIADD R3, R3, 0x4 ;  /* 0x0000000403037836 */ /* 0x000fce0000000000 */
.L_x_336:
        /* <DEDUP_REMOVED lines=18> */
.L_x_348:
[----:B------:R-:W-:Y:S05]  /*2680*/  BSYNC.RECONVERGENT B2 ;  /* 0x0000000000027941 */ /* 0x000fea0003800200 */
.L_x_347:
        /* <DEDUP_REMOVED lines=9> */
.L_x_350:
[----:B------:R-:W-:Y:S05]  /*2720*/  BSYNC.RECONVERGENT B2 ;  /* 0x0000000000027941 */ /* 0x000fea0003800200 */
.L_x_349:
[----:B------:R-:W-:-:S07]  /*2730*/  VIADD R3, R3, 0x2 ;  /* 0x0000000203037836 */ /* 0x000fce0000000000 */
.L_x_346:
        /* <DEDUP_REMOVED lines=12> */
.L_x_345:
[----:B------:R-:W-:Y:S05]  /*2800*/  BSYNC.RECONVERGENT B1 ;  /* 0x0000000000017941 */ /* 0x000fea0003800200 */
.L_x_335:
[----:B------:R-:W-:-:S13]  /*2810*/  ISETP.GT.U32.AND P0, PT, R0, 0x7f, PT ;  /* 0x0000007f0000780c */ /* 0x000fda0003f04070 */
[----:B------:R-:W-:Y:S05]  /*2820*/  @P0 BRA `(.L_x_316) ;  /* 0x0000000800900947 */ /* 0x000fea0003800000 */
[----:B------:R-:W-:Y:S01]  /*2830*/  UISETP.GE.U32.AND UP0, UPT, UR22, 0x7, UPT ;  /* 0x000000071600788c */ /* 0x000fe2000bf06070 */
[----:B0-----:R-:W-:-:S08]  /*2840*/  IMAD.MOV.U32 R3, RZ, RZ, RZ ;  /* 0x000000ffff037224 */ /* 0x001fd000078e00ff */
[----:B------:R-:W-:Y:S05]  /*2850*/  BRA.U !UP0, `(.L_x_351) ;  /* 0x0000000508147547 */ /* 0x000fea000b800000 */
[----:B------:R-:W0:Y:S01]  /*2860*/  LDC.64 R2, c[0x0][0x380] ;  /* 0x0000e000ff027b82 */ /* 0x000e220000000a00 */
[----:B------:R-:W-:-:S07]  /*2870*/  IMAD.MOV.U32 R9, RZ, RZ, RZ ;  /* 0x000000ffff097224 */ /* 0x000fce00078e00ff */
.L_x_368:
        /* <DEDUP_REMOVED lines=18> */
.L_x_353:
[----:B------:R-:W-:Y:S05]  /*29a0*/  BSYNC.RECONVERGENT B1 ;  /* 0x0000000000017941 */ /* 0x000fea0003800200 */
.L_x_352:
[----:B------:R-:W-:Y:S04]  /*29b0*/  BSSY.RECONVERGENT B1, `(.L_x_354) ;  /* 0x0000005000017945 */ /* 0x000fe80003800200 */
[----:B------:R-:W-:Y:S05]  /*29c0*/  @!P1 BRA `(.L_x_355) ;  /* 0x00000000000c9947 */ /* 0x000fea0003800000 */
[----:B0-----:R-:W-:Y:S02]  /*29d0*/  IMAD.MOV.U32 R14, RZ, RZ, R13 ;  /* 0x000000ffff0e7224 */ /* 0x001fe400078e000d */
[----:B------:R-:W-:-:S05]  /*29e0*/  IMAD.MOV.U32 R15, RZ, RZ, RZ ;  /* 0x000000ffff0f7224 */ /* 0x000fca00078e00ff */
[----:B------:R1:W-:Y:S02]  /*29f0*/  REDG.E.ADD.64.STRONG.GPU desc[UR20][R6.64+0xc00], R14 ;  /* 0x000c000e0600798e */ /* 0x0003e4000c12e514 */
.L_x_355:
[----:B------:R-:W-:Y:S05]  /*2a00*/  BSYNC.RECONVERGENT B1 ;  /* 0x0000000000017941 */ /* 0x000fea0003800200 */
.L_x_354:
        /* <DEDUP_REMOVED lines=12> */
.L_x_357:
[----:B------:R-:W-:Y:S05]  /*2ad0*/  BSYNC.RECONVERGENT B1 ;  /* 0x0000000000017941 */ /* 0x000fea0003800200 */
.L_x_356:
[----:B------:R-:W-:Y:S04]  /*2ae0*/  BSSY.RECONVERGENT B1, `(.L_x_358) ;  /* 0x0000005000017945 */ /* 0x000fe80003800200 */
[----:B------:R-:W-:Y:S05]  /*2af0*/  @!P1 BRA `(.L_x_359) ;  /* 0x00000000000c9947 */ /* 0x000fea0003800000 */
[----:B012---:R-:W-:Y:S02]  /*2b00*/  IMAD.MOV.U32 R14, RZ, RZ, R18 ;  /* 0x000000ffff0e7224 */ /* 0x007fe400078e0012 */
[----:B------:R-:W-:-:S05]  /*2b10*/  IMAD.MOV.U32 R15, RZ, RZ, RZ ;  /* 0x000000ffff0f7224 */ /* 0x000fca00078e00ff */
[----:B------:R3:W-:Y:S02]  /*2b20*/  REDG.E.ADD.64.STRONG.GPU desc[UR20][R6.64+0x1c00], R14 ;  /* 0x001c000e0600798e */ /* 0x0007e4000c12e514 */
.L_x_359:
[----:B------:R-:W-:Y:S05]  /*2b30*/  BSYNC.RECONVERGENT B1 ;  /* 0x0000000000017941 */ /* 0x000fea0003800200 */
.L_x_358:
[----:B------:R-:W-:Y:S04]  /*2b40*/  BSSY.RECONVERGENT B1, `(.L_x_360) ;  /* 0x0000005000017945 */ /* 0x000fe80003800200 */
[----:B------:R-:W-:Y:S05]  /*2b50*/  @!P2 BRA `(.L_x_361) ;  /* 0x00000000000ca947 */ /* 0x000fea0003800000 */
[----:B0123--:R-:W-:Y:S02]  /*2b60*/  IMAD.MOV.U32 R14, RZ, RZ, R19 ;  /* 0x000000ffff0e7224 */ /* 0x00ffe400078e0013 */
[----:B------:R-:W-:-:S05]  /*2b70*/  IMAD.MOV.U32 R15, RZ, RZ, RZ ;  /* 0x000000ffff0f7224 */ /* 0x000fca00078e00ff */
[----:B------:R4:W-:Y:S02]  /*2b80*/  REDG.E.ADD.64.STRONG.GPU desc[UR20][R6.64+0x2400], R14 ;  /* 0x0024000e0600798e */ /* 0x0009e4000c12e514 */
.L_x_361:
[----:B------:R-:W-:Y:S05]  /*2b90*/  BSYNC.RECONVERGENT B1 ;  /* 0x0000000000017941 */ /* 0x000fea0003800200 */
.L_x_360:
[----:B------:R-:W-:Y:S04]  /*2ba0*/  BSSY.RECONVERGENT B1, `(.L_x_362) ;  /* 0x0000004000017945 */ /* 0x000fe80003800200 */
[----:B------:R-:W-:Y:S05]  /*2bb0*/  @!P3 BRA `(.L_x_363) ;  /* 0x000000000008b947 */ /* 0x000fea0003800000 */
[----:B------:R-:W-:-:S05]  /*2bc0*/  IMAD.MOV.U32 R17, RZ, RZ, RZ ;  /* 0x000000ffff117224 */ /* 0x000fca00078e00ff */
[----:B------:R0:W-:Y:S02]  /*2bd0*/  REDG.E.ADD.64.STRONG.GPU desc[UR20][R6.64+0x2c00], R16 ;  /* 0x002c00100600798e */ /* 0x0001e4000c12e514 */
.L_x_363:
[----:B------:R-:W-:Y:S05]  /*2be0*/  BSYNC.RECONVERGENT B1 ;  /* 0x0000000000017941 */ /* 0x000fea0003800200 */
.L_x_362:
[----:B------:R-:W-:Y:S04]  /*2bf0*/  BSSY.RECONVERGENT B1, `(.L_x_364) ;  /* 0x0000004000017945 */ /* 0x000fe80003800200 */
[----:B------:R-:W-:Y:S05]  /*2c00*/  @!P4 BRA `(.L_x_365) ;  /* 0x000000000008c947 */ /* 0x000fea0003800000 */
[----:B------:R-:W-:-:S05]  /*2c10*/  IMAD.MOV.U32 R13, RZ, RZ, RZ ;  /* 0x000000ffff0d7224 */ /* 0x000fca00078e00ff */
[----:B------:R0:W-:Y:S02]  /*2c20*/  REDG.E.ADD.64.STRONG.GPU desc[UR20][R6.64+0x3400], R12 ;  /* 0x0034000c0600798e */ /* 0x0001e4000c12e514 */
.L_x_365:
[----:B------:R-:W-:Y:S05]  /*2c30*/  BSYNC.RECONVERGENT B1 ;  /* 0x0000000000017941 */ /* 0x000fea0003800200 */
.L_x_364:
[----:B------:R-:W-:Y:S04]  /*2c40*/  BSSY.RECONVERGENT B1, `(.L_x_366) ;  /* 0x0000004000017945 */ /* 0x000fe80003800200 */
[----:B------:R-:W-:Y:S05]  /*2c50*/  @!P5 BRA `(.L_x_367) ;  /* 0x000000000008d947 */ /* 0x000fea0003800000 */
[----:B------:R-:W-:-:S05]  /*2c60*/  IMAD.MOV.U32 R11, RZ, RZ, RZ ;  /* 0x000000ffff0b7224 */ /* 0x000fca00078e00ff */
[----:B------:R0:W-:Y:S02]  /*2c70*/  REDG.E.ADD.64.STRONG.GPU desc[UR20][R6.64+0x3c00], R10 ;  /* 0x003c000a0600798e */ /* 0x0001e4000c12e514 */
.L_x_367:
[----:B------:R-:W-:Y:S05]  /*2c80*/  BSYNC.RECONVERGENT B1 ;  /* 0x0000000000017941 */ /* 0x000fea0003800200 */
.L_x_366:
[----:B------:R-:W-:Y:S05]  /*2c90*/  @P0 BRA `(.L_x_368) ;  /* 0xfffffff800f80947 */ /* 0x000fea000383ffff */
[----:B------:R-:W-:-:S07]  /*2ca0*/  IMAD.U32 R3, RZ, RZ, UR27 ;  /* 0x0000001bff037e24 */ /* 0x000fce000f8e00ff */
.L_x_351:
        /* <DEDUP_REMOVED lines=20> */
.L_x_371:
[----:B------:R-:W-:Y:S05]  /*2df0*/  BSYNC.RECONVERGENT B1 ;  /* 0x0000000000017941 */ /* 0x000fea0003800200 */
.L_x_370:
        /* <DEDUP_REMOVED lines=9> */
.L_x_373:
[----:B------:R-:W-:Y:S05]  /*2e90*/  BSYNC.RECONVERGENT B1 ;  /* 0x0000000000017941 */ /* 0x000fea0003800200 */
.L_x_372:
        /* <DEDUP_REMOVED lines=8> */
.L_x_375:
[----:B------:R-:W-:Y:S05]  /*2f20*/  BSYNC.RECONVERGENT B1 ;  /* 0x0000000000017941 */ /* 0x000fea0003800200 */
.L_x_374:
        /* <DEDUP_REMOVED lines=9> */
.L_x_377:
[----:B------:R-:W-:Y:S05]  /*2fc0*/  BSYNC.RECONVERGENT B1 ;  /* 0x0000000000017941 */ /* 0x000fea0003800200 */
.L_x_376:
[----:B------:R-:W-:-:S07]  /*2fd0*/  VIADD R3, R3, 0x4 ;  /* 0x0000000403037836 */ /* 0x000fce0000000000 */
.L_x_369:
        /* <DEDUP_REMOVED lines=17> */
.L_x_380:
[----:B------:R-:W-:Y:S05]  /*30f0*/  BSYNC.RECONVERGENT B1 ;  /* 0x0000000000017941 */ /* 0x000fea0003800200 */
.L_x_379:
        /* <DEDUP_REMOVED lines=9> */
.L_x_382:
[----:B------:R-:W-:Y:S05]  /*3190*/  BSYNC.RECONVERGENT B1 ;  /* 0x0000000000017941 */ /* 0x000fea0003800200 */
.L_x_381:
[----:B------:R-:W-:-:S07]  /*31a0*/  VIADD R3, R3, 0x2 ;  /* 0x0000000203037836 */ /* 0x000fce0000000000 */
.L_x_378:
        /* <DEDUP_REMOVED lines=12> */
.L_x_316:
[----:B------:R-:W-:Y:S05]  /*3270*/  BSYNC.RECONVERGENT B0 ;  /* 0x0000000000007941 */ /* 0x000fea0003800200 */
.L_x_315:
[----:B------:R-:W-:Y:S01]  /*3280*/  BAR.SYNC.DEFER_BLOCKING 0x0 ;  /* 0x0000000000007b1d */ /* 0x000fe20000010000 */
[----:B------:R-:W-:-:S04]  /*3290*/  UIADD3 UR6, UP0, UPT, UR6, 0x1, URZ ;  /* 0x0000000106067890 */ /* 0x000fc8000ff1e0ff */
[----:B------:R-:W-:Y:S02]  /*32a0*/  UIADD3.X UR7, UPT, UPT, URZ, UR7, URZ, UP0, !UPT ;  /* 0x00000007ff077290 */ /* 0x000fe400087fe4ff */
[----:B------:R-:W-:-:S04]  /*32b0*/  UISETP.NE.U32.AND UP0, UPT, UR6, UR11, UPT ;  /* 0x0000000b0600728c */ /* 0x000fc8000bf05070 */
[----:B------:R-:W-:-:S09]  /*32c0*/  UISETP.NE.AND.EX UP0, UPT, UR7, UR12, UPT, UP0 ;  /* 0x0000000c0700728c */ /* 0x000fd2000bf05300 */
[----:B------:R-:W-:Y:S05]  /*32d0*/  BRA.U UP0, `(.L_x_383) ;  /* 0xffffffcd00f07547 */ /* 0x000fea000b83ffff */
[----:B------:R-:W-:Y:S05]  /*32e0*/  EXIT ;  /* 0x000000000000794d */ /* 0x000fea0003800000 */
.L_x_384:
        /* <DEDUP_REMOVED lines=9> */
.L_x_547:


//--------------------- .text._ZN3cub18CUB_300001_SM_10006detail10radix_sort31DeviceRadixSortSingleTileKernelINS1_5radix10policy_hubIf4PathyE10Policy1000ELNS0_9SortOrderE1EfS6_yNS1_21identity_decomposer_tEEEvPKT1_PSB_PKT2_PSF_T3_iiT4_ --------------------------
	.section	.text._ZN3cub18CUB_300001_SM_10006detail10radix_sort31DeviceRadixSortSingleTileKernelINS1_5radix10policy_hubIf4PathyE10Policy1000ELNS0_9SortOrderE1EfS6_yNS1_21identity_decomposer_tEEEvPKT1_PSB_PKT2_PSF_T3_iiT4_,"ax",@progbits
	.align	128
        .global         _ZN3cub18CUB_300001_SM_10006detail10radix_sort31DeviceRadixSortSingleTileKernelINS1_5radix10policy_hubIf4PathyE10Policy1000ELNS0_9SortOrderE1EfS6_yNS1_21identity_decomposer_tEEEvPKT1_PSB_PKT2_PSF_T3_iiT4_
        .type           _ZN3cub18CUB_300001_SM_10006detail10radix_sort31DeviceRadixSortSingleTileKernelINS1_5radix10policy_hubIf4PathyE10Policy1000ELNS0_9SortOrderE1EfS6_yNS1_21identity_decomposer_tEEEvPKT1_PSB_PKT2_PSF_T3_iiT4_,@function
        .size           _ZN3cub18CUB_300001_SM_10006detail10radix_sort31DeviceRadixSortSingleTileKernelINS1_5radix10policy_hubIf4PathyE10Policy1000ELNS0_9SortOrderE1EfS6_yNS1_21identity_decomposer_tEEEvPKT1_PSB_PKT2_PSF_T3_iiT4_,(.L_x_548 - _ZN3cub18CUB_300001_SM_10006detail10radix_sort31DeviceRadixSortSingleTileKernelINS1_5radix10policy_hubIf4PathyE10Policy1000ELNS0_9SortOrderE1EfS6_yNS1_21identity_decomposer_tEEEvPKT1_PSB_PKT2_PSF_T3_iiT4_)
        .other          _ZN3cub18CUB_300001_SM_10006detail10radix_sort31DeviceRadixSortSingleTileKernelINS1_5radix10policy_hubIf4PathyE10Policy1000ELNS0_9SortOrderE1EfS6_yNS1_21identity_decomposer_tEEEvPKT1_PSB_PKT2_PSF_T3_iiT4_,@"STO_CUDA_ENTRY STV_DEFAULT"
_ZN3cub18CUB_300001_SM_10006detail10radix_sort31DeviceRadixSortSingleTileKernelINS1_5radix10policy_hubIf4PathyE10Policy1000ELNS0_9SortOrderE1EfS6_yNS1_21identity_decomposer_tEEEvPKT1_PSB_PKT2_PSF_T3_iiT4_:
.text._ZN3cub18CUB_300001_SM_10006detail10radix_sort31DeviceRadixSortSingleTileKernelINS1_5radix10policy_hubIf4PathyE10Policy1000ELNS0_9SortOrderE1EfS6_yNS1_21identity_decomposer_tEEEvPKT1_PSB_PKT2_PSF_T3_iiT4_:
[----:B------:R-:W-:Y:S01]  /*0000*/  LDC R1, c[0x0][0x37c] ;  /* 0x0000df00ff017b82 */ /* 0x000fe20000000800 */
[----:B------:R-:W0:Y:S01]  /*0010*/  S2R R0, SR_TID.X ;  /* 0x0000000000007919 */ /* 0x000e220000002100 */
[----:B------:R-:W0:Y:S01]  /*0020*/  LDCU UR4, c[0x0][0x3a0] ;  /* 0x00007400ff0477ac */ /* 0x000e220008000800 */
[----:B------:R-:W-:Y:S01]  /*0030*/  BSSY.RECONVERGENT B0, `(.L_x_385) ;  /* 0x0000008000007945 */ /* 0x000fe20003800200 */
[----:B------:R-:W-:Y:S01]  /*0040*/  IMAD.MOV.U32 R32, RZ, RZ, -0x1 ;  /* 0xffffffffff207424 */ /* 0x000fe200078e00ff */
[----:B------:R-:W1:Y:S01]  /*0050*/  LDCU.64 UR10, c[0x0][0x358] ;  /* 0x00006b00ff0a77ac */ /* 0x000e620008000a00 */
[----:B0-----:R-:W-:-:S13]  /*0060*/  ISETP.GE.AND P0, PT, R0, UR4, PT ;  /* 0x0000000400007c0c */ /* 0x001fda000bf06270 */
[----:B-1----:R-:W-:Y:S05]  /*0070*/  @P0 BRA `(.L_x_386) ;  /* 0x00000000000c0947 */ /* 0x002fea0003800000 */
[----:B------:R-:W0:Y:S02]  /*0080*/  LDC.64 R2, c[0x0][0x380] ;  /* 0x0000e000ff027b82 */ /* 0x000e240000000a00 */
[----:B0-----:R-:W-:-:S05]  /*0090*/  IMAD.WIDE.U32 R2, R0, 0x4, R2 ;  /* 0x0000000400027825 */ /* 0x001fca00078e0002 */
[----:B------:R0:W5:Y:S02]  /*00a0*/  LDG.E R32, desc[UR10][R2.64] ;  /* 0x0000000a02207981 */ /* 0x000164000c1e1900 */
.L_x_386:
[----:B------:R-:W-:Y:S05]  /*00b0*/  BSYNC.RECONVERGENT B0 ;  /* 0x0000000000007941 */ /* 0x000fea0003800200 */
.L_x_385:
[----:B------:R-:W-:Y:S06]  /*00c0*/  BAR.SYNC.DEFER_BLOCKING 0x0 ;  /* 0x0000000000007b1d */ /* 0x000fec0000010000 */
[----:B------:R-:W-:Y:S04]  /*00d0*/  BSSY.RECONVERGENT B0, `(.L_x_387) ;  /* 0x000001c000007945 */ /* 0x000fe80003800200 */
[----:B------:R-:W-:Y:S05]  /*00e0*/  @P0 BRA `(.L_x_388) ;  /* 0x0000000000680947 */ /* 0x000fea0003800000 */
[----:B------:R-:W1:Y:S02]  /*00f0*/  LDC.64 R4, c[0x0][0x390] ;  /* 0x0000e400ff047b82 */ /* 0x000e640000000a00 */
[----:B-1----:R-:W-:-:S05]  /*0100*/  IMAD.WIDE.U32 R4, R0, 0x4c, R4 ;  /* 0x0000004c00047825 */ /* 0x002fca00078e0004 */
[----:B------:R-:W2:Y:S04]  /*0110*/  LDG.E R6, desc[UR10][R4.64+0x48] ;  /* 0x0000480a04067981 */ /* 0x000ea8000c1e1900 */
[----:B0-----:R1:W5:Y:S04]  /*0120*/  LDG.E R2, desc[UR10][R4.64] ;  /* 0x0000000a04027981 */ /* 0x001368000c1e1900 */
        /* <DEDUP_REMOVED lines=20> */
[----:B------:R-:W-:-:S04]  /*0270*/  PRMT R6, R6, 0x7773, RZ ;  /* 0x0000777306067816 */ /* 0x000fc800000000ff */
[----:B-1----:R-:W-:-:S07]  /*0280*/  PRMT R31, R6, 0x7610, R31 ;  /* 0x00007610061f7816 */ /* 0x002fce000000001f */
.L_x_388:
[----:B------:R-:W-:Y:S05]  /*0290*/  BSYNC.RECONVERGENT B0 ;  /* 0x0000000000007941 */ /* 0x000fea0003800200 */
.L_x_387:
[----:B------:R-:W1:Y:S01]  /*02a0*/  S2UR UR5, SR_CgaCtaId ;  /* 0x00000000000579c3 */ /* 0x000e620000008800 */
[----:B------:R-:W2:Y:S01]  /*02b0*/  S2R R70, SR_LANEID ;  /* 0x0000000000467919 */ /* 0x000ea20000000000 */
[----:B------:R-:W3:Y:S01]  /*02c0*/  LDCU.64 UR6, c[0x0][0x3a8] ;  /* 0x00007500ff0677ac */ /* 0x000ee20008000a00 */
[----:B------:R-:W-:-:S05]  /*02d0*/  IMAD.MOV.U32 R5, RZ, RZ, -0x1 ;  /* 0xffffffffff057424 */ /* 0x000fca00078e00ff */
[----:B------:R-:W-:Y:S01]  /*02e0*/  BAR.SYNC.DEFER_BLOCKING 0x0 ;  /* 0x0000000000007b1d */ /* 0x000fe20000010000 */
[----:B-----5:R-:W-:Y:S02]  /*02f0*/  ISETP.GT.AND P0, PT, R32, -0x1, PT ;  /* 0xffffffff2000780c */ /* 0x020fe40003f04270 */
[----:B------:R-:W-:Y:S02]  /*0300*/  SHF.R.U32.HI R71, RZ, 0x5, R0 ;  /* 0x00000005ff477819 */ /* 0x000fe40000011600 */
[----:B------:R-:W-:Y:S01]  /*0310*/  SEL R5, R5, 0x80000000, !P0 ;  /* 0x8000000005057807 */ /* 0x000fe20004000000 */
[----:B------:R-:W-:Y:S01]  /*0320*/  UMOV UR4, 0x400 ;  /* 0x0000040000047882 */ /* 0x000fe20000000000 */
[----:B------:R-:W4:Y:S02]  /*0330*/  LDCU UR9, c[0x0][0x3ac] ;  /* 0x00007580ff0977ac */ /* 0x000f240008000800 */
[----:B------:R-:W-:Y:S01]  /*0340*/  LOP3.LUT R32, R5, R32, RZ, 0x3c, !PT ;  /* 0x0000002005207212 */ /* 0x000fe200078e3cff */
[----:B---3--:R-:W-:-:S02]  /*0350*/  UIADD3 UR8, UPT, UPT, UR6, 0x6, URZ ;  /* 0x0000000606087890 */ /* 0x008fc4000fffe0ff */
[----:B-1----:R-:W-:Y:S02]  /*0360*/  ULEA UR4, UR5, UR4, 0x18 ;  /* 0x0000000405047291 */ /* 0x002fe4000f8ec0ff */
[----:B------:R-:W-:-:S04]  /*0370*/  UIADD3 UR5, UPT, UPT, -UR6, UR7, URZ ;  /* 0x0000000706057290 */ /* 0x000fc8000fffe1ff */
[----:B------:R-:W-:Y:S02]  /*0380*/  LEA R33, R0, UR4, 0x2 ;  /* 0x0000000400217c11 */ /* 0x000fe4000f8e10ff */
[----:B------:R-:W-:-:S03]  /*0390*/  LEA R34, R71, UR4, 0x2 ;  /* 0x0000000447227c11 */ /* 0x000fc6000f8e10ff */
[C-C-:B------:R-:W-:Y:S02]  /*03a0*/  IMAD R35, R0.reuse, 0x48, R33.reuse ;  /* 0x0000004800237824 */ /* 0x140fe400078e0221 */
[----:B--2-4-:R-:W-:-:S07]  /*03b0*/  IMAD R36, R0, 0x80, R33 ;  /* 0x0000008000247824 */ /* 0x014fce00078e0221 */
.L_x_390:
[----:B------:R-:W-:Y:S01]  /*03c0*/  UISETP.LT.AND UP0, UPT, UR5, 0x6, UPT ;  /* 0x000000060500788c */ /* 0x000fe2000bf01270 */
[C---:B------:R-:W-:Y:S01]  /*03d0*/  ISETP.NE.AND P0, PT, R32.reuse, 0x7fffffff, PT ;  /* 0x7fffffff2000780c */ /* 0x040fe20003f05270 */
[----:B------:R-:W-:Y:S01]  /*03e0*/  UIADD3 UR6, UPT, UPT, UR8, -0x6, URZ ;  /* 0xfffffffa08067890 */ /* 0x000fe2000fffe0ff */
[----:B------:R-:W-:Y:S01]  /*03f0*/  STS [R33], RZ ;  /* 0x000000ff21007388 */ /* 0x000fe20000000800 */
[----:B------:R-:W-:Y:S01]  /*0400*/  USEL UR4, UR5, 0x6, UP0 ;  /* 0x0000000605047887 */ /* 0x000fe20008000000 */
[----:B------:R-:W-:Y:S01]  /*0410*/  SEL R4, R32, 0x80000000, P0 ;  /* 0x8000000020047807 */ /* 0x000fe20000000000 */
[----:B------:R-:W-:Y:S01]  /*0420*/  UISETP.GE.AND UP0, UPT, UR8, UR9, UPT ;  /* 0x000000090800728c */ /* 0x000fe2000bf06270 */
[----:B------:R-:W-:Y:S01]  /*0430*/  STS [R33+0x400], RZ ;  /* 0x000400ff21007388 */ /* 0x000fe20000000800 */
[----:B------:R-:W-:Y:S01]  /*0440*/  UBMSK UR4, URZ, UR4 ;  /* 0x00000004ff04729b */ /* 0x000fe20008000000 */
[----:B------:R-:W-:Y:S02]  /*0450*/  SHF.R.U32.HI R4, RZ, UR6, R4 ;  /* 0x00000006ff047c19 */ /* 0x000fe40008011604 */
[----:B------:R-:W-:Y:S01]  /*0460*/  STS [R33+0x800], RZ ;  /* 0x000800ff21007388 */ /* 0x000fe20000000800 */
[----:B------:R-:W-:Y:S01]  /*0470*/  ISETP.NE.AND P1, PT, R70, 0x1f, PT ;  /* 0x0000001f4600780c */ /* 0x000fe20003f25270 */
[----:B-1----:R-:W1:Y:S01]  /*0480*/  S2UR UR6, SR_CgaCtaId ;  /* 0x00000000000679c3 */ /* 0x002e620000008800 */
[----:B------:R-:W-:Y:S01]  /*0490*/  LOP3.LUT R4, R4, UR4, RZ, 0xc0, !PT ;  /* 0x0000000404047c12 */ /* 0x000fe2000f8ec0ff */
[----:B------:R-:W-:Y:S01]  /*04a0*/  STS [R33+0xc00], RZ ;  /* 0x000c00ff21007388 */ /* 0x000fe20000000800 */
[----:B------:R-:W-:Y:S01]  /*04b0*/  UMOV UR4, 0x400 ;  /* 0x0000040000047882 */ /* 0x000fe20000000000 */
[----:B------:R-:W-:-:S02]  /*04c0*/  ISETP.NE.AND P2, PT, R71, 0x6, PT ;  /* 0x000000064700780c */ /* 0x000fc40003f45270 */
[----:B------:R-:W-:Y:S01]  /*04d0*/  IMAD.SHL.U32 R5, R4, 0x400, RZ ;  /* 0x0000040004057824 */ /* 0x000fe200078e00ff */
[----:B------:R-:W-:Y:S01]  /*04e0*/  SHF.R.U32.HI R6, RZ, 0x4, R4 ;  /* 0x00000004ff067819 */ /* 0x000fe20000011604 */
[----:B------:R-:W-:Y:S01]  /*04f0*/  STS [R33+0x1000], RZ ;  /* 0x001000ff21007388 */ /* 0x000fe20000000800 */
[----:B------:R-:W-:Y:S02]  /*0500*/  ISETP.NE.AND P3, PT, R71, 0x7, PT ;  /* 0x000000074700780c */ /* 0x000fe40003f65270 */
[----:B------:R-:W-:Y:S01]  /*0510*/  LOP3.LUT R4, R5, 0x7c00, RZ, 0xc, !PT ;  /* 0x00007c0005047812 */ /* 0x000fe200078e0cff */
[----:B------:R-:W-:Y:S01]  /*0520*/  STS [R33+0x1400], RZ ;  /* 0x001400ff21007388 */ /* 0x000fe20000000800 */
[----:B------:R-:W-:-:S03]  /*0530*/  LOP3.LUT R6, R6, 0xffffffe, RZ, 0xc0, !PT ;  /* 0x0ffffffe06067812 */ /* 0x000fc600078ec0ff */
[----:B------:R-:W-:Y:S01]  /*0540*/  STS [R33+0x1800], RZ ;  /* 0x001800ff21007388 */ /* 0x000fe20000000800 */
[----:B------:R-:W-:-:S03]  /*0550*/  IADD3 R39, PT, PT, -R6, R33, R4 ;  /* 0x0000002106277210 */ /* 0x000fc60007ffe104 */
[----:B------:R-:W-:Y:S04]  /*0560*/  STS [R33+0x1c00], RZ ;  /* 0x001c00ff21007388 */ /* 0x000fe80000000800 */
[----:B------:R-:W-:Y:S01]  /*0570*/  STS [R33+0x2000], RZ ;  /* 0x002000ff21007388 */ /* 0x000fe20000000800 */
[----:B-1----:R-:W-:-:S03]  /*0580*/  ULEA UR4, UR6, UR4, 0x18 ;  /* 0x0000000406047291 */ /* 0x002fc6000f8ec0ff */
        /* <DEDUP_REMOVED lines=24> */
[----:B------:R-:W1:Y:S02]  /*0710*/  LDS.U16 R38, [R39+0x2] ;  /* 0x0000020027267984 */ /* 0x000e640000000400 */
[----:B-1----:R-:W-:-:S05]  /*0720*/  VIADD R4, R38, 0x1 ;  /* 0x0000000126047836 */ /* 0x002fca0000000000 */
[----:B------:R-:W-:Y:S01]  /*0730*/  STS.U16 [R39+0x2], R4 ;  /* 0x0000020427007388 */ /* 0x000fe20000000400 */
[----:B------:R-:W-:Y:S06]  /*0740*/  BAR.SYNC.DEFER_BLOCKING 0x0 ;  /* 0x0000000000007b1d */ /* 0x000fec0000010000 */
[----:B------:R-:W-:Y:S04]  /*0750*/  LDS R72, [R36] ;  /* 0x0000000024487984 */ /* 0x000fe80000000800 */
[----:B------:R-:W1:Y:S04]  /*0760*/  LDS R5, [R36+0x4] ;  /* 0x0000040024057984 */ /* 0x000e680000000800 */
[----:B------:R-:W2:Y:S04]  /*0770*/  LDS R69, [R36+0x8] ;  /* 0x0000080024457984 */ /* 0x000ea80000000800 */
[----:B------:R-:W3:Y:S04]  /*0780*/  LDS R68, [R36+0xc] ;  /* 0x00000c0024447984 */ /* 0x000ee80000000800 */
[----:B------:R-:W4:Y:S04]  /*0790*/  LDS R67, [R36+0x10] ;  /* 0x0000100024437984 */ /* 0x000f280000000800 */
[----:B------:R-:W5:Y:S04]  /*07a0*/  LDS R66, [R36+0x14] ;  /* 0x0000140024427984 */ /* 0x000f680000000800 */
[----:B0-----:R-:W0:Y:S04]  /*07b0*/  LDS R65, [R36+0x18] ;  /* 0x0000180024417984 */ /* 0x001e280000000800 */
[----:B------:R-:W0:Y:S04]  /*07c0*/  LDS R64, [R36+0x1c] ;  /* 0x00001c0024407984 */ /* 0x000e280000000800 */
[----:B------:R-:W0:Y:S04]  /*07d0*/  LDS R63, [R36+0x20] ;  /* 0x00002000243f7984 */ /* 0x000e280000000800 */
[----:B------:R-:W0:Y:S04]  /*07e0*/  LDS R62, [R36+0x24] ;  /* 0x00002400243e7984 */ /* 0x000e280000000800 */
[----:B------:R-:W0:Y:S01]  /*07f0*/  LDS R61, [R36+0x28] ;  /* 0x00002800243d7984 */ /* 0x000e220000000800 */
[----:B-1----:R-:W-:-:S03]  /*0800*/  IMAD.IADD R74, R72, 0x1, R5 ;  /* 0x00000001484a7824 */ /* 0x002fc600078e0205 */
[----:B------:R-:W1:Y:S02]  /*0810*/  LDS R60, [R36+0x2c] ;  /* 0x00002c00243c7984 */ /* 0x000e640000000800 */
[----:B--2---:R-:W-:Y:S02]  /*0820*/  IADD3 R69, PT, PT, R69, R74, RZ ;  /* 0x0000004a45457210 */ /* 0x004fe40007ffe0ff */
[----:B------:R-:W2:Y:S03]  /*0830*/  LDS R59, [R36+0x30] ;  /* 0x00003000243b7984 */ /* 0x000ea60000000800 */
[----:B---3--:R-:W-:Y:S01]  /*0840*/  IMAD.IADD R68, R68, 0x1, R69 ;  /* 0x0000000144447824 */ /* 0x008fe200078e0245 */
[----:B------:R-:W3:Y:S03]  /*0850*/  LDS R58, [R36+0x34] ;  /* 0x00003400243a7984 */ /* 0x000ee60000000800 */
[----:B----4-:R-:W-:Y:S01]  /*0860*/  IMAD.IADD R67, R67, 0x1, R68 ;  /* 0x0000000143437824 */ /* 0x010fe200078e0244 */
[----:B------:R-:W4:Y:S03]  /*0870*/  LDS R57, [R36+0x38] ;  /* 0x0000380024397984 */ /* 0x000f260000000800 */
[----:B-----5:R-:W-:Y:S01]  /*0880*/  IMAD.IADD R66, R66, 0x1, R67 ;  /* 0x0000000142427824 */ /* 0x020fe200078e0243 */
[----:B------:R-:W5:Y:S03]  /*0890*/  LDS R56, [R36+0x3c] ;  /* 0x00003c0024387984 */ /* 0x000f660000000800 */
[----:B0-----:R-:W-:Y:S01]  /*08a0*/  IMAD.IADD R65, R65, 0x1, R66 ;  /* 0x0000000141417824 */ /* 0x001fe200078e0242 */
[----:B------:R-:W0:Y:S03]  /*08b0*/  LDS R55, [R36+0x40] ;  /* 0x0000400024377984 */ /* 0x000e260000000800 */
[----:B------:R-:W-:Y:S01]  /*08c0*/  IMAD.IADD R64, R64, 0x1, R65 ;  /* 0x0000000140407824 */ /* 0x000fe200078e0241 */
[----:B------:R-:W0:Y:S04]  /*08d0*/  LDS R54, [R36+0x44] ;  /* 0x0000440024367984 */ /* 0x000e280000000800 */
[----:B------:R-:W-:Y:S01]  /*08e0*/  IADD3 R63, PT, PT, R63, R64, RZ ;  /* 0x000000403f3f7210 */ /* 0x000fe20007ffe0ff */
[----:B------:R-:W0:Y:S04]  /*08f0*/  LDS R53, [R36+0x48] ;  /* 0x0000480024357984 */ /* 0x000e280000000800 */
[----:B------:R-:W-:Y:S01]  /*0900*/  IMAD.IADD R62, R62, 0x1, R63 ;  /* 0x000000013e3e7824 */ /* 0x000fe200078e023f */
[----:B------:R-:W0:Y:S03]  /*0910*/  LDS R52, [R36+0x4c] ;  /* 0x00004c0024347984 */ /* 0x000e260000000800 */
[----:B------:R-:W-:Y:S01]  /*0920*/  IMAD.IADD R61, R61, 0x1, R62 ;  /* 0x000000013d3d7824 */ /* 0x000fe200078e023e */
[----:B------:R-:W0:Y:S03]  /*0930*/  LDS R51, [R36+0x50] ;  /* 0x0000500024337984 */ /* 0x000e260000000800 */
[----:B-1----:R-:W-:Y:S01]  /*0940*/  IMAD.IADD R60, R60, 0x1, R61 ;  /* 0x000000013c3c7824 */ /* 0x002fe200078e023d */
[----:B------:R-:W1:Y:S03]  /*0950*/  LDS R50, [R36+0x54] ;  /* 0x0000540024327984 */ /* 0x000e660000000800 */
[----:B--2---:R-:W-:Y:S01]  /*0960*/  IMAD.IADD R59, R59, 0x1, R60 ;  /* 0x000000013b3b7824 */ /* 0x004fe200078e023c */
[----:B------:R-:W2:Y:S03]  /*0970*/  LDS R49, [R36+0x58] ;  /* 0x0000580024317984 */ /* 0x000ea60000000800 */
[----:B---3--:R-:W-:Y:S01]  /*0980*/  IMAD.IADD R58, R58, 0x1, R59 ;  /* 0x000000013a3a7824 */ /* 0x008fe200078e023b */
[----:B------:R-:W3:Y:S04]  /*0990*/  LDS R48, [R36+0x5c] ;  /* 0x00005c0024307984 */ /* 0x000ee80000000800 */
[----:B----4-:R-:W-:Y:S01]  /*09a0*/  IADD3 R57, PT, PT, R57, R58, RZ ;  /* 0x0000003a39397210 */ /* 0x010fe20007ffe0ff */
[----:B------:R-:W4:Y:S04]  /*09b0*/  LDS R47, [R36+0x60] ;  /* 0x00006000242f7984 */ /* 0x000f280000000800 */
[----:B-----5:R-:W-:Y:S01]  /*09c0*/  IMAD.IADD R56, R56, 0x1, R57 ;  /* 0x0000000138387824 */ /* 0x020fe200078e0239 */
[----:B------:R-:W5:Y:S03]  /*09d0*/  LDS R46, [R36+0x64] ;  /* 0x00006400242e7984 */ /* 0x000f660000000800 */
[----:B0-----:R-:W-:Y:S01]  /*09e0*/  IMAD.IADD R55, R55, 0x1, R56 ;  /* 0x0000000137377824 */ /* 0x001fe200078e0238 */
[----:B------:R-:W0:Y:S03]  /*09f0*/  LDS R45, [R36+0x68] ;  /* 0x00006800242d7984 */ /* 0x000e260000000800 */
[----:B------:R-:W-:Y:S01]  /*0a00*/  IMAD.IADD R54, R54, 0x1, R55 ;  /* 0x0000000136367824 */ /* 0x000fe200078e0237 */
[----:B------:R-:W0:Y:S03]  /*0a10*/  LDS R44, [R36+0x6c] ;  /* 0x00006c00242c7984 */ /* 0x000e260000000800 */
[----:B------:R-:W-:Y:S01]  /*0a20*/  IMAD.IADD R53, R53, 0x1, R54 ;  /* 0x0000000135357824 */ /* 0x000fe200078e0236 */
[----:B------:R-:W0:Y:S03]  /*0a30*/  LDS R43, [R36+0x70] ;  /* 0x00007000242b7984 */ /* 0x000e260000000800 */
[----:B------:R-:W-:Y:S01]  /*0a40*/  IMAD.IADD R52, R52, 0x1, R53 ;  /* 0x0000000134347824 */ /* 0x000fe200078e0235 */
[----:B------:R-:W0:Y:S04]  /*0a50*/  LDS R42, [R36+0x74] ;  /* 0x00007400242a7984 */ /* 0x000e280000000800 */
[----:B------:R-:W-:Y:S01]  /*0a60*/  IADD3 R51, PT, PT, R51, R52, RZ ;  /* 0x0000003433337210 */ /* 0x000fe20007ffe0ff */
[----:B------:R-:W0:Y:S04]  /*0a70*/  LDS R41, [R36+0x78] ;  /* 0x0000780024297984 */ /* 0x000e280000000800 */
[----:B-1----:R-:W-:Y:S01]  /*0a80*/  IMAD.IADD R50, R50, 0x1, R51 ;  /* 0x0000000132327824 */ /* 0x002fe200078e0233 */
[----:B------:R-:W1:Y:S03]  /*0a90*/  LDS R40, [R36+0x7c] ;  /* 0x00007c0024287984 */ /* 0x000e660000000800 */
[----:B--2---:R-:W-:Y:S01]  /*0aa0*/  IMAD.IADD R49, R49, 0x1, R50 ;  /* 0x0000000131317824 */ /* 0x004fe200078e0232 */
[----:B------:R-:W2:Y:S03]  /*0ab0*/  LDS R73, [R36+0x80] ;  /* 0x0000800024497984 */ /* 0x000ea60000000800 */
[----:B---3--:R-:W-:-:S04]  /*0ac0*/  IMAD.IADD R48, R48, 0x1, R49 ;  /* 0x0000000130307824 */ /* 0x008fc800078e0231 */
[----:B----4-:R-:W-:-:S04]  /*0ad0*/  IMAD.IADD R47, R47, 0x1, R48 ;  /* 0x000000012f2f7824 */ /* 0x010fc800078e0230 */
[----:B-----5:R-:W-:-:S05]  /*0ae0*/  IMAD.IADD R46, R46, 0x1, R47 ;  /* 0x000000012e2e7824 */ /* 0x020fca00078e022f */
[----:B0-----:R-:W-:-:S05]  /*0af0*/  IADD3 R45, PT, PT, R45, R46, RZ ;  /* 0x0000002e2d2d7210 */ /* 0x001fca0007ffe0ff */
[----:B------:R-:W-:-:S04]  /*0b00*/  IMAD.IADD R44, R44, 0x1, R45 ;  /* 0x000000012c2c7824 */ /* 0x000fc800078e022d */
[----:B------:R-:W-:-:S04]  /*0b10*/  IMAD.IADD R43, R43, 0x1, R44 ;  /* 0x000000012b2b7824 */ /* 0x000fc800078e022c */
[----:B------:R-:W-:-:S04]  /*0b20*/  IMAD.IADD R42, R42, 0x1, R43 ;  /* 0x000000012a2a7824 */ /* 0x000fc800078e022b */
[----:B------:R-:W-:-:S04]  /*0b30*/  IMAD.IADD R41, R41, 0x1, R42 ;  /* 0x0000000129297824 */ /* 0x000fc800078e022a */
[----:B-1----:R-:W-:-:S05]  /*0b40*/  IMAD.IADD R40, R40, 0x1, R41 ;  /* 0x0000000128287824 */ /* 0x002fca00078e0229 */
[----:B--2---:R-:W-:-:S05]  /*0b50*/  IADD3 R73, PT, PT, R73, R40, RZ ;  /* 0x0000002849497210 */ /* 0x004fca0007ffe0ff */
        /* <DEDUP_REMOVED lines=17> */
[C---:B0-----:R-:W-:Y:S02]  /*0c70*/  SEL R37, R4.reuse, R37, !P0 ;  /* 0x0000002504257207 */ /* 0x041fe40004000000 */
[----:B------:R-:W-:Y:S02]  /*0c80*/  IADD3 R5, PT, PT, R4, R5, RZ ;  /* 0x0000000504057210 */ /* 0x000fe40007ffe0ff */
        /* <DEDUP_REMOVED lines=11> */
[----:B------:R-:W-:Y:S02]  /*0d40*/  SEL R37, R8, R37, !P0 ;  /* 0x0000002508257207 */ /* 0x000fe40004000000 */
[----:B------:R-:W-:-:S02]  /*0d50*/  ISETP.GT.U32.AND P0, PT, R0, 0x1f, PT ;  /* 0x0000001f0000780c */ /* 0x000fc40003f04070 */
[----:B------:R-:W-:Y:S02]  /*0d60*/  SEL R37, R9, R37, !P2 ;  /* 0x0000002509257207 */ /* 0x000fe40005000000 */
[----:B------:R-:W-:Y:S02]  /*0d70*/  ISETP.GT.U32.OR P2, PT, R0, 0x1f, P1 ;  /* 0x0000001f0000780c */ /* 0x000fe40000f44470 */
[----:B------:R-:W-:Y:S02]  /*0d80*/  IADD3 R10, PT, PT, R10, R9, RZ ;  /* 0x000000090a0a7210 */ /* 0x000fe40007ffe0ff */
[----:B------:R-:W-:Y:S02]  /*0d90*/  SEL R4, R73, RZ, P1 ;  /* 0x000000ff49047207 */ /* 0x000fe40000800000 */
[----:B------:R-:W-:Y:S01]  /*0da0*/  SEL R37, R10, R37, !P3 ;  /* 0x000000250a257207 */ /* 0x000fe20005800000 */
[----:B------:R-:W-:-:S04]  /*0db0*/  IMAD.IADD R11, R11, 0x1, R10 ;  /* 0x000000010b0b7824 */ /* 0x000fc800078e020a */
[----:B------:R-:W-:Y:S01]  /*0dc0*/  @P0 IMAD.IADD R73, R37, 0x1, R4 ;  /* 0x0000000125490824 */ /* 0x000fe200078e0204 */
[----:B------:R-:W-:Y:S01]  /*0dd0*/  ISETP.NE.AND P0, PT, R0, RZ, PT ;  /* 0x000000ff0000720c */ /* 0x000fe20003f05270 */
[----:B------:R-:W-:-:S05]  /*0de0*/  @!P2 IMAD.U32 R73, R11, 0x10000, RZ ;  /* 0x000100000b49a824 */ /* 0x000fca00078e00ff */
[----:B------:R-:W-:Y:S01]  /*0df0*/  @!P2 STS [UR4+0x8428], R73 ;  /* 0x00842849ff00a988 */ /* 0x000fe20008000804 */
[----:B------:R-:W-:Y:S06]  /*0e00*/  BAR.SYNC.DEFER_BLOCKING 0x0 ;  /* 0x0000000000007b1d */ /* 0x000fec0000010000 */
[----:B------:R-:W0:Y:S02]  /*0e10*/  LDS R4, [UR4+0x8428] ;  /* 0x00842804ff047984 */ /* 0x000e240008000800 */
[----:B0-----:R-:W-:-:S05]  /*0e20*/  SEL R4, R4, RZ, P0 ;  /* 0x000000ff04047207 */ /* 0x001fca0000000000 */
[----:B------:R-:W-:-:S04]  /*0e30*/  IMAD.IADD R5, R4, 0x1, R73 ;  /* 0x0000000104057824 */ /* 0x000fc800078e0249 */
[--C-:B------:R-:W-:Y:S01]  /*0e40*/  IMAD.IADD R7, R72, 0x1, R5.reuse ;  /* 0x0000000148077824 */ /* 0x100fe200078e0205 */
[-C--:B------:R-:W-:Y:S01]  /*0e50*/  IADD3 R9, PT, PT, R74, R5.reuse, RZ ;  /* 0x000000054a097210 */ /* 0x080fe20007ffe0ff */
        /* <DEDUP_REMOVED lines=9> */
[----:B------:R-:W-:Y:S01]  /*0ef0*/  IADD3 R40, PT, PT, R40, R5, RZ ;  /* 0x0000000528287210 */ /* 0x000fe20007ffe0ff */
[--C-:B------:R-:W-:Y:S01]  /*0f00*/  IMAD.IADD R63, R63, 0x1, R5.reuse ;  /* 0x000000013f3f7824 */ /* 0x100fe200078e0205 */
[----:B------:R-:W-:Y:S01]  /*0f10*/  STS [R36], R5 ;  /* 0x0000000524007388 */ /* 0x000fe20000000800 */
        /* <DEDUP_REMOVED lines=52> */
[----:B------:R-:W0:Y:S02]  /*1260*/  LDS.U16 R39, [R39+0x2] ;  /* 0x0000020027277984 */ /* 0x000e240000000400 */
[----:B0-----:R-:W-:Y:S01]  /*1270*/  IMAD.IADD R4, R38, 0x1, R39 ;  /* 0x0000000126047824 */ /* 0x001fe200078e0227 */
[----:B------:R-:W-:Y:S06]  /*1280*/  BAR.SYNC.DEFER_BLOCKING 0x0 ;  /* 0x0000000000007b1d */ /* 0x000fec0000010000 */
[----:B------:R-:W-:Y:S05]  /*1290*/  BRA.U UP0, `(.L_x_389) ;  /* 0x0000000100f47547 */ /* 0x000fea000b800000 */
[----:B------:R-:W-:Y:S01]  /*12a0*/  LEA R5, R4, UR4, 0x2 ;  /* 0x0000000404057c11 */ /* 0x000fe2000f8e10ff */
[----:B------:R-:W-:Y:S01]  /*12b0*/  UIADD3 UR8, UPT, UPT, UR8, 0x6, URZ ;  /* 0x0000000608087890 */ /* 0x000fe2000fffe0ff */
[----:B------:R-:W-:Y:S01]  /*12c0*/  LOP3.LUT R31, R31, 0xffff, RZ, 0xc0, !PT ;  /* 0x0000ffff1f1f7812 */ /* 0x000fe200078ec0ff */
[----:B------:R-:W-:Y:S01]  /*12d0*/  UIADD3 UR5, UPT, UPT, UR5, -0x6, URZ ;  /* 0xfffffffa05057890 */ /* 0x000fe2000fffe0ff */
[----:B------:R-:W-:Y:S01]  /*12e0*/  LOP3.LUT R30, R30, 0xffff, RZ, 0xc0, !PT ;  /* 0x0000ffff1e1e7812 */ /* 0x000fe200078ec0ff */
[----:B------:R-:W-:Y:S01]  /*12f0*/  STS [R5], R32 ;  /* 0x0000002005007388 */ /* 0x000fe20000000800 */
[----:B------:R-:W-:Y:S01]  /*1300*/  LOP3.LUT R29, R29, 0xffff, RZ, 0xc0, !PT ;  /* 0x0000ffff1d1d7812 */ /* 0x000fe200078ec0ff */
[----:B------:R-:W-:Y:S01]  /*1310*/  IMAD R4, R4, 0x48, R5 ;  /* 0x0000004804047824 */ /* 0x000fe200078e0205 */
[----:B------:R-:W-:Y:S01]  /*1320*/  LOP3.LUT R28, R28, 0xffff, RZ, 0xc0, !PT ;  /* 0x0000ffff1c1c7812 */ /* 0x000fe200078ec0ff */
[----:B------:R-:W-:Y:S01]  /*1330*/  BAR.SYNC.DEFER_BLOCKING 0x0 ;  /* 0x0000000000007b1d */ /* 0x000fe20000010000 */
[----:B------:R-:W-:-:S02]  /*1340*/  PRMT R30, R30, 0x3340, R31 ;  /* 0x000033401e1e7816 */ /* 0x000fc4000000001f */
[----:B------:R-:W-:-:S04]  /*1350*/  PRMT R29, R28, 0x3340, R29 ;  /* 0x000033401c1d7816 */ /* 0x000fc8000000001d */
[----:B------:R-:W-:Y:S01]  /*1360*/  PRMT R29, R29, 0x5410, R30 ;  /* 0x000054101d1d7816 */ /* 0x000fe2000000001e */
[----:B------:R-:W-:Y:S01]  /*1370*/  LDS R32, [R33] ;  /* 0x0000000021207984 */ /* 0x000fe20000000800 */
[----:B------:R-:W-:Y:S06]  /*1380*/  BAR.SYNC.DEFER_BLOCKING 0x0 ;  /* 0x0000000000007b1d */ /* 0x000fec0000010000 */
[----:B------:R-:W-:Y:S04]  /*1390*/  STS [R4], R2 ;  /* 0x0000000204007388 */ /* 0x000fe80000000800 */
        /* <DEDUP_REMOVED lines=19> */
[----:B------:R-:W0:Y:S04]  /*14d0*/  LDS R5, [R35+0x48] ;  /* 0x0000480023057984 */ /* 0x000e280000000800 */
[----:B------:R1:W2:Y:S04]  /*14e0*/  LDS R2, [R35] ;  /* 0x0000000023027984 */ /* 0x0002a80000000800 */
[----:B------:R1:W3:Y:S04]  /*14f0*/  LDS R3, [R35+0x4] ;  /* 0x0000040023037984 */ /* 0x0002e80000000800 */
[----:B------:R1:W4:Y:S04]  /*1500*/  LDS R12, [R35+0x8] ;  /* 0x00000800230c7984 */ /* 0x0003280000000800 */
[----:B------:R1:W1:Y:S04]  /*1510*/  LDS R13, [R35+0xc] ;  /* 0x00000c00230d7984 */ /* 0x0002680000000800 */
[----:B------:R0:W1:Y:S04]  /*1520*/  LDS R14, [R35+0x10] ;  /* 0x00001000230e7984 */ /* 0x0000680000000800 */
[----:B------:R0:W1:Y:S04]  /*1530*/  LDS R15, [R35+0x14] ;  /* 0x00001400230f7984 */ /* 0x0000680000000800 */
[----:B------:R0:W1:Y:S04]  /*1540*/  LDS R16, [R35+0x18] ;  /* 0x0000180023107984 */ /* 0x0000680000000800 */
[----:B------:R0:W1:Y:S04]  /*1550*/  LDS R17, [R35+0x1c] ;  /* 0x00001c0023117984 */ /* 0x0000680000000800 */
[----:B------:R1:W1:Y:S04]  /*1560*/  LDS R18, [R35+0x20] ;  /* 0x0000200023127984 */ /* 0x0002680000000800 */
[----:B------:R1:W1:Y:S01]  /*1570*/  LDS R19, [R35+0x24] ;  /* 0x0000240023137984 */ /* 0x0002620000000800 */
[----:B0-----:R-:W-:-:S02]  /*1580*/  PRMT R28, R5, 0x7770, RZ ;  /* 0x00007770051c7816 */ /* 0x001fc400000000ff */
[C---:B------:R-:W-:Y:S01]  /*1590*/  PRMT R29, R5.reuse, 0x7771, RZ ;  /* 0x00007771051d7816 */ /* 0x040fe200000000ff */
[----:B------:R0:W0:Y:S01]  /*15a0*/  LDS R20, [R35+0x28] ;  /* 0x0000280023147984 */ /* 0x0000220000000800 */
[C---:B------:R-:W-:Y:S02]  /*15b0*/  PRMT R30, R5.reuse, 0x7772, RZ ;  /* 0x00007772051e7816 */ /* 0x040fe400000000ff */
[----:B------:R-:W-:Y:S01]  /*15c0*/  PRMT R5, R5, 0x7773, RZ ;  /* 0x0000777305057816 */ /* 0x000fe200000000ff */
[----:B------:R0:W0:Y:S03]  /*15d0*/  LDS R21, [R35+0x2c] ;  /* 0x00002c0023157984 */ /* 0x0000260000000800 */
[----:B------:R-:W-:Y:S01]  /*15e0*/  PRMT R31, R5, 0x7610, R31 ;  /* 0x00007610051f7816 */ /* 0x000fe2000000001f */
[----:B------:R0:W0:Y:S04]  /*15f0*/  LDS R22, [R35+0x30] ;  /* 0x0000300023167984 */ /* 0x0000280000000800 */
[----:B------:R0:W0:Y:S04]  /*1600*/  LDS R23, [R35+0x34] ;  /* 0x0000340023177984 */ /* 0x0000280000000800 */
[----:B------:R0:W0:Y:S04]  /*1610*/  LDS R24, [R35+0x38] ;  /* 0x0000380023187984 */ /* 0x0000280000000800 */
[----:B------:R0:W0:Y:S04]  /*1620*/  LDS R25, [R35+0x3c] ;  /* 0x00003c0023197984 */ /* 0x0000280000000800 */
[----:B------:R0:W0:Y:S04]  /*1630*/  LDS R26, [R35+0x40] ;  /* 0x00004000231a7984 */ /* 0x0000280000000800 */
[----:B------:R0:W0:Y:S01]  /*1640*/  LDS R27, [R35+0x44] ;  /* 0x00004400231b7984 */ /* 0x0000220000000800 */
[----:B------:R-:W-:Y:S06]  /*1650*/  BAR.SYNC.DEFER_BLOCKING 0x0 ;  /* 0x0000000000007b1d */ /* 0x000fec0000010000 */
[----:B--234-:R-:W-:Y:S05]  /*1660*/  BRA `(.L_x_390) ;  /* 0xffffffec00547947 */ /* 0x01cfea000383ffff */
.L_x_389:
[----:B------:R-:W-:Y:S01]  /*1670*/  LEA R5, R4, UR4, 0x2 ;  /* 0x0000000404057c11 */ /* 0x000fe2000f8e10ff */
[----:B------:R-:W0:Y:S01]  /*1680*/  LDCU.64 UR6, c[0x0][0x3a0] ;  /* 0x00007400ff0677ac */ /* 0x000e220008000a00 */
[----:B------:R-:W-:Y:S02]  /*1690*/  LOP3.LUT R31, R31, 0xffff, RZ, 0xc0, !PT ;  /* 0x0000ffff1f1f7812 */ /* 0x000fe400078ec0ff */
[----:B------:R-:W-:Y:S01]  /*16a0*/  LOP3.LUT R30, R30, 0xffff, RZ, 0xc0, !PT ;  /* 0x0000ffff1e1e7812 */ /* 0x000fe200078ec0ff */
[----:B------:R1:W-:Y:S01]  /*16b0*/  STS [R5], R32 ;  /* 0x0000002005007388 */ /* 0x0003e20000000800 */
[----:B------:R-:W-:Y:S01]  /*16c0*/  LOP3.LUT R29, R29, 0xffff, RZ, 0xc0, !PT ;  /* 0x0000ffff1d1d7812 */ /* 0x000fe200078ec0ff */
[----:B------:R-:W-:Y:S01]  /*16d0*/  IMAD R4, R4, 0x48, R5 ;  /* 0x0000004804047824 */ /* 0x000fe200078e0205 */
[----:B------:R-:W-:Y:S01]  /*16e0*/  LOP3.LUT R28, R28, 0xffff, RZ, 0xc0, !PT ;  /* 0x0000ffff1c1c7812 */ /* 0x000fe200078ec0ff */
[----:B------:R-:W-:Y:S01]  /*16f0*/  BAR.SYNC.DEFER_BLOCKING 0x0 ;  /* 0x0000000000007b1d */ /* 0x000fe20000010000 */
[----:B------:R-:W-:-:S02]  /*1700*/  PRMT R30, R30, 0x3340, R31 ;  /* 0x000033401e1e7816 */ /* 0x000fc4000000001f */
[----:B------:R-:W-:-:S04]  /*1710*/  PRMT R29, R28, 0x3340, R29 ;  /* 0x000033401c1d7816 */ /* 0x000fc8000000001d */
[----:B------:R-:W-:Y:S01]  /*1720*/  PRMT R29, R29, 0x5410, R30 ;  /* 0x000054101d1d7816 */ /* 0x000fe2000000001e */
[----:B0-----:R-:W-:Y:S01]  /*1730*/  IMAD.U32 R6, RZ, RZ, UR7 ;  /* 0x00000007ff067e24 */ /* 0x001fe2000f8e00ff */
[----:B------:R-:W-:-:S04]  /*1740*/  ISETP.LT.U32.AND P0, PT, R0, UR6, PT ;  /* 0x0000000600007c0c */ /* 0x000fc8000bf01070 */
[----:B------:R-:W-:Y:S01]  /*1750*/  ISETP.GT.U32.AND.EX P0, PT, R6, RZ, PT, P0 ;  /* 0x000000ff0600720c */ /* 0x000fe20003f04100 */
[----:B------:R-:W0:Y:S01]  /*1760*/  LDS R33, [R33] ;  /* 0x0000000021217984 */ /* 0x000e220000000800 */
[----:B------:R-:W-:Y:S06]  /*1770*/  BAR.SYNC.DEFER_BLOCKING 0x0 ;  /* 0x0000000000007b1d */ /* 0x000fec0000010000 */
[----:B------:R1:W-:Y:S04]  /*1780*/  STS [R4], R2 ;  /* 0x0000000204007388 */ /* 0x0003e80000000800 */
[----:B------:R1:W-:Y:S04]  /*1790*/  STS [R4+0x4], R3 ;  /* 0x0000040304007388 */ /* 0x0003e80000000800 */
        /* <DEDUP_REMOVED lines=16> */
[----:B------:R1:W-:Y:S01]  /*18a0*/  STS [R4+0x48], R29 ;  /* 0x0000481d04007388 */ /* 0x0003e20000000800 */
[----:B------:R-:W-:Y:S06]  /*18b0*/  BAR.SYNC.DEFER_BLOCKING 0x0 ;  /* 0x0000000000007b1d */ /* 0x000fec0000010000 */
[----:B0-----:R-:W-:Y:S05]  /*18c0*/  @!P0 EXIT ;  /* 0x000000000000894d */ /* 0x001fea0003800000 */
[----:B------:R-:W0:Y:S01]  /*18d0*/  LDS R9, [R35+0x44] ;  /* 0x0000440023097984 */ /* 0x000e220000000800 */
[----:B-1----:R-:W1:Y:S01]  /*18e0*/  LDC.64 R2, c[0x0][0x398] ;  /* 0x0000e600ff027b82 */ /* 0x002e620000000a00 */
[----:B------:R-:W2:Y:S01]  /*18f0*/  LDCU.64 UR4, c[0x0][0x388] ;  /* 0x00007100ff0477ac */ /* 0x000ea20008000a00 */
[----:B------:R-:W-:Y:S01]  /*1900*/  IMAD.MOV.U32 R6, RZ, RZ, -0x1 ;  /* 0xffffffffff067424 */ /* 0x000fe200078e00ff */
[----:B------:R-:W3:Y:S01]  /*1910*/  LDS R11, [R35+0x40] ;  /* 0x00004000230b7984 */ /* 0x000ee20000000800 */
[----:B------:R-:W-:-:S03]  /*1920*/  ISETP.GT.AND P0, PT, R33, -0x1, PT ;  /* 0xffffffff2100780c */ /* 0x000fc60003f04270 */
[----:B------:R-:W4:Y:S01]  /*1930*/  LDS R13, [R35+0x3c] ;  /* 0x00003c00230d7984 */ /* 0x000f220000000800 */
[----:B------:R-:W-:-:S03]  /*1940*/  SEL R6, R6, 0x80000000, P0 ;  /* 0x8000000006067807 */ /* 0x000fc60000000000 */
[----:B------:R-:W5:Y:S01]  /*1950*/  LDS R15, [R35+0x38] ;  /* 0x00003800230f7984 */ /* 0x000f620000000800 */
[----:B------:R-:W-:-:S03]  /*1960*/  LOP3.LUT R33, R6, R33, RZ, 0x3c, !PT ;  /* 0x0000002106217212 */ /* 0x000fc600078e3cff */
[----:B------:R-:W5:Y:S04]  /*1970*/  LDS R17, [R35+0x34] ;  /* 0x0000340023117984 */ /* 0x000f680000000800 */
[----:B------:R-:W5:Y:S01]  /*1980*/  LDS R19, [R35+0x30] ;  /* 0x0000300023137984 */ /* 0x000f620000000800 */
[C---:B--2---:R-:W-:Y:S01]  /*1990*/  LEA R4, P1, R0.reuse, UR4, 0x2 ;  /* 0x0000000400047c11 */ /* 0x044fe2000f8210ff */
[----:B------:R-:W-:Y:S02]  /*19a0*/  UMOV UR4, URZ ;  /* 0x000000ff00047c82 */ /* 0x000fe40008000000 */
[----:B------:R-:W2:Y:S01]  /*19b0*/  LDS R21, [R35+0x2c] ;  /* 0x00002c0023157984 */ /* 0x000ea20000000800 */
[C---:B-1----:R-:W-:Y:S01]  /*19c0*/  IMAD.WIDE.U32 R2, R0.reuse, 0x4c, R2 ;  /* 0x0000004c00027825 */ /* 0x042fe200078e0002 */
[----:B------:R-:W-:-:S02]  /*19d0*/  LEA.HI.X R5, R0, UR5, RZ, 0x2, P1 ;  /* 0x0000000500057c11 */ /* 0x000fc400088f14ff */
[----:B------:R-:W1:Y:S01]  /*19e0*/  LDS R23, [R35+0x28] ;  /* 0x0000280023177984 */ /* 0x000e620000000800 */
[----:B------:R-:W-:-:S03]  /*19f0*/  VIADD R3, R3, UR4 ;  /* 0x0000000403037c36 */ /* 0x000fc60008000000 */
[----:B------:R-:W1:Y:S04]  /*1a00*/  LDS R25, [R35+0x24] ;  /* 0x0000240023197984 */ /* 0x000e680000000800 */
        /* <DEDUP_REMOVED lines=9> */
[----:B------:R-:W1:Y:S04]  /*1aa0*/  LDS R47, [R35] ;  /* 0x00000000232f7984 */ /* 0x000e680000000800 */
[----:B------:R-:W-:Y:S04]  /*1ab0*/  STG.E desc[UR10][R4.64], R33 ;  /* 0x0000002104007986 */ /* 0x000fe8000c10190a */
[----:B0-----:R-:W-:Y:S04]  /*1ac0*/  STG.E desc[UR10][R2.64+0x44], R9 ;  /* 0x0000440902007986 */ /* 0x001fe8000c10190a */
[----:B---3--:R-:W-:Y:S04]  /*1ad0*/  STG.E desc[UR10][R2.64+0x40], R11 ;  /* 0x0000400b02007986 */ /* 0x008fe8000c10190a */
[----:B----4-:R-:W-:Y:S04]  /*1ae0*/  STG.E desc[UR10][R2.64+0x3c], R13 ;  /* 0x00003c0d02007986 */ /* 0x010fe8000c10190a */
[----:B-----5:R-:W-:Y:S04]  /*1af0*/  STG.E desc[UR10][R2.64+0x38], R15 ;  /* 0x0000380f02007986 */ /* 0x020fe8000c10190a */
[----:B------:R-:W-:Y:S04]  /*1b00*/  STG.E desc[UR10][R2.64+0x34], R17 ;  /* 0x0000341102007986 */ /* 0x000fe8000c10190a */
[----:B------:R-:W-:Y:S04]  /*1b10*/  STG.E desc[UR10][R2.64+0x30], R19 ;  /* 0x0000301302007986 */ /* 0x000fe8000c10190a */
[----:B--2---:R-:W-:Y:S04]  /*1b20*/  STG.E desc[UR10][R2.64+0x2c], R21 ;  /* 0x00002c1502007986 */ /* 0x004fe8000c10190a */
[----:B-1----:R-:W-:Y:S04]  /*1b30*/  STG.E desc[UR10][R2.64+0x28], R23 ;  /* 0x0000281702007986 */ /* 0x002fe8000c10190a */
        /* <DEDUP_REMOVED lines=12> */
.L_x_391:
        /* <DEDUP_REMOVED lines=16> */
.L_x_548:


//--------------------- .text._ZN3cub18CUB_300001_SM_10006detail11EmptyKernelIvEEvv --------------------------
	.section	.text._ZN3cub18CUB_300001_SM_10006detail11EmptyKernelIvEEvv,"ax",@progbits
	.align	128
        .global         _ZN3cub18CUB_300001_SM_10006detail11EmptyKernelIvEEvv
        .type           _ZN3cub18CUB_300001_SM_10006detail11EmptyKernelIvEEvv,@function
        .size           _ZN3cub18CUB_300001_SM_10006detail11EmptyKernelIvEEvv,(.L_x_549 - _ZN3cub18CUB_300001_SM_10006detail11EmptyKernelIvEEvv)
        .other          _ZN3cub18CUB_300001_SM_10006detail11EmptyKernelIvEEvv,@"STO_CUDA_ENTRY STV_DEFAULT"
_ZN3cub18CUB_300001_SM_10006detail11EmptyKernelIvEEvv:
.text._ZN3cub18CUB_300001_SM_10006detail11EmptyKernelIvEEvv:
[----:B------:R-:W-:Y:S01]  /*0000*/  LDC R1, c[0x0][0x37c] ;  /* 0x0000df00ff017b82 */ /* 0x000fe20000000800 */
[----:B------:R-:W-:Y:S05]  /*0010*/  EXIT ;  /* 0x000000000000794d */ /* 0x000fea0003800000 */
.L_x_392:
        /* <DEDUP_REMOVED lines=14> */
.L_x_549:


//--------------------- .text._Z18rank_opportunitiesP4PathiPf --------------------------
	.section	.text._Z18rank_opportunitiesP4PathiPf,"ax",@progbits
	.align	128
        .global         _Z18rank_opportunitiesP4PathiPf
        .type           _Z18rank_opportunitiesP4PathiPf,@function
        .size           _Z18rank_opportunitiesP4PathiPf,(.L_x_537 - _Z18rank_opportunitiesP4PathiPf)
        .other          _Z18rank_opportunitiesP4PathiPf,@"STO_CUDA_ENTRY STV_DEFAULT"
_Z18rank_opportunitiesP4PathiPf:
.text._Z18rank_opportunitiesP4PathiPf:
[----:B------:R-:W-:Y:S01]  /*0000*/  LDC R1, c[0x0][0x37c] ;  /* 0x0000df00ff017b82 */ /* 0x000fe20000000800 */
[----:B------:R-:W0:Y:S07]  /*0010*/  S2R R3, SR_TID.X ;  /* 0x0000000000037919 */ /* 0x000e2e0000002100 */
[----:B------:R-:W0:Y:S01]  /*0020*/  S2UR UR4, SR_CTAID.X ;  /* 0x00000000000479c3 */ /* 0x000e220000002500 */
[----:B------:R-:W1:Y:S07]  /*0030*/  LDCU UR5, c[0x0][0x388] ;  /* 0x00007100ff0577ac */ /* 0x000e6e0008000800 */
[----:B------:R-:W0:Y:S02]  /*0040*/  LDC R2, c[0x0][0x360] ;  /* 0x0000d800ff027b82 */ /* 0x000e240000000800 */
[----:B0-----:R-:W-:-:S05]  /*0050*/  IMAD R2, R2, UR4, R3 ;  /* 0x0000000402027c24 */ /* 0x001fca000f8e0203 */
[----:B-1----:R-:W-:-:S13]  /*0060*/  ISETP.GE.AND P0, PT, R2, UR5, PT ;  /* 0x0000000502007c0c */ /* 0x002fda000bf06270 */
[----:B------:R-:W-:Y:S05]  /*0070*/  @P0 EXIT ;  /* 0x000000000000094d */ /* 0x000fea0003800000 */
[----:B------:R-:W0:Y:S01]  /*0080*/  LDC.64 R4, c[0x0][0x380] ;  /* 0x0000e000ff047b82 */ /* 0x000e220000000a00 */
[----:B------:R-:W1:Y:S01]  /*0090*/  LDCU.64 UR4, c[0x0][0x358] ;  /* 0x00006b00ff0477ac */ /* 0x000e620008000a00 */
[----:B0-----:R-:W-:-:S05]  /*00a0*/  IMAD.WIDE R4, R2, 0x4c, R4 ;  /* 0x0000004c02047825 */ /* 0x001fca00078e0204 */
[----:B-1----:R-:W2:Y:S04]  /*00b0*/  LDG.E.U8 R6, desc[UR4][R4.64+0x48] ;  /* 0x0000480404067981 */ /* 0x002ea8000c1e1100 */
[----:B------:R-:W3:Y:S04]  /*00c0*/  LDG.E R0, desc[UR4][R4.64+0x40] ;  /* 0x0000400404007981 */ /* 0x000ee8000c1e1900 */
[----:B------:R-:W4:Y:S01]  /*00d0*/  LDG.E R3, desc[UR4][R4.64+0x44] ;  /* 0x0000440404037981 */ /* 0x000f22000c1e1900 */
[----:B------:R-:W-:Y:S01]  /*00e0*/  IMAD.MOV.U32 R7, RZ, RZ, 0x3f800000 ;  /* 0x3f800000ff077424 */ /* 0x000fe200078e00ff */
[----:B------:R-:W-:Y:S01]  /*00f0*/  BSSY.RECONVERGENT B0, `(.L_x_393) ;  /* 0x0000010000007945 */ /* 0x000fe20003800200 */
[----:B--2---:R-:W-:Y:S01]  /*0100*/  I2FP.F32.U32 R6, R6 ;  /* 0x0000000600067245 */ /* 0x004fe20000201000 */
[----:B---3--:R-:W-:-:S04]  /*0110*/  FMUL R0, R0, 1000 ;  /* 0x447a000000007820 */ /* 0x008fc80000400000 */
[----:B------:R-:W-:Y:S01]  /*0120*/  FFMA R7, R6, 0.10000000149011611938, R7 ;  /* 0x3dcccccd06077823 */ /* 0x000fe20000000007 */
[----:B----4-:R-:W-:-:S03]  /*0130*/  FMUL R0, R3, R0 ;  /* 0x0000000003007220 */ /* 0x010fc60000400000 */
[----:B------:R-:W0:Y:S08]  /*0140*/  MUFU.RCP R6, R7 ;  /* 0x0000000700067308 */ /* 0x000e300000001000 */
[----:B------:R-:W1:Y:S01]  /*0150*/  FCHK P0, R0, R7 ;  /* 0x0000000700007302 */ /* 0x000e620000000000 */
[----:B0-----:R-:W-:-:S04]  /*0160*/  FFMA R9, -R7, R6, 1 ;  /* 0x3f80000007097423 */ /* 0x001fc80000000106 */
[----:B------:R-:W-:-:S04]  /*0170*/  FFMA R9, R6, R9, R6 ;  /* 0x0000000906097223 */ /* 0x000fc80000000006 */
[----:B------:R-:W-:-:S04]  /*0180*/  FFMA R6, R0, R9, RZ ;  /* 0x0000000900067223 */ /* 0x000fc800000000ff */
[----:B------:R-:W-:-:S04]  /*0190*/  FFMA R3, -R7, R6, R0 ;  /* 0x0000000607037223 */ /* 0x000fc80000000100 */
[----:B------:R-:W-:Y:S01]  /*01a0*/  FFMA R9, R9, R3, R6 ;  /* 0x0000000309097223 */ /* 0x000fe20000000006 */
[----:B-1----:R-:W-:Y:S06]  /*01b0*/  @!P0 BRA `(.L_x_394) ;  /* 0x00000000000c8947 */ /* 0x002fec0003800000 */
[----:B------:R-:W-:-:S07]  /*01c0*/  MOV R4, 0x1e0 ;  /* 0x000001e000047802 */ /* 0x000fce0000000f00 */
[----:B------:R-:W-:Y:S05]  /*01d0*/  CALL.REL.NOINC `($__internal_0_$__cuda_sm3x_div_rn_noftz_f32_slowpath) ;  /* 0x0000000000187944 */ /* 0x000fea0003c00000 */
[----:B------:R-:W-:-:S07]  /*01e0*/  IMAD.MOV.U32 R9, RZ, RZ, R0 ;  /* 0x000000ffff097224 */ /* 0x000fce00078e0000 */
.L_x_394:
[----:B------:R-:W-:Y:S05]  /*01f0*/  BSYNC.RECONVERGENT B0 ;  /* 0x0000000000007941 */ /* 0x000fea0003800200 */
.L_x_393:
[----:B------:R-:W0:Y:S02]  /*0200*/  LDC.64 R4, c[0x0][0x390] ;  /* 0x0000e400ff047b82 */ /* 0x000e240000000a00 */
[----:B0-----:R-:W-:-:S05]  /*0210*/  IMAD.WIDE R2, R2, 0x4, R4 ;  /* 0x0000000402027825 */ /* 0x001fca00078e0204 */
[----:B------:R-:W-:Y:S01]  /*0220*/  STG.E desc[UR4][R2.64], R9 ;  /* 0x0000000902007986 */ /* 0x000fe2000c101904 */
[----:B------:R-:W-:Y:S05]  /*0230*/  EXIT ;  /* 0x000000000000794d */ /* 0x000fea0003800000 */
        .weak           $__internal_0_$__cuda_sm3x_div_rn_noftz_f32_slowpath
        .type           $__internal_0_$__cuda_sm3x_div_rn_noftz_f32_slowpath,@function
        .size           $__internal_0_$__cuda_sm3x_div_rn_noftz_f32_slowpath,(.L_x_537 - $__internal_0_$__cuda_sm3x_div_rn_noftz_f32_slowpath)
$__internal_0_$__cuda_sm3x_div_rn_noftz_f32_slowpath:
[----:B------:R-:W-:Y:S01]  /*0240*/  SHF.R.U32.HI R5, RZ, 0x17, R7 ;  /* 0x00000017ff057819 */ /* 0x000fe20000011607 */
[----:B------:R-:W-:Y:S01]  /*0250*/  BSSY.RECONVERGENT B1, `(.L_x_395) ;  /* 0x0000064000017945 */ /* 0x000fe20003800200 */
[--C-:B------:R-:W-:Y:S01]  /*0260*/  SHF.R.U32.HI R3, RZ, 0x17, R0.reuse ;  /* 0x00000017ff037819 */ /* 0x100fe20000011600 */
[----:B------:R-:W-:Y:S01]  /*0270*/  IMAD.MOV.U32 R8, RZ, RZ, R0 ;  /* 0x000000ffff087224 */ /* 0x000fe200078e0000 */
[----:B------:R-:W-:Y:S02]  /*0280*/  LOP3.LUT R6, R5, 0xff, RZ, 0xc0, !PT ;  /* 0x000000ff05067812 */ /* 0x000fe400078ec0ff */
[----:B------:R-:W-:-:S03]  /*0290*/  LOP3.LUT R5, R3, 0xff, RZ, 0xc0, !PT ;  /* 0x000000ff03057812 */ /* 0x000fc600078ec0ff */
[----:B------:R-:W-:Y:S02]  /*02a0*/  VIADD R11, R6, 0xffffffff ;  /* 0xffffffff060b7836 */ /* 0x000fe40000000000 */
[----:B------:R-:W-:-:S03]  /*02b0*/  VIADD R10, R5, 0xffffffff ;  /* 0xffffffff050a7836 */ /* 0x000fc60000000000 */
[----:B------:R-:W-:-:S04]  /*02c0*/  ISETP.GT.U32.AND P0, PT, R11, 0xfd, PT ;  /* 0x000000fd0b00780c */ /* 0x000fc80003f04070 */
[----:B------:R-:W-:-:S13]  /*02d0*/  ISETP.GT.U32.OR P0, PT, R10, 0xfd, P0 ;  /* 0x000000fd0a00780c */ /* 0x000fda0000704470 */
[----:B------:R-:W-:Y:S01]  /*02e0*/  @!P0 IMAD.MOV.U32 R9, RZ, RZ, RZ ;  /* 0x000000ffff098224 */ /* 0x000fe200078e00ff */
[----:B------:R-:W-:Y:S06]  /*02f0*/  @!P0 BRA `(.L_x_396) ;  /* 0x0000000000608947 */ /* 0x000fec0003800000 */
[----:B------:R-:W-:Y:S01]  /*0300*/  FSETP.GTU.FTZ.AND P0, PT, |R0|, +INF , PT ;  /* 0x7f8000000000780b */ /* 0x000fe20003f1c200 */
[----:B------:R-:W-:Y:S01]  /*0310*/  IMAD.MOV.U32 R3, RZ, RZ, R7 ;  /* 0x000000ffff037224 */ /* 0x000fe200078e0007 */
[----:B------:R-:W-:-:S04]  /*0320*/  FSETP.GTU.FTZ.AND P1, PT, |R7|, +INF , PT ;  /* 0x7f8000000700780b */ /* 0x000fc80003f3c200 */
[----:B------:R-:W-:-:S13]  /*0330*/  PLOP3.LUT P0, PT, P0, P1, PT, 0xf8, 0x8f ;  /* 0x00000000008f781c */ /* 0x000fda0000703f70 */
[----:B------:R-:W-:Y:S05]  /*0340*/  @P0 BRA `(.L_x_397) ;  /* 0x00000004004c0947 */ /* 0x000fea0003800000 */
[----:B------:R-:W-:-:S13]  /*0350*/  LOP3.LUT P0, RZ, R7, 0x7fffffff, R8, 0xc8, !PT ;  /* 0x7fffffff07ff7812 */ /* 0x000fda000780c808 */
[----:B------:R-:W-:Y:S05]  /*0360*/  @!P0 BRA `(.L_x_398) ;  /* 0x00000004003c8947 */ /* 0x000fea0003800000 */
[C---:B------:R-:W-:Y:S02]  /*0370*/  FSETP.NEU.FTZ.AND P2, PT, |R0|.reuse, +INF , PT ;  /* 0x7f8000000000780b */ /* 0x040fe40003f5d200 */
[----:B------:R-:W-:Y:S02]  /*0380*/  FSETP.NEU.FTZ.AND P1, PT, |R3|, +INF , PT ;  /* 0x7f8000000300780b */ /* 0x000fe40003f3d200 */
[----:B------:R-:W-:-:S11]  /*0390*/  FSETP.NEU.FTZ.AND P0, PT, |R0|, +INF , PT ;  /* 0x7f8000000000780b */ /* 0x000fd60003f1d200 */
[----:B------:R-:W-:Y:S05]  /*03a0*/  @!P1 BRA !P2, `(.L_x_398) ;  /* 0x00000004002c9947 */ /* 0x000fea0005000000 */
[----:B------:R-:W-:-:S04]  /*03b0*/  LOP3.LUT P2, RZ, R8, 0x7fffffff, RZ, 0xc0, !PT ;  /* 0x7fffffff08ff7812 */ /* 0x000fc8000784c0ff */
[----:B------:R-:W-:-:S13]  /*03c0*/  PLOP3.LUT P1, PT, P1, P2, PT, 0x2f, 0xf2 ;  /* 0x0000000000f2781c */ /* 0x000fda0000f24577 */
[----:B------:R-:W-:Y:S05]  /*03d0*/  @P1 BRA `(.L_x_399) ;  /* 0x0000000400181947 */ /* 0x000fea0003800000 */
[----:B------:R-:W-:-:S04]  /*03e0*/  LOP3.LUT P1, RZ, R7, 0x7fffffff, RZ, 0xc0, !PT ;  /* 0x7fffffff07ff7812 */ /* 0x000fc8000782c0ff */
[----:B------:R-:W-:-:S13]  /*03f0*/  PLOP3.LUT P0, PT, P0, P1, PT, 0x2f, 0xf2 ;  /* 0x0000000000f2781c */ /* 0x000fda0000702577 */
[----:B------:R-:W-:Y:S05]  /*0400*/  @P0 BRA `(.L_x_400) ;  /* 0x0000000400000947 */ /* 0x000fea0003800000 */
[----:B------:R-:W-:Y:S02]  /*0410*/  ISETP.GE.AND P0, PT, R10, RZ, PT ;  /* 0x000000ff0a00720c */ /* 0x000fe40003f06270 */
[----:B------:R-:W-:-:S11]  /*0420*/  ISETP.GE.AND P1, PT, R11, RZ, PT ;  /* 0x000000ff0b00720c */ /* 0x000fd60003f26270 */
[----:B------:R-:W-:Y:S02]  /*0430*/  @P0 IMAD.MOV.U32 R9, RZ, RZ, RZ ;  /* 0x000000ffff090224 */ /* 0x000fe400078e00ff */
[----:B------:R-:W-:Y:S01]  /*0440*/  @!P0 FFMA R8, R0, 1.84467440737095516160e+19, RZ ;  /* 0x5f80000000088823 */ /* 0x000fe200000000ff */
[----:B------:R-:W-:Y:S02]  /*0450*/  @!P0 IMAD.MOV.U32 R9, RZ, RZ, -0x40 ;  /* 0xffffffc0ff098424 */ /* 0x000fe400078e00ff */
[----:B------:R-:W-:Y:S02]  /*0460*/  @!P1 FFMA R7, R3, 1.84467440737095516160e+19, RZ ;  /* 0x5f80000003079823 */ /* 0x000fe400000000ff */
[----:B------:R-:W-:-:S07]  /*0470*/  @!P1 VIADD R9, R9, 0x40 ;  /* 0x0000004009099836 */ /* 0x000fce0000000000 */
.L_x_396:
[----:B------:R-:W-:Y:S01]  /*0480*/  LEA R0, R6, 0xc0800000, 0x17 ;  /* 0xc080000006007811 */ /* 0x000fe200078eb8ff */
[----:B------:R-:W-:Y:S01]  /*0490*/  VIADD R5, R5, 0xffffff81 ;  /* 0xffffff8105057836 */ /* 0x000fe20000000000 */
[----:B------:R-:W-:Y:S03]  /*04a0*/  BSSY.RECONVERGENT B2, `(.L_x_401) ;  /* 0x0000035000027945 */ /* 0x000fe60003800200 */
[----:B------:R-:W-:Y:S01]  /*04b0*/  IMAD.IADD R7, R7, 0x1, -R0 ;  /* 0x0000000107077824 */ /* 0x000fe200078e0a00 */
[C---:B------:R-:W-:Y:S01]  /*04c0*/  IADD3 R6, PT, PT, R5.reuse, 0x7f, -R6 ;  /* 0x0000007f05067810 */ /* 0x040fe20007ffe806 */
[----:B------:R-:W-:Y:S02]  /*04d0*/  IMAD R0, R5, -0x800000, R8 ;  /* 0xff80000005007824 */ /* 0x000fe400078e0208 */
[----:B------:R-:W0:Y:S01]  /*04e0*/  MUFU.RCP R3, R7 ;  /* 0x0000000700037308 */ /* 0x000e220000001000 */
[----:B------:R-:W-:Y:S01]  /*04f0*/  FADD.FTZ R11, -R7, -RZ ;  /* 0x800000ff070b7221 */ /* 0x000fe20000010100 */
[----:B------:R-:W-:-:S03]  /*0500*/  IMAD.IADD R6, R6, 0x1, R9 ;  /* 0x0000000106067824 */ /* 0x000fc600078e0209 */
[----:B0-----:R-:W-:-:S04]  /*0510*/  FFMA R10, R3, R11, 1 ;  /* 0x3f800000030a7423 */ /* 0x001fc8000000000b */
[----:B------:R-:W-:-:S04]  /*0520*/  FFMA R10, R3, R10, R3 ;  /* 0x0000000a030a7223 */ /* 0x000fc80000000003 */
[----:B------:R-:W-:-:S04]  /*0530*/  FFMA R3, R0, R10, RZ ;  /* 0x0000000a00037223 */ /* 0x000fc800000000ff */
[----:B------:R-:W-:-:S04]  /*0540*/  FFMA R8, R11, R3, R0 ;  /* 0x000000030b087223 */ /* 0x000fc80000000000 */
[----:B------:R-:W-:-:S04]  /*0550*/  FFMA R13, R10, R8, R3 ;  /* 0x000000080a0d7223 */ /* 0x000fc80000000003 */
[----:B------:R-:W-:-:S04]  /*0560*/  FFMA R8, R11, R13, R0 ;  /* 0x0000000d0b087223 */ /* 0x000fc80000000000 */
[----:B------:R-:W-:-:S05]  /*0570*/  FFMA R0, R10, R8, R13 ;  /* 0x000000080a007223 */ /* 0x000fca000000000d */
[----:B------:R-:W-:-:S04]  /*0580*/  SHF.R.U32.HI R3, RZ, 0x17, R0 ;  /* 0x00000017ff037819 */ /* 0x000fc80000011600 */
[----:B------:R-:W-:-:S05]  /*0590*/  LOP3.LUT R3, R3, 0xff, RZ, 0xc0, !PT ;  /* 0x000000ff03037812 */ /* 0x000fca00078ec0ff */
[----:B------:R-:W-:-:S04]  /*05a0*/  IMAD.IADD R7, R3, 0x1, R6 ;  /* 0x0000000103077824 */ /* 0x000fc800078e0206 */
[----:B------:R-:W-:-:S05]  /*05b0*/  VIADD R3, R7, 0xffffffff ;  /* 0xffffffff07037836 */ /* 0x000fca0000000000 */
[----:B------:R-:W-:-:S13]  /*05c0*/  ISETP.GE.U32.AND P0, PT, R3, 0xfe, PT ;  /* 0x000000fe0300780c */ /* 0x000fda0003f06070 */
[----:B------:R-:W-:Y:S05]  /*05d0*/  @!P0 BRA `(.L_x_402) ;  /* 0x0000000000808947 */ /* 0x000fea0003800000 */
[----:B------:R-:W-:-:S13]  /*05e0*/  ISETP.GT.AND P0, PT, R7, 0xfe, PT ;  /* 0x000000fe0700780c */ /* 0x000fda0003f04270 */
[----:B------:R-:W-:Y:S05]  /*05f0*/  @P0 BRA `(.L_x_403) ;  /* 0x00000000006c0947 */ /* 0x000fea0003800000 */
[----:B------:R-:W-:-:S13]  /*0600*/  ISETP.GE.AND P0, PT, R7, 0x1, PT ;  /* 0x000000010700780c */ /* 0x000fda0003f06270 */
[----:B------:R-:W-:Y:S05]  /*0610*/  @P0 BRA `(.L_x_404) ;  /* 0x0000000000740947 */ /* 0x000fea0003800000 */
[----:B------:R-:W-:Y:S02]  /*0620*/  ISETP.GE.AND P0, PT, R7, -0x18, PT ;  /* 0xffffffe80700780c */ /* 0x000fe40003f06270 */
[----:B------:R-:W-:-:S11]  /*0630*/  LOP3.LUT R0, R0, 0x80000000, RZ, 0xc0, !PT ;  /* 0x8000000000007812 */ /* 0x000fd600078ec0ff */
[----:B------:R-:W-:Y:S05]  /*0640*/  @!P0 BRA `(.L_x_404) ;  /* 0x0000000000688947 */ /* 0x000fea0003800000 */
[CCC-:B------:R-:W-:Y:S01]  /*0650*/  FFMA.RZ R3, R10.reuse, R8.reuse, R13.reuse ;  /* 0x000000080a037223 */ /* 0x1c0fe2000000c00d */
[CCC-:B------:R-:W-:Y:S01]  /*0660*/  FFMA.RM R6, R10.reuse, R8.reuse, R13.reuse ;  /* 0x000000080a067223 */ /* 0x1c0fe2000000400d */
[C---:B------:R-:W-:Y:S02]  /*0670*/  ISETP.NE.AND P2, PT, R7.reuse, RZ, PT ;  /* 0x000000ff0700720c */ /* 0x040fe40003f45270 */
[----:B------:R-:W-:Y:S02]  /*0680*/  ISETP.NE.AND P1, PT, R7, RZ, PT ;  /* 0x000000ff0700720c */ /* 0x000fe40003f25270 */
[----:B------:R-:W-:Y:S01]  /*0690*/  LOP3.LUT R5, R3, 0x7fffff, RZ, 0xc0, !PT ;  /* 0x007fffff03057812 */ /* 0x000fe200078ec0ff */
[----:B------:R-:W-:Y:S01]  /*06a0*/  FFMA.RP R3, R10, R8, R13 ;  /* 0x000000080a037223 */ /* 0x000fe2000000800d */
[----:B------:R-:W-:Y:S02]  /*06b0*/  VIADD R8, R7, 0x20 ;  /* 0x0000002007087836 */ /* 0x000fe40000000000 */
[----:B------:R-:W-:Y:S01]  /*06c0*/  LOP3.LUT R5, R5, 0x800000, RZ, 0xfc, !PT ;  /* 0x0080000005057812 */ /* 0x000fe200078efcff */
[----:B------:R-:W-:Y:S01]  /*06d0*/  IMAD.MOV R7, RZ, RZ, -R7 ;  /* 0x000000ffff077224 */ /* 0x000fe200078e0a07 */
[----:B------:R-:W-:-:S02]  /*06e0*/  FSETP.NEU.FTZ.AND P0, PT, R3, R6, PT ;  /* 0x000000060300720b */ /* 0x000fc40003f1d000 */
[----:B------:R-:W-:Y:S02]  /*06f0*/  SHF.L.U32 R8, R5, R8, RZ ;  /* 0x0000000805087219 */ /* 0x000fe400000006ff */
[----:B------:R-:W-:Y:S02]  /*0700*/  SEL R6, R7, RZ, P2 ;  /* 0x000000ff07067207 */ /* 0x000fe40001000000 */
[----:B------:R-:W-:Y:S02]  /*0710*/  ISETP.NE.AND P1, PT, R8, RZ, P1 ;  /* 0x000000ff0800720c */ /* 0x000fe40000f25270 */
[----:B------:R-:W-:Y:S02]  /*0720*/  SHF.R.U32.HI R6, RZ, R6, R5 ;  /* 0x00000006ff067219 */ /* 0x000fe40000011605 */
[----:B------:R-:W-:Y:S02]  /*0730*/  PLOP3.LUT P0, PT, P0, P1, PT, 0xf8, 0x8f ;  /* 0x00000000008f781c */ /* 0x000fe40000703f70 */
[----:B------:R-:W-:-:S02]  /*0740*/  SHF.R.U32.HI R8, RZ, 0x1, R6 ;  /* 0x00000001ff087819 */ /* 0x000fc40000011606 */
[----:B------:R-:W-:-:S04]  /*0750*/  SEL R3, RZ, 0x1, !P0 ;  /* 0x00000001ff037807 */ /* 0x000fc80004000000 */
[----:B------:R-:W-:-:S04]  /*0760*/  LOP3.LUT R3, R3, 0x1, R8, 0xf8, !PT ;  /* 0x0000000103037812 */ /* 0x000fc800078ef808 */
[----:B------:R-:W-:-:S05]  /*0770*/  LOP3.LUT R3, R3, R6, RZ, 0xc0, !PT ;  /* 0x0000000603037212 */ /* 0x000fca00078ec0ff */
[----:B------:R-:W-:-:S05]  /*0780*/  IMAD.IADD R3, R8, 0x1, R3 ;  /* 0x0000000108037824 */ /* 0x000fca00078e0203 */
[----:B------:R-:W-:Y:S01]  /*0790*/  LOP3.LUT R0, R3, R0, RZ, 0xfc, !PT ;  /* 0x0000000003007212 */ /* 0x000fe200078efcff */
[----:B------:R-:W-:Y:S06]  /*07a0*/  BRA `(.L_x_404) ;  /* 0x0000000000107947 */ /* 0x000fec0003800000 */
.L_x_403:
[----:B------:R-:W-:-:S04]  /*07b0*/  LOP3.LUT R0, R0, 0x80000000, RZ, 0xc0, !PT ;  /* 0x8000000000007812 */ /* 0x000fc800078ec0ff */
[----:B------:R-:W-:Y:S01]  /*07c0*/  LOP3.LUT R0, R0, 0x7f800000, RZ, 0xfc, !PT ;  /* 0x7f80000000007812 */ /* 0x000fe200078efcff */
[----:B------:R-:W-:Y:S06]  /*07d0*/  BRA `(.L_x_404) ;  /* 0x0000000000047947 */ /* 0x000fec0003800000 */
.L_x_402:
[----:B------:R-:W-:-:S07]  /*07e0*/  IMAD R0, R6, 0x800000, R0 ;  /* 0x0080000006007824 */ /* 0x000fce00078e0200 */
.L_x_404:
[----:B------:R-:W-:Y:S05]  /*07f0*/  BSYNC.RECONVERGENT B2 ;  /* 0x0000000000027941 */ /* 0x000fea0003800200 */
.L_x_401:
[----:B------:R-:W-:Y:S05]  /*0800*/  BRA `(.L_x_405) ;  /* 0x0000000000207947 */ /* 0x000fea0003800000 */
.L_x_400:
[----:B------:R-:W-:-:S04]  /*0810*/  LOP3.LUT R0, R7, 0x80000000, R8, 0x48, !PT ;  /* 0x8000000007007812 */ /* 0x000fc800078e4808 */
[----:B------:R-:W-:Y:S01]  /*0820*/  LOP3.LUT R0, R0, 0x7f800000, RZ, 0xfc, !PT ;  /* 0x7f80000000007812 */ /* 0x000fe200078efcff */
[----:B------:R-:W-:Y:S06]  /*0830*/  BRA `(.L_x_405) ;  /* 0x0000000000147947 */ /* 0x000fec0003800000 */
.L_x_399:
[----:B------:R-:W-:Y:S01]  /*0840*/  LOP3.LUT R0, R7, 0x80000000, R8, 0x48, !PT ;  /* 0x8000000007007812 */ /* 0x000fe200078e4808 */
[----:B------:R-:W-:Y:S06]  /*0850*/  BRA `(.L_x_405) ;  /* 0x00000000000c7947 */ /* 0x000fec0003800000 */
.L_x_398:
[----:B------:R-:W0:Y:S01]  /*0860*/  MUFU.RSQ R0, -QNAN ;  /* 0xffc0000000007908 */ /* 0x000e220000001400 */
[----:B------:R-:W-:Y:S05]  /*0870*/  BRA `(.L_x_405) ;  /* 0x0000000000047947 */ /* 0x000fea0003800000 */
.L_x_397:
[----:B------:R-:W-:-:S07]  /*0880*/  FADD.FTZ R0, R0, R3 ;  /* 0x0000000300007221 */ /* 0x000fce0000010000 */
.L_x_405:
[----:B------:R-:W-:Y:S05]  /*0890*/  BSYNC.RECONVERGENT B1 ;  /* 0x0000000000017941 */ /* 0x000fea0003800200 */
.L_x_395:
[----:B------:R-:W-:-:S04]  /*08a0*/  IMAD.MOV.U32 R5, RZ, RZ, 0x0 ;  /* 0x00000000ff057424 */ /* 0x000fc800078e00ff */
[----:B0-----:R-:W-:Y:S05]  /*08b0*/  RET.REL.NODEC R4 `(_Z18rank_opportunitiesP4PathiPf) ;  /* 0xfffffff404d07950 */ /* 0x001fea0003c3ffff */
.L_x_406:
        /* <DEDUP_REMOVED lines=12> */
.L_x_537:


//--------------------- .text._Z35calculate_cross_chain_opportunitiesP4PathPiPfii --------------------------
	.section	.text._Z35calculate_cross_chain_opportunitiesP4PathPiPfii,"ax",@progbits
	.align	128
        .global         _Z35calculate_cross_chain_opportunitiesP4PathPiPfii
        .type           _Z35calculate_cross_chain_opportunitiesP4PathPiPfii,@function
        .size           _Z35calculate_cross_chain_opportunitiesP4PathPiPfii,(.L_x_538 - _Z35calculate_cross_chain_opportunitiesP4PathPiPfii)
        .other          _Z35calculate_cross_chain_opportunitiesP4PathPiPfii,@"STO_CUDA_ENTRY STV_DEFAULT"
_Z35calculate_cross_chain_opportunitiesP4PathPiPfii:
.text._Z35calculate_cross_chain_opportunitiesP4PathPiPfii:
[----:B------:R-:W-:Y:S01]  /*0000*/  LDC R1, c[0x0][0x37c] ;  /* 0x0000df00ff017b82 */ /* 0x000fe20000000800 */
[----:B------:R-:W0:Y:S07]  /*0010*/  S2R R7, SR_TID.X ;  /* 0x0000000000077919 */ /* 0x000e2e0000002100 */
[----:B------:R-:W1:Y:S08]  /*0020*/  LDC.64 R2, c[0x0][0x398] ;  /* 0x0000e600ff027b82 */ /* 0x000e700000000a00 */
[----:B------:R-:W0:Y:S08]  /*0030*/  S2UR UR4, SR_CTAID.X ;  /* 0x00000000000479c3 */ /* 0x000e300000002500 */
[----:B------:R-:W0:Y:S01]  /*0040*/  LDC R6, c[0x0][0x360] ;  /* 0x0000d800ff067b82 */ /* 0x000e220000000800 */
[----:B-1----:R-:W-:-:S02]  /*0050*/  IMAD R5, R3, R2, RZ ;  /* 0x0000000203057224 */ /* 0x002fc400078e02ff */
[----:B0-----:R-:W-:Y:S02]  /*0060*/  IMAD R6, R6, UR4, R7 ;  /* 0x0000000406067c24 */ /* 0x001fe4000f8e0207 */
[----:B------:R-:W-:-:S05]  /*0070*/  IMAD R7, R5, R2, RZ ;  /* 0x0000000205077224 */ /* 0x000fca00078e02ff */
[----:B------:R-:W-:-:S13]  /*0080*/  ISETP.GE.AND P0, PT, R6, R7, PT ;  /* 0x000000070600720c */ /* 0x000fda0003f06270 */
[----:B------:R-:W-:Y:S05]  /*0090*/  @P0 EXIT ;  /* 0x000000000000094d */ /* 0x000fea0003800000 */
[----:B------:R-:W-:Y:S02]  /*00a0*/  IABS R7, R3 ;  /* 0x0000000300077213 */ /* 0x000fe40000000000 */
[----:B------:R-:W-:Y:S02]  /*00b0*/  IABS R4, R5 ;  /* 0x0000000500047213 */ /* 0x000fe40000000000 */
[----:B------:R-:W0:Y:S08]  /*00c0*/  I2F.RP R0, R7 ;  /* 0x0000000700007306 */ /* 0x000e300000209400 */
[----:B------:R-:W1:Y:S08]  /*00d0*/  I2F.RP R12, R4 ;  /* 0x00000004000c7306 */ /* 0x000e700000209400 */
[----:B0-----:R-:W0:Y:S08]  /*00e0*/  MUFU.RCP R0, R0 ;  /* 0x0000000000007308 */ /* 0x001e300000001000 */
[----:B-1----:R-:W1:Y:S01]  /*00f0*/  MUFU.RCP R12, R12 ;  /* 0x0000000c000c7308 */ /* 0x002e620000001000 */
[----:B0-----:R-:W-:Y:S01]  /*0100*/  VIADD R10, R0, 0xffffffe ;  /* 0x0ffffffe000a7836 */ /* 0x001fe20000000000 */
[----:B------:R-:W-:-:S06]  /*0110*/  IABS R0, R2 ;  /* 0x0000000200007213 */ /* 0x000fcc0000000000 */
[----:B------:R0:W2:Y:S01]  /*0120*/  F2I.FTZ.U32.TRUNC.NTZ R11, R10 ;  /* 0x0000000a000b7305 */ /* 0x0000a2000021f000 */
[----:B-1----:R-:W-:Y:S01]  /*0130*/  VIADD R8, R12, 0xffffffe ;  /* 0x0ffffffe0c087836 */ /* 0x002fe20000000000 */
[----:B------:R-:W-:-:S06]  /*0140*/  IABS R12, R5 ;  /* 0x00000005000c7213 */ /* 0x000fcc0000000000 */
[----:B------:R1:W3:Y:S01]  /*0150*/  F2I.FTZ.U32.TRUNC.NTZ R9, R8 ;  /* 0x0000000800097305 */ /* 0x0002e2000021f000 */
[----:B0-----:R-:W-:Y:S02]  /*0160*/  IMAD.MOV.U32 R10, RZ, RZ, RZ ;  /* 0x000000ffff0a7224 */ /* 0x001fe400078e00ff */
[----:B--2---:R-:W-:Y:S02]  /*0170*/  IMAD.MOV R14, RZ, RZ, -R11 ;  /* 0x000000ffff0e7224 */ /* 0x004fe400078e0a0b */
[----:B-1----:R-:W-:Y:S02]  /*0180*/  HFMA2 R8, -RZ, RZ, 0, 0 ;  /* 0x00000000ff087431 */ /* 0x002fe400000001ff */
[----:B------:R-:W-:Y:S01]  /*0190*/  IMAD R13, R14, R7, RZ ;  /* 0x000000070e0d7224 */ /* 0x000fe200078e02ff */
[----:B------:R-:W-:Y:S01]  /*01a0*/  IABS R14, R6 ;  /* 0x00000006000e7213 */ /* 0x000fe20000000000 */
[----:B---3--:R-:W-:Y:S02]  /*01b0*/  IMAD.MOV R15, RZ, RZ, -R9 ;  /* 0x000000ffff0f7224 */ /* 0x008fe400078e0a09 */
[----:B------:R-:W-:-:S02]  /*01c0*/  IMAD.HI.U32 R11, R11, R13, R10 ;  /* 0x0000000d0b0b7227 */ /* 0x000fc400078e000a */
[----:B------:R-:W0:Y:S02]  /*01d0*/  I2F.RP R10, R0 ;  /* 0x00000000000a7306 */ /* 0x000e240000209400 */
[----:B------:R-:W-:Y:S02]  /*01e0*/  IMAD R13, R15, R4, RZ ;  /* 0x000000040f0d7224 */ /* 0x000fe400078e02ff */
[----:B------:R-:W-:-:S04]  /*01f0*/  IMAD.HI.U32 R11, R11, R14, RZ ;  /* 0x0000000e0b0b7227 */ /* 0x000fc800078e00ff */
[----:B------:R-:W-:-:S04]  /*0200*/  IMAD.HI.U32 R8, R9, R13, R8 ;  /* 0x0000000d09087227 */ /* 0x000fc800078e0008 */
[----:B------:R-:W-:Y:S02]  /*0210*/  IMAD.MOV R13, RZ, RZ, -R12 ;  /* 0x000000ffff0d7224 */ /* 0x000fe400078e0a0c */
[----:B------:R-:W-:Y:S01]  /*0220*/  IMAD.HI.U32 R12, R8, R14, RZ ;  /* 0x0000000e080c7227 */ /* 0x000fe200078e00ff */
[----:B0-----:R-:W0:Y:S03]  /*0230*/  MUFU.RCP R10, R10 ;  /* 0x0000000a000a7308 */ /* 0x001e260000001000 */
[----:B------:R-:W-:Y:S02]  /*0240*/  IMAD.MOV R8, RZ, RZ, -R11 ;  /* 0x000000ffff087224 */ /* 0x000fe400078e0a0b */
[--C-:B------:R-:W-:Y:S02]  /*0250*/  IMAD R13, R12, R13, R14.reuse ;  /* 0x0000000d0c0d7224 */ /* 0x100fe400078e020e */
[----:B------:R-:W-:-:S03]  /*0260*/  IMAD R8, R7, R8, R14 ;  /* 0x0000000807087224 */ /* 0x000fc600078e020e */
[----:B------:R-:W-:Y:S02]  /*0270*/  ISETP.GT.U32.AND P5, PT, R4, R13, PT ;  /* 0x0000000d0400720c */ /* 0x000fe40003fa4070 */
[----:B------:R-:W-:Y:S01]  /*0280*/  ISETP.GT.U32.AND P4, PT, R7, R8, PT ;  /* 0x000000080700720c */ /* 0x000fe20003f84070 */
[----:B0-----:R-:W-:-:S10]  /*0290*/  VIADD R9, R10, 0xffffffe ;  /* 0x0ffffffe0a097836 */ /* 0x001fd40000000000 */
[----:B------:R-:W-:Y:S01]  /*02a0*/  @!P5 IMAD.IADD R13, R13, 0x1, -R4 ;  /* 0x000000010d0dd824 */ /* 0x000fe200078e0a04 */
[----:B------:R-:W0:Y:S01]  /*02b0*/  F2I.FTZ.U32.TRUNC.NTZ R9, R9 ;  /* 0x0000000900097305 */ /* 0x000e22000021f000 */
[----:B------:R-:W-:Y:S01]  /*02c0*/  @!P4 IMAD.IADD R8, R8, 0x1, -R7 ;  /* 0x000000010808c824 */ /* 0x000fe200078e0a07 */
[----:B------:R-:W-:Y:S01]  /*02d0*/  @!P5 IADD3 R12, PT, PT, R12, 0x1, RZ ;  /* 0x000000010c0cd810 */ /* 0x000fe20007ffe0ff */
[----:B------:R-:W-:Y:S01]  /*02e0*/  @!P4 VIADD R11, R11, 0x1 ;  /* 0x000000010b0bc836 */ /* 0x000fe20000000000 */
[----:B------:R-:W-:Y:S02]  /*02f0*/  ISETP.GE.U32.AND P0, PT, R13, R4, PT ;  /* 0x000000040d00720c */ /* 0x000fe40003f06070 */
[----:B------:R-:W-:Y:S01]  /*0300*/  ISETP.GE.U32.AND P1, PT, R8, R7, PT ;  /* 0x000000070800720c */ /* 0x000fe20003f26070 */
[----:B------:R-:W-:Y:S01]  /*0310*/  IMAD.MOV.U32 R8, RZ, RZ, RZ ;  /* 0x000000ffff087224 */ /* 0x000fe200078e00ff */
[C---:B------:R-:W-:Y:S02]  /*0320*/  LOP3.LUT R7, R6.reuse, R5, RZ, 0x3c, !PT ;  /* 0x0000000506077212 */ /* 0x040fe400078e3cff */
[----:B------:R-:W-:-:S02]  /*0330*/  LOP3.LUT R4, R6, R3, RZ, 0x3c, !PT ;  /* 0x0000000306047212 */ /* 0x000fc400078e3cff */
[----:B------:R-:W-:Y:S02]  /*0340*/  ISETP.GE.AND P3, PT, R7, RZ, PT ;  /* 0x000000ff0700720c */ /* 0x000fe40003f66270 */
[----:B------:R-:W-:Y:S02]  /*0350*/  ISETP.GE.AND P2, PT, R4, RZ, PT ;  /* 0x000000ff0400720c */ /* 0x000fe40003f46270 */
[----:B------:R-:W-:Y:S01]  /*0360*/  ISETP.NE.AND P5, PT, R5, RZ, PT ;  /* 0x000000ff0500720c */ /* 0x000fe20003fa5270 */
[----:B------:R-:W-:Y:S01]  /*0370*/  @P0 VIADD R12, R12, 0x1 ;  /* 0x000000010c0c0836 */ /* 0x000fe20000000000 */
[----:B------:R-:W-:Y:S01]  /*0380*/  ISETP.NE.AND P4, PT, R3, RZ, PT ;  /* 0x000000ff0300720c */ /* 0x000fe20003f85270 */
[----:B------:R-:W-:-:S04]  /*0390*/  @P1 VIADD R11, R11, 0x1 ;  /* 0x000000010b0b1836 */ /* 0x000fc80000000000 */
[----:B------:R-:W-:Y:S02]  /*03a0*/  IMAD.MOV.U32 R7, RZ, RZ, R11 ;  /* 0x000000ffff077224 */ /* 0x000fe400078e000b */
[----:B0-----:R-:W-:Y:S01]  /*03b0*/  IMAD.MOV R11, RZ, RZ, -R9 ;  /* 0x000000ffff0b7224 */ /* 0x001fe200078e0a09 */
[----:B------:R-:W-:Y:S01]  /*03c0*/  @!P3 IADD3 R12, PT, PT, -R12, RZ, RZ ;  /* 0x000000ff0c0cb210 */ /* 0x000fe20007ffe1ff */
[----:B------:R-:W-:Y:S02]  /*03d0*/  @!P2 IMAD.MOV R7, RZ, RZ, -R7 ;  /* 0x000000ffff07a224 */ /* 0x000fe400078e0a07 */
[----:B------:R-:W-:Y:S01]  /*03e0*/  @!P5 LOP3.LUT R12, RZ, R5, RZ, 0x33, !PT ;  /* 0x00000005ff0cd212 */ /* 0x000fe200078e33ff */
[----:B------:R-:W-:Y:S01]  /*03f0*/  IMAD R5, R11, R0, RZ ;  /* 0x000000000b057224 */ /* 0x000fe200078e02ff */
[----:B------:R-:W-:Y:S02]  /*0400*/  @!P4 LOP3.LUT R7, RZ, R3, RZ, 0x33, !PT ;  /* 0x00000003ff07c212 */ /* 0x000fe400078e33ff */
[----:B------:R-:W-:Y:S01]  /*0410*/  IABS R10, R12 ;  /* 0x0000000c000a7213 */ /* 0x000fe20000000000 */
[----:B------:R-:W-:Y:S01]  /*0420*/  IMAD.HI.U32 R8, R9, R5, R8 ;  /* 0x0000000509087227 */ /* 0x000fe200078e0008 */
[----:B------:R-:W-:-:S02]  /*0430*/  IABS R4, R7 ;  /* 0x0000000700047213 */ /* 0x000fc40000000000 */
[----:B------:R-:W-:Y:S01]  /*0440*/  ISETP.GE.AND P3, PT, R12, RZ, PT ;  /* 0x000000ff0c00720c */ /* 0x000fe20003f66270 */
[----:B------:R-:W-:Y:S02]  /*0450*/  IMAD.MOV.U32 R9, RZ, RZ, R10 ;  /* 0x000000ffff097224 */ /* 0x000fe400078e000a */
[----:B------:R-:W-:Y:S02]  /*0460*/  IMAD.MOV.U32 R5, RZ, RZ, R4 ;  /* 0x000000ffff057224 */ /* 0x000fe400078e0004 */
[----:B------:R-:W-:-:S04]  /*0470*/  IMAD.HI.U32 R4, R8, R9, RZ ;  /* 0x0000000908047227 */ /* 0x000fc800078e00ff */
[----:B------:R-:W-:-:S04]  /*0480*/  IMAD.HI.U32 R8, R8, R5, RZ ;  /* 0x0000000508087227 */ /* 0x000fc800078e00ff */
[----:B------:R-:W-:Y:S01]  /*0490*/  IMAD.MOV R4, RZ, RZ, -R4 ;  /* 0x000000ffff047224 */ /* 0x000fe200078e0a04 */
[----:B------:R-:W-:-:S03]  /*04a0*/  IADD3 R8, PT, PT, -R8, RZ, RZ ;  /* 0x000000ff08087210 */ /* 0x000fc60007ffe1ff */
[C---:B------:R-:W-:Y:S02]  /*04b0*/  IMAD R9, R0.reuse, R4, R9 ;  /* 0x0000000400097224 */ /* 0x040fe400078e0209 */
[----:B------:R-:W-:-:S03]  /*04c0*/  IMAD R5, R0, R8, R5 ;  /* 0x0000000800057224 */ /* 0x000fc600078e0205 */
[C---:B------:R-:W-:Y:S02]  /*04d0*/  ISETP.GT.U32.AND P1, PT, R0.reuse, R9, PT ;  /* 0x000000090000720c */ /* 0x040fe40003f24070 */
[----:B------:R-:W-:-:S11]  /*04e0*/  ISETP.GT.U32.AND P0, PT, R0, R5, PT ;  /* 0x000000050000720c */ /* 0x000fd60003f04070 */
[--C-:B------:R-:W-:Y:S01]  /*04f0*/  @!P1 IMAD.IADD R9, R9, 0x1, -R0.reuse ;  /* 0x0000000109099824 */ /* 0x100fe200078e0a00 */
[----:B------:R-:W-:Y:S01]  /*0500*/  ISETP.GE.AND P1, PT, R7, RZ, PT ;  /* 0x000000ff0700720c */ /* 0x000fe20003f26270 */
[----:B------:R-:W-:-:S03]  /*0510*/  @!P0 IMAD.IADD R5, R5, 0x1, -R0 ;  /* 0x0000000105058824 */ /* 0x000fc600078e0a00 */
[C---:B------:R-:W-:Y:S02]  /*0520*/  ISETP.GT.U32.AND P2, PT, R0.reuse, R9, PT ;  /* 0x000000090000720c */ /* 0x040fe40003f44070 */
[----:B------:R-:W-:-:S11]  /*0530*/  ISETP.GT.U32.AND P0, PT, R0, R5, PT ;  /* 0x000000050000720c */ /* 0x000fd60003f04070 */
[--C-:B------:R-:W-:Y:S02]  /*0540*/  @!P2 IMAD.IADD R9, R9, 0x1, -R0.reuse ;  /* 0x000000010909a824 */ /* 0x100fe400078e0a00 */
[----:B------:R-:W-:Y:S01]  /*0550*/  @!P0 IMAD.IADD R5, R5, 0x1, -R0 ;  /* 0x0000000105058824 */ /* 0x000fe200078e0a00 */
[----:B------:R-:W-:Y:S01]  /*0560*/  ISETP.NE.AND P0, PT, R2, RZ, PT ;  /* 0x000000ff0200720c */ /* 0x000fe20003f05270 */
[----:B------:R-:W-:Y:S01]  /*0570*/  IMAD.MOV.U32 R0, RZ, RZ, R9 ;  /* 0x000000ffff007224 */ /* 0x000fe200078e0009 */
[----:B------:R-:W-:Y:S02]  /*0580*/  LOP3.LUT R9, RZ, R2, RZ, 0x33, !PT ;  /* 0x00000002ff097212 */ /* 0x000fe400078e33ff */
[----:B------:R-:W-:Y:S01]  /*0590*/  MOV R4, R5 ;  /* 0x0000000500047202 */ /* 0x000fe20000000f00 */
[----:B------:R-:W-:-:S04]  /*05a0*/  @!P3 IMAD.MOV R0, RZ, RZ, -R0 ;  /* 0x000000ffff00b224 */ /* 0x000fc800078e0a00 */
[----:B------:R-:W-:Y:S01]  /*05b0*/  @!P1 IMAD.MOV R4, RZ, RZ, -R4 ;  /* 0x000000ffff049224 */ /* 0x000fe200078e0a04 */
[----:B------:R-:W-:-:S04]  /*05c0*/  SEL R5, R9, R0, !P0 ;  /* 0x0000000009057207 */ /* 0x000fc80004000000 */
[----:B------:R-:W-:-:S04]  /*05d0*/  SEL R4, R9, R4, !P0 ;  /* 0x0000000409047207 */ /* 0x000fc80004000000 */
[----:B------:R-:W-:-:S13]  /*05e0*/  ISETP.NE.AND P0, PT, R4, R5, PT ;  /* 0x000000050400720c */ /* 0x000fda0003f05270 */
[----:B------:R-:W-:Y:S05]  /*05f0*/  @!P0 EXIT ;  /* 0x000000000000894d */ /* 0x000fea0003800000 */
[----:B------:R-:W-:Y:S01]  /*0600*/  IMAD R10, R4, 0xa, RZ ;  /* 0x0000000a040a7824 */ /* 0x000fe200078e02ff */
[----:B------:R-:W0:Y:S01]  /*0610*/  LDCU.64 UR4, c[0x0][0x358] ;  /* 0x00006b00ff0477ac */ /* 0x000e220008000a00 */
[----:B------:R-:W-:Y:S01]  /*0620*/  IMAD R14, R5, 0xa, RZ ;  /* 0x0000000a050e7824 */ /* 0x000fe200078e02ff */
[----:B------:R-:W-:Y:S01]  /*0630*/  BSSY.RECONVERGENT B0, `(.L_x_407) ;  /* 0x0000018000007945 */ /* 0x000fe20003800200 */
[----:B------:R-:W-:Y:S01]  /*0640*/  IMAD.MOV R7, RZ, RZ, -R7 ;  /* 0x000000ffff077224 */ /* 0x000fe200078e0a07 */
[----:B------:R-:W-:Y:S01]  /*0650*/  ISETP.GT.AND P0, PT, R10, 0x63, PT ;  /* 0x000000630a00780c */ /* 0x000fe20003f04270 */
[----:B------:R-:W-:Y:S01]  /*0660*/  IMAD.MOV.U32 R0, RZ, RZ, RZ ;  /* 0x000000ffff007224 */ /* 0x000fe200078e00ff */
[----:B------:R-:W-:Y:S01]  /*0670*/  ISETP.GT.AND P2, PT, R14, 0x63, PT ;  /* 0x000000630e00780c */ /* 0x000fe20003f44270 */
[----:B------:R-:W-:Y:S02]  /*0680*/  IMAD R6, R3, R7, R6 ;  /* 0x0000000703067224 */ /* 0x000fe400078e0206 */
[----:B------:R-:W-:-:S08]  /*0690*/  IMAD.MOV.U32 R3, RZ, RZ, RZ ;  /* 0x000000ffff037224 */ /* 0x000fd000078e00ff */
[----:B------:R-:W-:Y:S05]  /*06a0*/  @P0 BRA `(.L_x_408) ;  /* 0x0000000000400947 */ /* 0x000fea0003800000 */
[----:B------:R-:W1:Y:S01]  /*06b0*/  LDC.64 R8, c[0x4][RZ] ;  /* 0x01000000ff087b82 */ /* 0x000e620000000a00 */
[----:B------:R-:W-:Y:S01]  /*06c0*/  MOV R7, R10 ;  /* 0x0000000a00077202 */ /* 0x000fe20000000f00 */
[----:B------:R-:W-:-:S04]  /*06d0*/  IMAD.MOV.U32 R3, RZ, RZ, RZ ;  /* 0x000000ffff037224 */ /* 0x000fc800078e00ff */
[C---:B------:R-:W-:Y:S02]  /*06e0*/  VIADD R12, R7.reuse, 0x1 ;  /* 0x00000001070c7836 */ /* 0x040fe40000000000 */
[----:B------:R-:W-:Y:S02]  /*06f0*/  VIADD R15, R7, 0xa ;  /* 0x0000000a070f7836 */ /* 0x000fe40000000000 */
[----:B-1----:R-:W-:-:S07]  /*0700*/  IMAD.WIDE R10, R6, 0x190, R8 ;  /* 0x00000190060a7825 */ /* 0x002fce00078e0208 */
.L_x_409:
[----:B------:R-:W-:-:S06]  /*0710*/  IMAD.WIDE R8, R7, 0x4, R10 ;  /* 0x0000000407087825 */ /* 0x000fcc00078e020a */
[----:B0-----:R-:W2:Y:S01]  /*0720*/  LDG.E R8, desc[UR4][R8.64] ;  /* 0x0000000408087981 */ /* 0x001ea2000c1e1900 */
[C---:B------:R-:W-:Y:S01]  /*0730*/  VIADD R13, R12.reuse, 0xffffffff ;  /* 0xffffffff0c0d7836 */ /* 0x040fe20000000000 */
[C---:B------:R-:W-:Y:S01]  /*0740*/  ISETP.GE.AND P1, PT, R12.reuse, R15, PT ;  /* 0x0000000f0c00720c */ /* 0x040fe20003f26270 */
[----:B------:R-:W-:Y:S01]  /*0750*/  VIADD R12, R12, 0x1 ;  /* 0x000000010c0c7836 */ /* 0x000fe20000000000 */
[----:B------:R-:W-:Y:S02]  /*0760*/  IADD3 R7, PT, PT, R7, 0x1, RZ ;  /* 0x0000000107077810 */ /* 0x000fe40007ffe0ff */
[----:B------:R-:W-:Y:S02]  /*0770*/  ISETP.LT.AND P3, PT, R13, 0x63, PT ;  /* 0x000000630d00780c */ /* 0x000fe40003f61270 */
[----:B--2---:R-:W-:-:S04]  /*0780*/  FSETP.GT.AND P0, PT, R8, R3, PT ;  /* 0x000000030800720b */ /* 0x004fc80003f04000 */
[----:B------:R-:W-:-:S07]  /*0790*/  FSEL R3, R8, R3, P0 ;  /* 0x0000000308037208 */ /* 0x000fce0000000000 */
[----:B------:R-:W-:Y:S05]  /*07a0*/  @!P1 BRA P3, `(.L_x_409) ;  /* 0xfffffffc00d89947 */ /* 0x000fea000183ffff */
.L_x_408:
[----:B0-----:R-:W-:Y:S05]  /*07b0*/  BSYNC.RECONVERGENT B0 ;  /* 0x0000000000007941 */ /* 0x001fea0003800200 */
.L_x_407:
[----:B------:R-:W-:Y:S04]  /*07c0*/  BSSY.RECONVERGENT B0, `(.L_x_410) ;  /* 0x0000011000007945 */ /* 0x000fe80003800200 */
[----:B------:R-:W-:Y:S05]  /*07d0*/  @P2 BRA `(.L_x_411) ;  /* 0x00000000003c2947 */ /* 0x000fea0003800000 */
[----:B------:R-:W0:Y:S01]  /*07e0*/  LDC.64 R8, c[0x4][RZ] ;  /* 0x01000000ff087b82 */ /* 0x000e220000000a00 */
[----:B------:R-:W-:Y:S02]  /*07f0*/  IMAD.MOV.U32 R0, RZ, RZ, RZ ;  /* 0x000000ffff007224 */ /* 0x000fe400078e00ff */
[C---:B------:R-:W-:Y:S02]  /*0800*/  VIADD R7, R14.reuse, 0x1 ;  /* 0x000000010e077836 */ /* 0x040fe40000000000 */
[----:B------:R-:W-:Y:S02]  /*0810*/  VIADD R16, R14, 0xa ;  /* 0x0000000a0e107836 */ /* 0x000fe40000000000 */
[----:B0-----:R-:W-:-:S07]  /*0820*/  IMAD.WIDE R10, R6, 0x190, R8 ;  /* 0x00000190060a7825 */ /* 0x001fce00078e0208 */
.L_x_412:
[----:B------:R-:W-:-:S06]  /*0830*/  IMAD.WIDE R8, R14, 0x4, R10 ;  /* 0x000000040e087825 */ /* 0x000fcc00078e020a */
[----:B------:R-:W2:Y:S01]  /*0840*/  LDG.E R9, desc[UR4][R8.64] ;  /* 0x0000000408097981 */ /* 0x000ea2000c1e1900 */
[C---:B------:R-:W-:Y:S01]  /*0850*/  IADD3 R12, PT, PT, R7.reuse, -0x1, RZ ;  /* 0xffffffff070c7810 */ /* 0x040fe20007ffe0ff */
[----:B------:R-:W-:Y:S01]  /*0860*/  VIADD R14, R14, 0x1 ;  /* 0x000000010e0e7836 */ /* 0x000fe20000000000 */
[C---:B------:R-:W-:Y:S01]  /*0870*/  ISETP.GE.AND P1, PT, R7.reuse, R16, PT ;  /* 0x000000100700720c */ /* 0x040fe20003f26270 */
[----:B------:R-:W-:Y:S01]  /*0880*/  VIADD R7, R7, 0x1 ;  /* 0x0000000107077836 */ /* 0x000fe20000000000 */
[----:B------:R-:W-:Y:S02]  /*0890*/  ISETP.LT.AND P2, PT, R12, 0x63, PT ;  /* 0x000000630c00780c */ /* 0x000fe40003f41270 */
[----:B--2---:R-:W-:-:S04]  /*08a0*/  FSETP.GT.AND P0, PT, R9, R0, PT ;  /* 0x000000000900720b */ /* 0x004fc80003f04000 */
[----:B------:R-:W-:-:S07]  /*08b0*/  FSEL R0, R9, R0, P0 ;  /* 0x0000000009007208 */ /* 0x000fce0000000000 */
[----:B------:R-:W-:Y:S05]  /*08c0*/  @!P1 BRA P2, `(.L_x_412) ;  /* 0xfffffffc00d89947 */ /* 0x000fea000103ffff */
.L_x_411:
[----:B------:R-:W-:Y:S05]  /*08d0*/  BSYNC.RECONVERGENT B0 ;  /* 0x0000000000007941 */ /* 0x000fea0003800200 */
.L_x_410:
[----:B------:R-:W-:-:S04]  /*08e0*/  FSETP.GT.AND P0, PT, R0, RZ, PT ;  /* 0x000000ff0000720b */ /* 0x000fc80003f04000 */
[----:B------:R-:W-:-:S13]  /*08f0*/  FSETP.LEU.OR P0, PT, R3, RZ, !P0 ;  /* 0x000000ff0300720b */ /* 0x000fda000470b400 */
[----:B------:R-:W-:Y:S05]  /*0900*/  @P0 EXIT ;  /* 0x000000000000094d */ /* 0x000fea0003800000 */
[----:B------:R-:W0:Y:S01]  /*0910*/  LDC.64 R8, c[0x0][0x390] ;  /* 0x0000e400ff087b82 */ /* 0x000e220000000a00 */
[----:B------:R-:W-:-:S04]  /*0920*/  IMAD R7, R4, R2, R5 ;  /* 0x0000000204077224 */ /* 0x000fc800078e0205 */
[----:B0-----:R-:W-:-:S05]  /*0930*/  IMAD.WIDE R8, R7, 0x4, R8 ;  /* 0x0000000407087825 */ /* 0x001fca00078e0208 */
[----:B------:R0:W5:Y:S01]  /*0940*/  LDG.E R2, desc[UR4][R8.64] ;  /* 0x0000000408027981 */ /* 0x000162000c1e1900 */
[----:B------:R-:W1:Y:S01]  /*0950*/  MUFU.RCP R10, R3 ;  /* 0x00000003000a7308 */ /* 0x000e620000001000 */
[----:B------:R-:W-:Y:S01]  /*0960*/  FADD R0, R0, -R3 ;  /* 0x8000000300007221 */ /* 0x000fe20000000000 */
[----:B------:R-:W-:Y:S06]  /*0970*/  BSSY.RECONVERGENT B0, `(.L_x_413) ;  /* 0x000000b000007945 */ /* 0x000fec0003800200 */
[----:B------:R-:W2:Y:S01]  /*0980*/  FCHK P0, R0, R3 ;  /* 0x0000000300007302 */ /* 0x000ea20000000000 */
[----:B-1----:R-:W-:-:S04]  /*0990*/  FFMA R7, R10, -R3, 1 ;  /* 0x3f8000000a077423 */ /* 0x002fc80000000803 */
[----:B------:R-:W-:-:S04]  /*09a0*/  FFMA R7, R10, R7, R10 ;  /* 0x000000070a077223 */ /* 0x000fc8000000000a */
[----:B------:R-:W-:-:S04]  /*09b0*/  FFMA R10, R0, R7, RZ ;  /* 0x00000007000a7223 */ /* 0x000fc800000000ff */
[----:B------:R-:W-:-:S04]  /*09c0*/  FFMA R11, R10, -R3, R0 ;  /* 0x800000030a0b7223 */ /* 0x000fc80000000000 */
[----:B------:R-:W-:Y:S01]  /*09d0*/  FFMA R7, R7, R11, R10 ;  /* 0x0000000b07077223 */ /* 0x000fe2000000000a */
[----:B0-2---:R-:W-:Y:S06]  /*09e0*/  @!P0 BRA `(.L_x_414) ;  /* 0x00000000000c8947 */ /* 0x005fec0003800000 */
[----:B------:R-:W-:-:S07]  /*09f0*/  MOV R8, 0xa10 ;  /* 0x00000a1000087802 */ /* 0x000fce0000000f00 */
[----:B-----5:R-:W-:Y:S05]  /*0a00*/  CALL.REL.NOINC `($__internal_1_$__cuda_sm3x_div_rn_noftz_f32_slowpath) ;  /* 0x00000000007c7944 */ /* 0x020fea0003c00000 */
[----:B------:R-:W-:-:S07]  /*0a10*/  IMAD.MOV.U32 R7, RZ, RZ, R0 ;  /* 0x000000ffff077224 */ /* 0x000fce00078e0000 */
.L_x_414:
[----:B------:R-:W-:Y:S05]  /*0a20*/  BSYNC.RECONVERGENT B0 ;  /* 0x0000000000007941 */ /* 0x000fea0003800200 */
.L_x_413:
[----:B------:R-:W0:Y:S01]  /*0a30*/  LDCU UR6, c[0x3][0x190] ;  /* 0x00c03200ff0677ac */ /* 0x000e220008000800 */
[----:B-----5:R-:W-:-:S05]  /*0a40*/  FADD R11, -R2, R7 ;  /* 0x00000007020b7221 */ /* 0x020fca0000000100 */
[----:B0-----:R-:W-:-:S13]  /*0a50*/  FSETP.GT.AND P0, PT, R11, UR6, PT ;  /* 0x000000060b007c0b */ /* 0x001fda000bf04000 */
[----:B------:R-:W-:Y:S05]  /*0a60*/  @!P0 EXIT ;  /* 0x000000000000894d */ /* 0x000fea0003800000 */
[----:B------:R-:W0:Y:S01]  /*0a70*/  S2R R7, SR_LANEID ;  /* 0x0000000000077919 */ /* 0x000e220000000000 */
[----:B------:R-:W-:Y:S01]  /*0a80*/  VOTEU.ANY UR6, UPT, PT ;  /* 0x0000000000067886 */ /* 0x000fe200038e0100 */
[----:B------:R-:W1:Y:S01]  /*0a90*/  LDC.64 R2, c[0x0][0x388] ;  /* 0x0000e200ff027b82 */ /* 0x000e620000000a00 */
[----:B------:R-:W0:Y:S08]  /*0aa0*/  FLO.U32 R0, UR6 ;  /* 0x0000000600007d00 */ /* 0x000e3000080e0000 */
[----:B------:R-:W1:Y:S01]  /*0ab0*/  POPC R9, UR6 ;  /* 0x0000000600097d09 */ /* 0x000e620008000000 */
[----:B0-----:R-:W-:-:S13]  /*0ac0*/  ISETP.EQ.U32.AND P0, PT, R0, R7, PT ;  /* 0x000000070000720c */ /* 0x001fda0003f02070 */
[----:B-1----:R-:W2:Y:S01]  /*0ad0*/  @P0 ATOMG.E.ADD.STRONG.GPU PT, R3, desc[UR4][R2.64], R9 ;  /* 0x80000009020309a8 */ /* 0x002ea200081ef104 */
[----:B------:R-:W0:Y:S02]  /*0ae0*/  S2R R8, SR_LTMASK ;  /* 0x0000000000087919 */ /* 0x000e240000003900 */
[----:B0-----:R-:W-:-:S06]  /*0af0*/  LOP3.LUT R8, R8, UR6, RZ, 0xc0, !PT ;  /* 0x0000000608087c12 */ /* 0x001fcc000f8ec0ff */
[----:B------:R-:W0:Y:S01]  /*0b00*/  POPC R8, R8 ;  /* 0x0000000800087309 */ /* 0x000e220000000000 */
[----:B--2---:R-:W0:Y:S02]  /*0b10*/  SHFL.IDX PT, R7, R3, R0, 0x1f ;  /* 0x00001f0003077589 */ /* 0x004e2400000e0000 */
[----:B0-----:R-:W-:-:S05]  /*0b20*/  IMAD.IADD R7, R7, 0x1, R8 ;  /* 0x0000000107077824 */ /* 0x001fca00078e0208 */
[----:B------:R-:W-:-:S13]  /*0b30*/  ISETP.GT.AND P0, PT, R7, 0x1869f, PT ;  /* 0x0001869f0700780c */ /* 0x000fda0003f04270 */
[----:B------:R-:W-:Y:S05]  /*0b40*/  @P0 EXIT ;  /* 0x000000000000094d */ /* 0x000fea0003800000 */
[----:B------:R-:W0:Y:S01]  /*0b50*/  LDC.64 R2, c[0x0][0x380] ;  /* 0x0000e000ff027b82 */ /* 0x000e220000000a00 */
[----:B------:R-:W-:Y:S02]  /*0b60*/  HFMA2 R0, -RZ, RZ, 0, 1.1920928955078125e-07 ;  /* 0x00000002ff007431 */ /* 0x000fe400000001ff */
[----:B0-----:R-:W-:-:S04]  /*0b70*/  IMAD.WIDE R2, R7, 0x4c, R2 ;  /* 0x0000004c07027825 */ /* 0x001fc800078e0202 */
[----:B------:R-:W-:Y:S01]  /*0b80*/  IMAD.MOV.U32 R7, RZ, RZ, 0x3f19999a ;  /* 0x3f19999aff077424 */ /* 0x000fe200078e00ff */
[----:B------:R-:W-:Y:S04]  /*0b90*/  STG.E desc[UR4][R2.64], R4 ;  /* 0x0000000402007986 */ /* 0x000fe8000c101904 */
[----:B------:R-:W-:Y:S04]  /*0ba0*/  STG.E desc[UR4][R2.64+0x4], R5 ;  /* 0x0000040502007986 */ /* 0x000fe8000c101904 */
[----:B------:R-:W-:Y:S04]  /*0bb0*/  STG.E desc[UR4][R2.64+0x20], R6 ;  /* 0x0000200602007986 */ /* 0x000fe8000c101904 */
[----:B------:R-:W-:Y:S04]  /*0bc0*/  STG.E desc[UR4][R2.64+0x40], R11 ;  /* 0x0000400b02007986 */ /* 0x000fe8000c101904 */
[----:B------:R-:W-:Y:S04]  /*0bd0*/  STG.E desc[UR4][R2.64+0x44], R7 ;  /* 0x0000440702007986 */ /* 0x000fe8000c101904 */
[----:B------:R-:W-:Y:S01]  /*0be0*/  STG.E.U8 desc[UR4][R2.64+0x48], R0 ;  /* 0x0000480002007986 */ /* 0x000fe2000c101104 */
[----:B------:R-:W-:Y:S05]  /*0bf0*/  EXIT ;  /* 0x000000000000794d */ /* 0x000fea0003800000 */
        .weak           $__internal_1_$__cuda_sm3x_div_rn_noftz_f32_slowpath
        .type           $__internal_1_$__cuda_sm3x_div_rn_noftz_f32_slowpath,@function
        .size           $__internal_1_$__cuda_sm3x_div_rn_noftz_f32_slowpath,(.L_x_538 - $__internal_1_$__cuda_sm3x_div_rn_noftz_f32_slowpath)
$__internal_1_$__cuda_sm3x_div_rn_noftz_f32_slowpath:
[----:B------:R-:W-:Y:S01]  /*0c00*/  SHF.R.U32.HI R9, RZ, 0x17, R3 ;  /* 0x00000017ff097819 */ /* 0x000fe20000011603 */
[----:B------:R-:W-:Y:S01]  /*0c10*/  BSSY.RECONVERGENT B1, `(.L_x_415) ;  /* 0x0000063000017945 */ /* 0x000fe20003800200 */
[--C-:B------:R-:W-:Y:S02]  /*0c20*/  SHF.R.U32.HI R7, RZ, 0x17, R0.reuse ;  /* 0x00000017ff077819 */ /* 0x100fe40000011600 */
[----:B------:R-:W-:Y:S01]  /*0c30*/  LOP3.LUT R15, R9, 0xff, RZ, 0xc0, !PT ;  /* 0x000000ff090f7812 */ /* 0x000fe200078ec0ff */
[----:B------:R-:W-:Y:S01]  /*0c40*/  IMAD.MOV.U32 R9, RZ, RZ, R0 ;  /* 0x000000ffff097224 */ /* 0x000fe200078e0000 */
[----:B------:R-:W-:-:S03]  /*0c50*/  LOP3.LUT R10, R7, 0xff, RZ, 0xc0, !PT ;  /* 0x000000ff070a7812 */ /* 0x000fc600078ec0ff */
[----:B------:R-:W-:Y:S02]  /*0c60*/  VIADD R12, R15, 0xffffffff ;  /* 0xffffffff0f0c7836 */ /* 0x000fe40000000000 */
[----:B------:R-:W-:-:S03]  /*0c70*/  VIADD R11, R10, 0xffffffff ;  /* 0xffffffff0a0b7836 */ /* 0x000fc60000000000 */
[----:B------:R-:W-:-:S04]  /*0c80*/  ISETP.GT.U32.AND P0, PT, R12, 0xfd, PT ;  /* 0x000000fd0c00780c */ /* 0x000fc80003f04070 */
[----:B------:R-:W-:-:S13]  /*0c90*/  ISETP.GT.U32.OR P0, PT, R11, 0xfd, P0 ;  /* 0x000000fd0b00780c */ /* 0x000fda0000704470 */
[----:B------:R-:W-:Y:S01]  /*0ca0*/  @!P0 MOV R7, RZ ;  /* 0x000000ff00078202 */ /* 0x000fe20000000f00 */
[----:B------:R-:W-:Y:S06]  /*0cb0*/  @!P0 BRA `(.L_x_416) ;  /* 0x00000000005c8947 */ /* 0x000fec0003800000 */
[----:B------:R-:W-:Y:S02]  /*0cc0*/  FSETP.GTU.FTZ.AND P1, PT, |R3|, +INF , PT ;  /* 0x7f8000000300780b */ /* 0x000fe40003f3c200 */
        /* <DEDUP_REMOVED lines=22> */
.L_x_416:
[----:B------:R-:W-:Y:S01]  /*0e30*/  LEA R0, R15, 0xc0800000, 0x17 ;  /* 0xc08000000f007811 */ /* 0x000fe200078eb8ff */
[----:B------:R-:W-:Y:S01]  /*0e40*/  BSSY.RECONVERGENT B2, `(.L_x_421) ;  /* 0x0000036000027945 */ /* 0x000fe20003800200 */
[----:B------:R-:W-:-:S03]  /*0e50*/  IADD3 R10, PT, PT, R10, -0x7f, RZ ;  /* 0xffffff810a0a7810 */ /* 0x000fc60007ffe0ff */
[----:B------:R-:W-:Y:S02]  /*0e60*/  IMAD.IADD R3, R3, 0x1, -R0 ;  /* 0x0000000103037824 */ /* 0x000fe400078e0a00 */
[C---:B------:R-:W-:Y:S01]  /*0e70*/  IMAD R0, R10.reuse, -0x800000, R9 ;  /* 0xff8000000a007824 */ /* 0x040fe200078e0209 */
[----:B------:R-:W-:Y:S01]  /*0e80*/  IADD3 R10, PT, PT, R10, 0x7f, -R15 ;  /* 0x0000007f0a0a7810 */ /* 0x000fe20007ffe80f */
[----:B------:R-:W0:Y:S01]  /*0e90*/  MUFU.RCP R11, R3 ;  /* 0x00000003000b7308 */ /* 0x000e220000001000 */
[----:B------:R-:W-:-:S03]  /*0ea0*/  FADD.FTZ R13, -R3, -RZ ;  /* 0x800000ff030d7221 */ /* 0x000fc60000010100 */
[----:B------:R-:W-:Y:S02]  /*0eb0*/  IMAD.IADD R10, R10, 0x1, R7 ;  /* 0x000000010a0a7824 */ /* 0x000fe400078e0207 */
        /* <DEDUP_REMOVED lines=26> */
[C---:B------:R-:W-:Y:S01]  /*1060*/  VIADD R12, R11.reuse, 0x20 ;  /* 0x000000200b0c7836 */ /* 0x040fe20000000000 */
[----:B------:R-:W-:Y:S02]  /*1070*/  IADD3 R9, PT, PT, -R11, RZ, RZ ;  /* 0x000000ff0b097210 */ /* 0x000fe40007ffe1ff */
[----:B------:R-:W-:-:S02]  /*1080*/  LOP3.LUT R7, R7, 0x800000, RZ, 0xfc, !PT ;  /* 0x0080000007077812 */ /* 0x000fc400078efcff */
[----:B------:R-:W-:Y:S02]  /*1090*/  FSETP.NEU.FTZ.AND P0, PT, R3, R10, PT ;  /* 0x0000000a0300720b */ /* 0x000fe40003f1d000 */
[----:B------:R-:W-:Y:S02]  /*10a0*/  SHF.L.U32 R12, R7, R12, RZ ;  /* 0x0000000c070c7219 */ /* 0x000fe400000006ff */
[----:B------:R-:W-:Y:S02]  /*10b0*/  SEL R10, R9, RZ, P2 ;  /* 0x000000ff090a7207 */ /* 0x000fe40001000000 */
[----:B------:R-:W-:Y:S02]  /*10c0*/  ISETP.NE.AND P1, PT, R12, RZ, P1 ;  /* 0x000000ff0c00720c */ /* 0x000fe40000f25270 */
[----:B------:R-:W-:Y:S02]  /*10d0*/  SHF.R.U32.HI R10, RZ, R10, R7 ;  /* 0x0000000aff0a7219 */ /* 0x000fe40000011607 */
[----:B------:R-:W-:-:S02]  /*10e0*/  PLOP3.LUT P0, PT, P0, P1, PT, 0xf8, 0x8f ;  /* 0x00000000008f781c */ /* 0x000fc40000703f70 */
[----:B------:R-:W-:Y:S02]  /*10f0*/  SHF.R.U32.HI R12, RZ, 0x1, R10 ;  /* 0x00000001ff0c7819 */ /* 0x000fe4000001160a */
[----:B------:R-:W-:-:S04]  /*1100*/  SEL R3, RZ, 0x1, !P0 ;  /* 0x00000001ff037807 */ /* 0x000fc80004000000 */
[----:B------:R-:W-:-:S04]  /*1110*/  LOP3.LUT R3, R3, 0x1, R12, 0xf8, !PT ;  /* 0x0000000103037812 */ /* 0x000fc800078ef80c */
[----:B------:R-:W-:-:S05]  /*1120*/  LOP3.LUT R3, R3, R10, RZ, 0xc0, !PT ;  /* 0x0000000a03037212 */ /* 0x000fca00078ec0ff */
[----:B------:R-:W-:-:S05]  /*1130*/  IMAD.IADD R3, R12, 0x1, R3 ;  /* 0x000000010c037824 */ /* 0x000fca00078e0203 */
[----:B------:R-:W-:Y:S01]  /*1140*/  LOP3.LUT R0, R3, R0, RZ, 0xfc, !PT ;  /* 0x0000000003007212 */ /* 0x000fe200078efcff */
[----:B------:R-:W-:Y:S06]  /*1150*/  BRA `(.L_x_424) ;  /* 0x0000000000107947 */ /* 0x000fec0003800000 */
.L_x_423:
[----:B------:R-:W-:-:S04]  /*1160*/  LOP3.LUT R0, R0, 0x80000000, RZ, 0xc0, !PT ;  /* 0x8000000000007812 */ /* 0x000fc800078ec0ff */
[----:B------:R-:W-:Y:S01]  /*1170*/  LOP3.LUT R0, R0, 0x7f800000, RZ, 0xfc, !PT ;  /* 0x7f80000000007812 */ /* 0x000fe200078efcff */
[----:B------:R-:W-:Y:S06]  /*1180*/  BRA `(.L_x_424) ;  /* 0x0000000000047947 */ /* 0x000fec0003800000 */
.L_x_422:
[----:B------:R-:W-:-:S07]  /*1190*/  IMAD R0, R10, 0x800000, R0 ;  /* 0x008000000a007824 */ /* 0x000fce00078e0200 */
.L_x_424:
[----:B------:R-:W-:Y:S05]  /*11a0*/  BSYNC.RECONVERGENT B2 ;  /* 0x0000000000027941 */ /* 0x000fea0003800200 */
.L_x_421:
[----:B------:R-:W-:Y:S05]  /*11b0*/  BRA `(.L_x_425) ;  /* 0x0000000000207947 */ /* 0x000fea0003800000 */
.L_x_420:
[----:B------:R-:W-:-:S04]  /*11c0*/  LOP3.LUT R0, R3, 0x80000000, R9, 0x48, !PT ;  /* 0x8000000003007812 */ /* 0x000fc800078e4809 */
[----:B------:R-:W-:Y:S01]  /*11d0*/  LOP3.LUT R0, R0, 0x7f800000, RZ, 0xfc, !PT ;  /* 0x7f80000000007812 */ /* 0x000fe200078efcff */
[----:B------:R-:W-:Y:S06]  /*11e0*/  BRA `(.L_x_425) ;  /* 0x0000000000147947 */ /* 0x000fec0003800000 */
.L_x_419:
[----:B------:R-:W-:Y:S01]  /*11f0*/  LOP3.LUT R0, R3, 0x80000000, R9, 0x48, !PT ;  /* 0x8000000003007812 */ /* 0x000fe200078e4809 */
[----:B------:R-:W-:Y:S06]  /*1200*/  BRA `(.L_x_425) ;  /* 0x00000000000c7947 */ /* 0x000fec0003800000 */
.L_x_418:
[----:B------:R-:W0:Y:S01]  /*1210*/  MUFU.RSQ R0, -QNAN ;  /* 0xffc0000000007908 */ /* 0x000e220000001400 */
[----:B------:R-:W-:Y:S05]  /*1220*/  BRA `(.L_x_425) ;  /* 0x0000000000047947 */ /* 0x000fea0003800000 */
.L_x_417:
[----:B------:R-:W-:-:S07]  /*1230*/  FADD.FTZ R0, R0, R3 ;  /* 0x0000000300007221 */ /* 0x000fce0000010000 */
.L_x_425:
[----:B------:R-:W-:Y:S05]  /*1240*/  BSYNC.RECONVERGENT B1 ;  /* 0x0000000000017941 */ /* 0x000fea0003800200 */
.L_x_415:
[----:B------:R-:W-:-:S04]  /*1250*/  IMAD.MOV.U32 R9, RZ, RZ, 0x0 ;  /* 0x00000000ff097424 */ /* 0x000fc800078e00ff */
[----:B0-----:R-:W-:Y:S05]  /*1260*/  RET.REL.NODEC R8 `(_Z35calculate_cross_chain_opportunitiesP4PathPiPfii) ;  /* 0xffffffec08647950 */ /* 0x001fea0003c3ffff */
.L_x_426:
        /* <DEDUP_REMOVED lines=9> */
.L_x_538:


//--------------------- .text._Z25find_triangular_arbitrageP4PathPiii --------------------------
	.section	.text._Z25find_triangular_arbitrageP4PathPiii,"ax",@progbits
	.align	128
        .global         _Z25find_triangular_arbitrageP4PathPiii
        .type           _Z25find_triangular_arbitrageP4PathPiii,@function
        .size           _Z25find_triangular_arbitrageP4PathPiii,(.L_x_539 - _Z25find_triangular_arbitrageP4PathPiii)
        .other          _Z25find_triangular_arbitrageP4PathPiii,@"STO_CUDA_ENTRY STV_DEFAULT"
_Z25find_triangular_arbitrageP4PathPiii:
.text._Z25find_triangular_arbitrageP4PathPiii:
[----:B------:R-:W-:Y:S01]  /*0000*/  LDC R1, c[0x0][0x37c] ;  /* 0x0000df00ff017b82 */ /* 0x000fe20000000800 */
[----:B------:R-:W0:Y:S07]  /*0010*/  S2R R5, SR_TID.X ;  /* 0x0000000000057919 */ /* 0x000e2e0000002100 */
[----:B------:R-:W1:Y:S08]  /*0020*/  LDC R15, c[0x0][0x390] ;  /* 0x0000e400ff0f7b82 */ /* 0x000e700000000800 */
        /* <DEDUP_REMOVED lines=13> */
[----:B0-----:R-:W-:-:S07]  /*0100*/  IADD3 R4, PT, PT, R8, 0xffffffe, RZ ;  /* 0x0ffffffe08047810 */ /* 0x001fce0007ffe0ff */
[----:B------:R0:W2:Y:S01]  /*0110*/  F2I.FTZ.U32.TRUNC.NTZ R5, R4 ;  /* 0x0000000400057305 */ /* 0x0000a2000021f000 */
[----:B-1----:R-:W-:Y:S01]  /*0120*/  VIADD R6, R9, 0xffffffe ;  /* 0x0ffffffe09067836 */ /* 0x002fe20000000000 */
[----:B------:R-:W-:-:S06]  /*0130*/  IABS R9, R0 ;  /* 0x0000000000097213 */ /* 0x000fcc0000000000 */
[----:B------:R1:W3:Y:S01]  /*0140*/  F2I.FTZ.U32.TRUNC.NTZ R7, R6 ;  /* 0x0000000600077305 */ /* 0x0002e2000021f000 */
[----:B0-----:R-:W-:Y:S01]  /*0150*/  HFMA2 R4, -RZ, RZ, 0, 0 ;  /* 0x00000000ff047431 */ /* 0x001fe200000001ff */
[----:B--2---:R-:W-:Y:S01]  /*0160*/  IADD3 R11, PT, PT, RZ, -R5, RZ ;  /* 0x80000005ff0b7210 */ /* 0x004fe20007ffe0ff */
[----:B-1----:R-:W-:-:S04]  /*0170*/  IMAD.MOV.U32 R6, RZ, RZ, RZ ;  /* 0x000000ffff067224 */ /* 0x002fc800078e00ff */
[----:B------:R-:W-:Y:S02]  /*0180*/  IMAD R11, R11, R2, RZ ;  /* 0x000000020b0b7224 */ /* 0x000fe400078e02ff */
[----:B---3--:R-:W-:Y:S02]  /*0190*/  IMAD.MOV R10, RZ, RZ, -R7 ;  /* 0x000000ffff0a7224 */ /* 0x008fe400078e0a07 */
[----:B------:R-:W-:Y:S01]  /*01a0*/  IMAD.HI.U32 R5, R5, R11, R4 ;  /* 0x0000000b05057227 */ /* 0x000fe200078e0004 */
[----:B------:R-:W-:-:S03]  /*01b0*/  IABS R4, R3 ;  /* 0x0000000300047213 */ /* 0x000fc60000000000 */
[----:B------:R-:W-:Y:S01]  /*01c0*/  IMAD R11, R10, R13, RZ ;  /* 0x0000000d0a0b7224 */ /* 0x000fe200078e02ff */
[----:B------:R-:W-:Y:S01]  /*01d0*/  IADD3 R8, PT, PT, RZ, -R4, RZ ;  /* 0x80000004ff087210 */ /* 0x000fe20007ffe0ff */
[----:B------:R-:W-:-:S04]  /*01e0*/  IMAD.HI.U32 R4, R5, R9, RZ ;  /* 0x0000000905047227 */ /* 0x000fc800078e00ff */
[----:B------:R-:W-:-:S04]  /*01f0*/  IMAD.HI.U32 R6, R7, R11, R6 ;  /* 0x0000000b07067227 */ /* 0x000fc800078e0006 */
[----:B------:R-:W-:Y:S02]  /*0200*/  IMAD.MOV R7, RZ, RZ, -R4 ;  /* 0x000000ffff077224 */ /* 0x000fe400078e0a04 */
[----:B------:R-:W-:-:S04]  /*0210*/  IMAD.HI.U32 R6, R6, R9, RZ ;  /* 0x0000000906067227 */ /* 0x000fc800078e00ff */
[--C-:B------:R-:W-:Y:S02]  /*0220*/  IMAD R7, R2, R7, R9.reuse ;  /* 0x0000000702077224 */ /* 0x100fe400078e0209 */
[----:B------:R-:W-:-:S03]  /*0230*/  IMAD R8, R6, R8, R9 ;  /* 0x0000000806087224 */ /* 0x000fc600078e0209 */
[----:B------:R-:W-:Y:S02]  /*0240*/  ISETP.GT.U32.AND P4, PT, R2, R7, PT ;  /* 0x000000070200720c */ /* 0x000fe40003f84070 */
[----:B------:R-:W-:-:S11]  /*0250*/  ISETP.GT.U32.AND P5, PT, R13, R8, PT ;  /* 0x000000080d00720c */ /* 0x000fd60003fa4070 */
[----:B------:R-:W-:Y:S02]  /*0260*/  @!P4 IMAD.IADD R7, R7, 0x1, -R2 ;  /* 0x000000010707c824 */ /* 0x000fe400078e0a02 */
[----:B------:R-:W-:Y:S01]  /*0270*/  @!P5 IADD3 R8, PT, PT, R8, -R13, RZ ;  /* 0x8000000d0808d210 */ /* 0x000fe20007ffe0ff */
[----:B------:R-:W-:Y:S01]  /*0280*/  @!P4 VIADD R4, R4, 0x1 ;  /* 0x000000010404c836 */ /* 0x000fe20000000000 */
[----:B------:R-:W-:Y:S02]  /*0290*/  ISETP.NE.AND P4, PT, R3, RZ, PT ;  /* 0x000000ff0300720c */ /* 0x000fe40003f85270 */
[----:B------:R-:W-:Y:S02]  /*02a0*/  ISETP.GE.U32.AND P3, PT, R7, R2, PT ;  /* 0x000000020700720c */ /* 0x000fe40003f66070 */
[----:B------:R-:W-:Y:S02]  /*02b0*/  LOP3.LUT R7, R0, R15, RZ, 0x3c, !PT ;  /* 0x0000000f00077212 */ /* 0x000fe400078e3cff */
[----:B------:R-:W-:-:S02]  /*02c0*/  ISETP.GE.U32.AND P2, PT, R8, R13, PT ;  /* 0x0000000d0800720c */ /* 0x000fc40003f46070 */
[----:B------:R-:W-:Y:S02]  /*02d0*/  LOP3.LUT R8, R0, R3, RZ, 0x3c, !PT ;  /* 0x0000000300087212 */ /* 0x000fe400078e3cff */
[----:B------:R-:W-:Y:S02]  /*02e0*/  ISETP.GE.AND P0, PT, R7, RZ, PT ;  /* 0x000000ff0700720c */ /* 0x000fe40003f06270 */
[----:B------:R-:W-:Y:S02]  /*02f0*/  ISETP.GE.AND P1, PT, R8, RZ, PT ;  /* 0x000000ff0800720c */ /* 0x000fe40003f26270 */
[----:B------:R-:W-:Y:S01]  /*0300*/  @!P5 IADD3 R6, PT, PT, R6, 0x1, RZ ;  /* 0x000000010606d810 */ /* 0x000fe20007ffe0ff */
[----:B------:R-:W-:Y:S01]  /*0310*/  @P3 VIADD R4, R4, 0x1 ;  /* 0x0000000104043836 */ /* 0x000fe20000000000 */
[----:B------:R-:W-:-:S03]  /*0320*/  LOP3.LUT R7, RZ, R15, RZ, 0x33, !PT ;  /* 0x0000000fff077212 */ /* 0x000fc600078e33ff */
[----:B------:R-:W-:Y:S02]  /*0330*/  @P2 IADD3 R6, PT, PT, R6, 0x1, RZ ;  /* 0x0000000106062810 */ /* 0x000fe40007ffe0ff */
[----:B------:R-:W-:Y:S02]  /*0340*/  ISETP.NE.AND P2, PT, R15, RZ, PT ;  /* 0x000000ff0f00720c */ /* 0x000fe40003f45270 */
[----:B------:R-:W-:Y:S02]  /*0350*/  @!P0 IMAD.MOV R4, RZ, RZ, -R4 ;  /* 0x000000ffff048224 */ /* 0x000fe400078e0a04 */
[----:B------:R-:W-:Y:S02]  /*0360*/  @!P1 IADD3 R6, PT, PT, -R6, RZ, RZ ;  /* 0x000000ff06069210 */ /* 0x000fe40007ffe1ff */
[----:B------:R-:W-:Y:S02]  /*0370*/  @!P4 LOP3.LUT R6, RZ, R3, RZ, 0x33, !PT ;  /* 0x00000003ff06c212 */ /* 0x000fe400078e33ff */
[----:B------:R-:W-:-:S02]  /*0380*/  SEL R4, R7, R4, !P2 ;  /* 0x0000000407047207 */ /* 0x000fc40005000000 */
[----:B------:R-:W-:Y:S02]  /*0390*/  IABS R9, R6 ;  /* 0x0000000600097213 */ /* 0x000fe40000000000 */
[----:B------:R-:W-:Y:S02]  /*03a0*/  IABS R8, R4 ;  /* 0x0000000400087213 */ /* 0x000fe40000000000 */
[----:B------:R-:W-:Y:S01]  /*03b0*/  ISETP.GE.AND P4, PT, R6, RZ, PT ;  /* 0x000000ff0600720c */ /* 0x000fe20003f86270 */
[----:B------:R-:W-:-:S04]  /*03c0*/  IMAD.HI.U32 R3, R5, R9, RZ ;  /* 0x0000000905037227 */ /* 0x000fc800078e00ff */
[----:B------:R-:W-:Y:S01]  /*03d0*/  IMAD.HI.U32 R5, R5, R8, RZ ;  /* 0x0000000805057227 */ /* 0x000fe200078e00ff */
[----:B------:R-:W-:-:S03]  /*03e0*/  IADD3 R10, PT, PT, -R3, RZ, RZ ;  /* 0x000000ff030a7210 */ /* 0x000fc60007ffe1ff */
[----:B------:R-:W-:Y:S02]  /*03f0*/  IMAD.MOV R3, RZ, RZ, -R5 ;  /* 0x000000ffff037224 */ /* 0x000fe400078e0a05 */
[C---:B------:R-:W-:Y:S02]  /*0400*/  IMAD R5, R2.reuse, R10, R9 ;  /* 0x0000000a02057224 */ /* 0x040fe400078e0209 */
[----:B------:R-:W-:-:S03]  /*0410*/  IMAD R3, R2, R3, R8 ;  /* 0x0000000302037224 */ /* 0x000fc600078e0208 */
[C---:B------:R-:W-:Y:S02]  /*0420*/  ISETP.GT.U32.AND P1, PT, R2.reuse, R5, PT ;  /* 0x000000050200720c */ /* 0x040fe40003f24070 */
[----:B------:R-:W-:-:S11]  /*0430*/  ISETP.GT.U32.AND P0, PT, R2, R3, PT ;  /* 0x000000030200720c */ /* 0x000fd60003f04070 */
[----:B------:R-:W-:Y:S02]  /*0440*/  @!P1 IADD3 R5, PT, PT, R5, -R2, RZ ;  /* 0x8000000205059210 */ /* 0x000fe40007ffe0ff */
[----:B------:R-:W-:Y:S01]  /*0450*/  @!P0 IMAD.IADD R3, R3, 0x1, -R2 ;  /* 0x0000000103038824 */ /* 0x000fe200078e0a02 */
[----:B------:R-:W-:Y:S02]  /*0460*/  ISETP.GE.AND P1, PT, R4, RZ, PT ;  /* 0x000000ff0400720c */ /* 0x000fe40003f26270 */
[C---:B------:R-:W-:Y:S02]  /*0470*/  ISETP.GT.U32.AND P3, PT, R2.reuse, R5, PT ;  /* 0x000000050200720c */ /* 0x040fe40003f64070 */
[----:B------:R-:W-:Y:S02]  /*0480*/  ISETP.GT.U32.AND P0, PT, R2, R3, PT ;  /* 0x000000030200720c */ /* 0x000fe40003f04070 */
[----:B------:R-:W-:-:S05]  /*0490*/  IADD3 R4, PT, PT, -R4, RZ, RZ ;  /* 0x000000ff04047210 */ /* 0x000fca0007ffe1ff */
[----:B------:R-:W-:-:S04]  /*04a0*/  IMAD R15, R15, R4, R0 ;  /* 0x000000040f0f7224 */ /* 0x000fc800078e0200 */
[----:B------:R-:W-:Y:S02]  /*04b0*/  @!P3 IADD3 R5, PT, PT, R5, -R2, RZ ;  /* 0x800000020505b210 */ /* 0x000fe40007ffe0ff */
[----:B------:R-:W-:Y:S02]  /*04c0*/  @!P0 IMAD.IADD R3, R3, 0x1, -R2 ;  /* 0x0000000103038824 */ /* 0x000fe400078e0a02 */
[----:B------:R-:W-:Y:S02]  /*04d0*/  @!P4 IADD3 R5, PT, PT, -R5, RZ, RZ ;  /* 0x000000ff0505c210 */ /* 0x000fe40007ffe1ff */
[----:B------:R-:W-:Y:S02]  /*04e0*/  @!P1 IMAD.MOV R3, RZ, RZ, -R3 ;  /* 0x000000ffff039224 */ /* 0x000fe400078e0a03 */
[----:B------:R-:W-:-:S03]  /*04f0*/  SEL R25, R7, R5, !P2 ;  /* 0x0000000507197207 */ /* 0x000fc60005000000 */
[----:B------:R-:W-:-:S04]  /*0500*/  SEL R24, R7, R3, !P2 ;  /* 0x0000000307187207 */ /* 0x000fc80005000000 */
[----:B------:R-:W-:-:S04]  /*0510*/  ISETP.NE.AND P0, PT, R24, R25, PT ;  /* 0x000000191800720c */ /* 0x000fc80003f05270 */
[----:B------:R-:W-:-:S04]  /*0520*/  ISETP.EQ.OR P0, PT, R15, R24, !P0 ;  /* 0x000000180f00720c */ /* 0x000fc80004702670 */
[----:B------:R-:W-:-:S13]  /*0530*/  ISETP.EQ.OR P0, PT, R15, R25, P0 ;  /* 0x000000190f00720c */ /* 0x000fda0000702670 */
[----:B------:R-:W-:Y:S05]  /*0540*/  @P0 EXIT ;  /* 0x000000000000094d */ /* 0x000fea0003800000 */
[----:B------:R-:W0:Y:S01]  /*0550*/  LDCU UR4, c[0x0][0x394] ;  /* 0x00007280ff0477ac */ /* 0x000e220008000800 */
[----:B------:R-:W-:Y:S01]  /*0560*/  IMAD.MOV.U32 R14, RZ, RZ, RZ ;  /* 0x000000ffff0e7224 */ /* 0x000fe200078e00ff */
[----:B------:R-:W-:Y:S01]  /*0570*/  MOV R13, 0xffffffff ;  /* 0xffffffff000d7802 */ /* 0x000fe20000000f00 */
[----:B------:R-:W-:Y:S01]  /*0580*/  IMAD.MOV.U32 R12, RZ, RZ, -0x1 ;  /* 0xffffffffff0c7424 */ /* 0x000fe200078e00ff */
[----:B------:R-:W-:Y:S01]  /*0590*/  MOV R11, 0xffffffff ;  /* 0xffffffff000b7802 */ /* 0x000fe20000000f00 */
[----:B------:R-:W1:Y:S01]  /*05a0*/  LDCU.64 UR6, c[0x0][0x358] ;  /* 0x00006b00ff0677ac */ /* 0x000e620008000a00 */
[----:B0-----:R-:W-:-:S09]  /*05b0*/  UISETP.GE.AND UP0, UPT, UR4, 0x1, UPT ;  /* 0x000000010400788c */ /* 0x001fd2000bf06270 */
[----:B-1----:R-:W-:Y:S05]  /*05c0*/  BRA.U !UP0, `(.L_x_427) ;  /* 0x0000001908e47547 */ /* 0x002fea000b800000 */
[----:B------:R-:W0:Y:S01]  /*05d0*/  LDC.64 R20, c[0x4][RZ] ;  /* 0x01000000ff147b82 */ /* 0x000e220000000a00 */
[----:B------:R-:W-:Y:S01]  /*05e0*/  IMAD.MOV.U32 R11, RZ, RZ, -0x1 ;  /* 0xffffffffff0b7424 */ /* 0x000fe200078e00ff */
[----:B------:R-:W-:Y:S01]  /*05f0*/  MOV R14, RZ ;  /* 0x000000ff000e7202 */ /* 0x000fe20000000f00 */
[----:B------:R-:W-:Y:S01]  /*0600*/  IMAD.MOV.U32 R10, RZ, RZ, RZ ;  /* 0x000000ffff0a7224 */ /* 0x000fe200078e00ff */
[----:B------:R-:W-:Y:S01]  /*0610*/  MOV R12, 0xffffffff ;  /* 0xffffffff000c7802 */ /* 0x000fe20000000f00 */
[----:B------:R-:W-:Y:S01]  /*0620*/  IMAD.MOV.U32 R13, RZ, RZ, -0x1 ;  /* 0xffffffffff0d7424 */ /* 0x000fe200078e00ff */
[----:B------:R-:W-:Y:S02]  /*0630*/  ULOP3.LUT UR5, UR4, 0x3, URZ, 0xc0, !UPT ;  /* 0x0000000304057892 */ /* 0x000fe4000f8ec0ff */
[----:B------:R-:W-:Y:S01]  /*0640*/  ULOP3.LUT UR4, UR4, 0x7ffffffc, URZ, 0xc0, !UPT ;  /* 0x7ffffffc04047892 */ /* 0x000fe2000f8ec0ff */
[----:B0-----:R-:W-:-:S04]  /*0650*/  IMAD.WIDE R16, R25, 0x190, R20 ;  /* 0x0000019019107825 */ /* 0x001fc800078e0214 */
[----:B------:R-:W-:-:S04]  /*0660*/  IMAD.WIDE R18, R15, 0x190, R20 ;  /* 0x000001900f127825 */ /* 0x000fc800078e0214 */
[----:B------:R-:W-:-:S07]  /*0670*/  IMAD.WIDE R20, R24, 0x190, R20 ;  /* 0x0000019018147825 */ /* 0x000fce00078e0214 */
.L_x_478:
[----:B------:R-:W-:-:S03]  /*0680*/  IMAD.WIDE.U32 R4, R10, 0x4, RZ ;  /* 0x000000040a047825 */ /* 0x000fc600078e00ff */
[----:B------:R-:W-:-:S04]  /*0690*/  IADD3 R2, P0, PT, R18, R4, RZ ;  /* 0x0000000412027210 */ /* 0x000fc80007f1e0ff */
[----:B------:R-:W-:-:S05]  /*06a0*/  IADD3.X R3, PT, PT, R19, R5, RZ, P0, !PT ;  /* 0x0000000513037210 */ /* 0x000fca00007fe4ff */
[----:B------:R-:W2:Y:S01]  /*06b0*/  LDG.E R2, desc[UR6][R2.64] ;  /* 0x0000000602027981 */ /* 0x000ea2000c1e1900 */
[----:B------:R-:W-:Y:S01]  /*06c0*/  BSSY.RECONVERGENT B1, `(.L_x_428) ;  /* 0x00001a5000017945 */ /* 0x000fe20003800200 */
[----:B--2---:R-:W-:-:S13]  /*06d0*/  FSETP.GTU.AND P0, PT, R2, RZ, PT ;  /* 0x000000ff0200720b */ /* 0x004fda0003f0c000 */
[----:B------:R-:W-:Y:S05]  /*06e0*/  @!P0 BRA `(.L_x_429) ;  /* 0x0000001800888947 */ /* 0x000fea0003800000 */
[----:B------:R-:W-:Y:S02]  /*06f0*/  HFMA2 R8, -RZ, RZ, 0, 0 ;  /* 0x00000000ff087431 */ /* 0x000fe400000001ff */
[----:B------:R-:W-:-:S07]  /*0700*/  IMAD.MOV.U32 R9, RZ, RZ, R4 ;  /* 0x000000ffff097224 */ /* 0x000fce00078e0004 */
.L_x_477:
[----:B------:R-:W-:-:S03]  /*0710*/  IMAD.WIDE.U32 R4, R8, 0x4, RZ ;  /* 0x0000000408047825 */ /* 0x000fc600078e00ff */
[----:B------:R-:W-:-:S05]  /*0720*/  IADD3 R6, P0, PT, R20, R4, RZ ;  /* 0x0000000414067210 */ /* 0x000fca0007f1e0ff */
[----:B------:R-:W-:-:S05]  /*0730*/  IMAD.X R7, R21, 0x1, R5, P0 ;  /* 0x0000000115077824 */ /* 0x000fca00000e0605 */
[----:B------:R-:W2:Y:S01]  /*0740*/  LDG.E R0, desc[UR6][R6.64] ;  /* 0x0000000606007981 */ /* 0x000ea2000c1e1900 */
[----:B------:R-:W-:Y:S01]  /*0750*/  BSSY.RECONVERGENT B0, `(.L_x_430) ;  /* 0x0000197000007945 */ /* 0x000fe20003800200 */
[----:B--2---:R-:W-:-:S13]  /*0760*/  FSETP.GTU.AND P0, PT, R0, RZ, PT ;  /* 0x000000ff0000720b */ /* 0x004fda0003f0c000 */
[----:B------:R-:W-:Y:S05]  /*0770*/  @!P0 BRA `(.L_x_431) ;  /* 0x0000001800508947 */ /* 0x000fea0003800000 */
[----:B------:R-:W0:Y:S01]  /*0780*/  MUFU.RCP R3, R2 ;  /* 0x0000000200037308 */ /* 0x000e220000001000 */
[----:B------:R-:W1:Y:S01]  /*0790*/  LDC R5, c[0x0][0x394] ;  /* 0x0000e500ff057b82 */ /* 0x000e620000000800 */
[----:B------:R-:W-:Y:S01]  /*07a0*/  BSSY.RECONVERGENT B4, `(.L_x_432) ;  /* 0x000000f000047945 */ /* 0x000fe20003800200 */
[----:B------:R-:W-:-:S05]  /*07b0*/  MOV R7, R4 ;  /* 0x0000000400077202 */ /* 0x000fca0000000f00 */
[----:B------:R-:W2:Y:S01]  /*07c0*/  FCHK P0, R0, R2 ;  /* 0x0000000200007302 */ /* 0x000ea20000000000 */
[----:B0-----:R-:W-:-:S04]  /*07d0*/  FFMA R6, -R2, R3, 1 ;  /* 0x3f80000002067423 */ /* 0x001fc80000000103 */
[----:B------:R-:W-:-:S04]  /*07e0*/  FFMA R3, R3, R6, R3 ;  /* 0x0000000603037223 */ /* 0x000fc80000000003 */
[----:B------:R-:W-:Y:S01]  /*07f0*/  FFMA R6, R0, R3, RZ ;  /* 0x0000000300067223 */ /* 0x000fe200000000ff */
[----:B-1----:R-:W-:-:S03]  /*0800*/  ISETP.GE.U32.AND P2, PT, R5, 0x4, PT ;  /* 0x000000040500780c */ /* 0x002fc60003f46070 */
[----:B------:R-:W-:-:S04]  /*0810*/  FFMA R5, -R2, R6, R0 ;  /* 0x0000000602057223 */ /* 0x000fc80000000100 */
[----:B------:R-:W-:Y:S01]  /*0820*/  FFMA R6, R3, R5, R6 ;  /* 0x0000000503067223 */ /* 0x000fe20000000006 */
[----:B--2---:R-:W-:Y:S06]  /*0830*/  @!P0 BRA `(.L_x_433) ;  /* 0x0000000000148947 */ /* 0x004fec0003800000 */
[----:B------:R-:W-:Y:S01]  /*0840*/  IMAD.MOV.U32 R28, RZ, RZ, R0 ;  /* 0x000000ffff1c7224 */ /* 0x000fe200078e0000 */
[----:B------:R-:W-:Y:S02]  /*0850*/  MOV R3, R2 ;  /* 0x0000000200037202 */ /* 0x000fe40000000f00 */
[----:B------:R-:W-:-:S07]  /*0860*/  MOV R26, 0x880 ;  /* 0x00000880001a7802 */ /* 0x000fce0000000f00 */
[----:B------:R-:W-:Y:S05]  /*0870*/  CALL.REL.NOINC `($__internal_2_$__cuda_sm3x_div_rn_noftz_f32_slowpath) ;  /* 0x0000001800b47944 */ /* 0x000fea0003c00000 */
[----:B------:R-:W-:-:S07]  /*0880*/  IMAD.MOV.U32 R6, RZ, RZ, R3 ;  /* 0x000000ffff067224 */ /* 0x000fce00078e0003 */
.L_x_433:
[----:B------:R-:W-:Y:S05]  /*0890*/  BSYNC.RECONVERGENT B4 ;  /* 0x0000000000047941 */ /* 0x000fea0003800200 */
.L_x_432:
[----:B------:R-:W-:Y:S01]  /*08a0*/  HFMA2 R34, -RZ, RZ, 0, 0 ;  /* 0x00000000ff227431 */ /* 0x000fe200000001ff */
[----:B------:R-:W-:Y:S06]  /*08b0*/  @!P2 BRA `(.L_x_434) ;  /* 0x0000000c0060a947 */ /* 0x000fec0003800000 */
[----:B------:R-:W-:-:S07]  /*08c0*/  IMAD.MOV.U32 R5, RZ, RZ, RZ ;  /* 0x000000ffff057224 */ /* 0x000fce00078e00ff */
.L_x_459:
[----:B------:R-:W-:-:S03]  /*08d0*/  IMAD.WIDE.U32 R26, R5, 0x4, RZ ;  /* 0x00000004051a7825 */ /* 0x000fc600078e00ff */
[----:B------:R-:W-:-:S04]  /*08e0*/  IADD3 R22, P0, PT, R16, R26, RZ ;  /* 0x0000001a10167210 */ /* 0x000fc80007f1e0ff */
[----:B------:R-:W-:-:S05]  /*08f0*/  IADD3.X R23, PT, PT, R17, R27, RZ, P0, !PT ;  /* 0x0000001b11177210 */ /* 0x000fca00007fe4ff */
[----:B------:R-:W2:Y:S01]  /*0900*/  LDG.E R35, desc[UR6][R22.64] ;  /* 0x0000000616237981 */ /* 0x000ea2000c1e1900 */
[----:B------:R-:W-:Y:S01]  /*0910*/  BSSY.RECONVERGENT B4, `(.L_x_435) ;  /* 0x0000032000047945 */ /* 0x000fe20003800200 */
[----:B------:R-:W-:Y:S01]  /*0920*/  IMAD.MOV.U32 R4, RZ, RZ, R26 ;  /* 0x000000ffff047224 */ /* 0x000fe200078e001a */
[----:B--2---:R-:W-:-:S13]  /*0930*/  FSETP.GTU.AND P0, PT, R35, RZ, PT ;  /* 0x000000ff2300720b */ /* 0x004fda0003f0c000 */
[----:B------:R-:W-:Y:S05]  /*0940*/  @!P0 BRA `(.L_x_436) ;  /* 0x0000000000b88947 */ /* 0x000fea0003800000 */
[----:B------:R-:W0:Y:S01]  /*0950*/  MUFU.RCP R27, R0 ;  /* 0x00000000001b7308 */ /* 0x000e220000001000 */
[----:B------:R-:W1:Y:S01]  /*0960*/  LDC R3, c[0x3][R9] ;  /* 0x00c0000009037b82 */ /* 0x000e620000000800 */
[----:B------:R-:W-:Y:S06]  /*0970*/  BSSY.RECONVERGENT B5, `(.L_x_437) ;  /* 0x000000e000057945 */ /* 0x000fec0003800200 */
[----:B------:R-:W2:Y:S01]  /*0980*/  FCHK P0, R35, R0 ;  /* 0x0000000023007302 */ /* 0x000ea20000000000 */
[----:B0-----:R-:W-:-:S04]  /*0990*/  FFMA R26, -R0, R27, 1 ;  /* 0x3f800000001a7423 */ /* 0x001fc8000000011b */
[----:B------:R-:W-:-:S04]  /*09a0*/  FFMA R26, R27, R26, R27 ;  /* 0x0000001a1b1a7223 */ /* 0x000fc8000000001b */
[----:B------:R-:W-:Y:S01]  /*09b0*/  FFMA R27, R35, R26, RZ ;  /* 0x0000001a231b7223 */ /* 0x000fe200000000ff */
[----:B-1----:R-:W-:-:S03]  /*09c0*/  FADD R3, -R3, 1 ;  /* 0x3f80000003037421 */ /* 0x002fc60000000100 */
[----:B------:R-:W-:Y:S01]  /*09d0*/  FFMA R28, -R0, R27, R35 ;  /* 0x0000001b001c7223 */ /* 0x000fe20000000123 */
[----:B------:R-:W-:-:S03]  /*09e0*/  FMUL R34, R3, R6 ;  /* 0x0000000603227220 */ /* 0x000fc60000400000 */
[----:B------:R-:W-:Y:S01]  /*09f0*/  FFMA R3, R26, R28, R27 ;  /* 0x0000001c1a037223 */ /* 0x000fe2000000001b */
[----:B--2---:R-:W-:Y:S06]  /*0a00*/  @!P0 BRA `(.L_x_438) ;  /* 0x0000000000108947 */ /* 0x004fec0003800000 */
[----:B------:R-:W-:Y:S01]  /*0a10*/  MOV R28, R35 ;  /* 0x00000023001c7202 */ /* 0x000fe20000000f00 */
[----:B------:R-:W-:Y:S01]  /*0a20*/  IMAD.MOV.U32 R3, RZ, RZ, R0 ;  /* 0x000000ffff037224 */ /* 0x000fe200078e0000 */
[----:B------:R-:W-:-:S07]  /*0a30*/  MOV R26, 0xa50 ;  /* 0x00000a50001a7802 */ /* 0x000fce0000000f00 */
[----:B------:R-:W-:Y:S05]  /*0a40*/  CALL.REL.NOINC `($__internal_2_$__cuda_sm3x_div_rn_noftz_f32_slowpath) ;  /* 0x0000001800407944 */ /* 0x000fea0003c00000 */
.L_x_438:
[----:B------:R-:W-:Y:S05]  /*0a50*/  BSYNC.RECONVERGENT B5 ;  /* 0x0000000000057941 */ /* 0x000fea0003800200 */
.L_x_437:
        /* <DEDUP_REMOVED lines=16> */
.L_x_440:
[----:B------:R-:W-:Y:S05]  /*0b60*/  BSYNC.RECONVERGENT B5 ;  /* 0x0000000000057941 */ /* 0x000fea0003800200 */
.L_x_439:
[----:B------:R-:W0:Y:S01]  /*0b70*/  LDC R26, c[0x3][R4] ;  /* 0x00c00000041a7b82 */ /* 0x000e220000000800 */
[----:B------:R-:W1:Y:S01]  /*0b80*/  LDCU UR8, c[0x3][0x190] ;  /* 0x00c03200ff0877ac */ /* 0x000e620008000800 */
[----:B------:R-:W-:Y:S01]  /*0b90*/  FMUL R34, R34, R33 ;  /* 0x0000002122227220 */ /* 0x000fe20000400000 */
[----:B0-----:R-:W-:-:S04]  /*0ba0*/  FADD R26, -R26, 1 ;  /* 0x3f8000001a1a7421 */ /* 0x001fc80000000100 */
[----:B------:R-:W-:-:S04]  /*0bb0*/  FMUL R3, R26, R3 ;  /* 0x000000031a037220 */ /* 0x000fc80000400000 */
[----:B------:R-:W-:-:S05]  /*0bc0*/  FFMA R3, R3, R34, -1 ;  /* 0xbf80000003037423 */ /* 0x000fca0000000022 */
[----:B-1----:R-:W-:-:S04]  /*0bd0*/  FSETP.GT.AND P0, PT, R3, UR8, PT ;  /* 0x0000000803007c0b */ /* 0x002fc8000bf04000 */
[----:B------:R-:W-:-:S04]  /*0be0*/  FSETP.GT.AND P0, PT, R3, R14, P0 ;  /* 0x0000000e0300720b */ /* 0x000fc80000704000 */
[----:B------:R-:W-:Y:S02]  /*0bf0*/  FSEL R14, R3, R14, P0 ;  /* 0x0000000e030e7208 */ /* 0x000fe40000000000 */
[----:B------:R-:W-:Y:S02]  /*0c00*/  SEL R13, R10, R13, P0 ;  /* 0x0000000d0a0d7207 */ /* 0x000fe40000000000 */
[----:B------:R-:W-:Y:S02]  /*0c10*/  SEL R12, R8, R12, P0 ;  /* 0x0000000c080c7207 */ /* 0x000fe40000000000 */
[----:B------:R-:W-:-:S07]  /*0c20*/  SEL R11, R5, R11, P0 ;  /* 0x0000000b050b7207 */ /* 0x000fce0000000000 */
.L_x_436:
[----:B------:R-:W-:Y:S05]  /*0c30*/  BSYNC.RECONVERGENT B4 ;  /* 0x0000000000047941 */ /* 0x000fea0003800200 */
.L_x_435:
[----:B------:R-:W2:Y:S01]  /*0c40*/  LDG.E R36, desc[UR6][R22.64+0x4] ;  /* 0x0000040616247981 */ /* 0x000ea2000c1e1900 */
[----:B------:R-:W-:Y:S01]  /*0c50*/  BSSY.RECONVERGENT B4, `(.L_x_441) ;  /* 0x0000032000047945 */ /* 0x000fe20003800200 */
[----:B--2---:R-:W-:-:S13]  /*0c60*/  FSETP.GTU.AND P0, PT, R36, RZ, PT ;  /* 0x000000ff2400720b */ /* 0x004fda0003f0c000 */
[----:B------:R-:W-:Y:S05]  /*0c70*/  @!P0 BRA `(.L_x_442) ;  /* 0x0000000000bc8947 */ /* 0x000fea0003800000 */
[----:B------:R-:W0:Y:S01]  /*0c80*/  MUFU.RCP R3, R0 ;  /* 0x0000000000037308 */ /* 0x000e220000001000 */
[----:B------:R-:W1:Y:S01]  /*0c90*/  LDC R28, c[0x3][R9] ;  /* 0x00c00000091c7b82 */ /* 0x000e620000000800 */
[----:B------:R-:W-:Y:S01]  /*0ca0*/  BSSY.RECONVERGENT B5, `(.L_x_443) ;  /* 0x000000f000057945 */ /* 0x000fe20003800200 */
[----:B------:R-:W-:-:S05]  /*0cb0*/  IADD3 R35, PT, PT, R5, 0x1, RZ ;  /* 0x0000000105237810 */ /* 0x000fca0007ffe0ff */
        /* <DEDUP_REMOVED lines=9> */
[----:B------:R-:W-:Y:S01]  /*0d50*/  IMAD.MOV.U32 R28, RZ, RZ, R36 ;  /* 0x000000ffff1c7224 */ /* 0x000fe200078e0024 */
[----:B------:R-:W-:Y:S02]  /*0d60*/  MOV R3, R0 ;  /* 0x0000000000037202 */ /* 0x000fe40000000f00 */
[----:B------:R-:W-:-:S07]  /*0d70*/  MOV R26, 0xd90 ;  /* 0x00000d90001a7802 */ /* 0x000fce0000000f00 */
[----:B------:R-:W-:Y:S05]  /*0d80*/  CALL.REL.NOINC `($__internal_2_$__cuda_sm3x_div_rn_noftz_f32_slowpath) ;  /* 0x0000001400707944 */ /* 0x000fea0003c00000 */
.L_x_444:
[----:B------:R-:W-:Y:S05]  /*0d90*/  BSYNC.RECONVERGENT B5 ;  /* 0x0000000000057941 */ /* 0x000fea0003800200 */
.L_x_443:
        /* <DEDUP_REMOVED lines=16> */
.L_x_446:
[----:B------:R-:W-:Y:S05]  /*0ea0*/  BSYNC.RECONVERGENT B5 ;  /* 0x0000000000057941 */ /* 0x000fea0003800200 */
.L_x_445:
        /* <DEDUP_REMOVED lines=8> */
[----:B------:R-:W-:Y:S02]  /*0f30*/  SEL R11, R35, R11, P0 ;  /* 0x0000000b230b7207 */ /* 0x000fe40000000000 */
[----:B------:R-:W-:Y:S02]  /*0f40*/  FSEL R14, R3, R14, P0 ;  /* 0x0000000e030e7208 */ /* 0x000fe40000000000 */
[----:B------:R-:W-:Y:S02]  /*0f50*/  SEL R13, R10, R13, P0 ;  /* 0x0000000d0a0d7207 */ /* 0x000fe40000000000 */
[----:B------:R-:W-:-:S07]  /*0f60*/  SEL R12, R8, R12, P0 ;  /* 0x0000000c080c7207 */ /* 0x000fce0000000000 */
.L_x_442:
[----:B------:R-:W-:Y:S05]  /*0f70*/  BSYNC.RECONVERGENT B4 ;  /* 0x0000000000047941 */ /* 0x000fea0003800200 */
.L_x_441:
[----:B------:R-:W2:Y:S01]  /*0f80*/  LDG.E R36, desc[UR6][R22.64+0x8] ;  /* 0x0000080616247981 */ /* 0x000ea2000c1e1900 */
[----:B------:R-:W-:Y:S01]  /*0f90*/  BSSY.RECONVERGENT B4, `(.L_x_447) ;  /* 0x0000032000047945 */ /* 0x000fe20003800200 */
[----:B--2---:R-:W-:-:S13]  /*0fa0*/  FSETP.GTU.AND P0, PT, R36, RZ, PT ;  /* 0x000000ff2400720b */ /* 0x004fda0003f0c000 */
[----:B------:R-:W-:Y:S05]  /*0fb0*/  @!P0 BRA `(.L_x_448) ;  /* 0x0000000000bc8947 */ /* 0x000fea0003800000 */
[----:B------:R-:W0:Y:S01]  /*0fc0*/  MUFU.RCP R3, R0 ;  /* 0x0000000000037308 */ /* 0x000e220000001000 */
[----:B------:R-:W1:Y:S01]  /*0fd0*/  LDC R28, c[0x3][R9] ;  /* 0x00c00000091c7b82 */ /* 0x000e620000000800 */
[----:B------:R-:W-:Y:S01]  /*0fe0*/  BSSY.RECONVERGENT B5, `(.L_x_449) ;  /* 0x000000f000057945 */ /* 0x000fe20003800200 */
[----:B------:R-:W-:-:S05]  /*0ff0*/  VIADD R35, R5, 0x2 ;  /* 0x0000000205237836 */ /* 0x000fca0000000000 */
        /* <DEDUP_REMOVED lines=13> */
.L_x_450:
[----:B------:R-:W-:Y:S05]  /*10d0*/  BSYNC.RECONVERGENT B5 ;  /* 0x0000000000057941 */ /* 0x000fea0003800200 */
.L_x_449:
        /* <DEDUP_REMOVED lines=16> */
.L_x_452:
[----:B------:R-:W-:Y:S05]  /*11e0*/  BSYNC.RECONVERGENT B5 ;  /* 0x0000000000057941 */ /* 0x000fea0003800200 */
.L_x_451:
        /* <DEDUP_REMOVED lines=12> */
.L_x_448:
[----:B------:R-:W-:Y:S05]  /*12b0*/  BSYNC.RECONVERGENT B4 ;  /* 0x0000000000047941 */ /* 0x000fea0003800200 */
.L_x_447:
        /* <DEDUP_REMOVED lines=13> */
[----:B------:R-:W-:-:S04]  /*1390*/  FFMA R23, -R0, R22, R34 ;  /* 0x0000001600177223 */ /* 0x000fc80000000122 */
[----:B------:R-:W-:Y:S01]  /*13a0*/  FFMA R3, R3, R23, R22 ;  /* 0x0000001703037223 */ /* 0x000fe20000000016 */
[----:B------:R-:W-:Y:S01]  /*13b0*/  FMUL R22, R27, R6 ;  /* 0x000000061b167220 */ /* 0x000fe20000400000 */
[----:B--2---:R-:W-:Y:S06]  /*13c0*/  @!P0 BRA `(.L_x_456) ;  /* 0x0000000000108947 */ /* 0x004fec0003800000 */
[----:B------:R-:W-:Y:S01]  /*13d0*/  IMAD.MOV.U32 R28, RZ, RZ, R34 ;  /* 0x000000ffff1c7224 */ /* 0x000fe200078e0022 */
[----:B------:R-:W-:Y:S02]  /*13e0*/  MOV R3, R0 ;  /* 0x0000000000037202 */ /* 0x000fe40000000f00 */
[----:B------:R-:W-:-:S07]  /*13f0*/  MOV R26, 0x1410 ;  /* 0x00001410001a7802 */ /* 0x000fce0000000f00 */
[----:B------:R-:W-:Y:S05]  /*1400*/  CALL.REL.NOINC `($__internal_2_$__cuda_sm3x_div_rn_noftz_f32_slowpath) ;  /* 0x0000000c00d07944 */ /* 0x000fea0003c00000 */
.L_x_456:
[----:B------:R-:W-:Y:S05]  /*1410*/  BSYNC.RECONVERGENT B5 ;  /* 0x0000000000057941 */ /* 0x000fea0003800200 */
.L_x_455:
        /* <DEDUP_REMOVED lines=16> */
.L_x_458:
[----:B------:R-:W-:Y:S05]  /*1520*/  BSYNC.RECONVERGENT B5 ;  /* 0x0000000000057941 */ /* 0x000fea0003800200 */
.L_x_457:
        /* <DEDUP_REMOVED lines=12> */
.L_x_454:
[----:B------:R-:W-:Y:S05]  /*15f0*/  BSYNC.RECONVERGENT B4 ;  /* 0x0000000000047941 */ /* 0x000fea0003800200 */
.L_x_453:
[----:B------:R-:W-:-:S05]  /*1600*/  VIADD R5, R5, 0x4 ;  /* 0x0000000405057836 */ /* 0x000fca0000000000 */
[----:B------:R-:W-:-:S13]  /*1610*/  ISETP.NE.AND P0, PT, R5, UR4, PT ;  /* 0x0000000405007c0c */ /* 0x000fda000bf05270 */
[----:B------:R-:W-:Y:S05]  /*1620*/  @P0 BRA `(.L_x_459) ;  /* 0xfffffff000a80947 */ /* 0x000fea000383ffff */
[----:B------:R-:W-:-:S07]  /*1630*/  MOV R34, UR4 ;  /* 0x0000000400227c02 */ /* 0x000fce0008000f00 */
.L_x_434:
[----:B------:R-:W-:-:S09]  /*1640*/  UISETP.NE.AND UP0, UPT, UR5, URZ, UPT ;  /* 0x000000ff0500728c */ /* 0x000fd2000bf05270 */
[----:B------:R-:W-:Y:S05]  /*1650*/  BRA.U !UP0, `(.L_x_431) ;  /* 0x0000000908987547 */ /* 0x000fea000b800000 */
[----:B------:R-:W-:-:S09]  /*1660*/  UISETP.NE.AND UP0, UPT, UR5, 0x1, UPT ;  /* 0x000000010500788c */ /* 0x000fd2000bf05270 */
[----:B------:R-:W-:Y:S05]  /*1670*/  BRA.U !UP0, `(.L_x_460) ;  /* 0x0000000508b07547 */ /* 0x000fea000b800000 */
[----:B------:R-:W-:-:S03]  /*1680*/  IMAD.WIDE.U32 R4, R34, 0x4, RZ ;  /* 0x0000000422047825 */ /* 0x000fc600078e00ff */
[----:B------:R-:W-:-:S05]  /*1690*/  IADD3 R36, P0, PT, R16, R4, RZ ;  /* 0x0000000410247210 */ /* 0x000fca0007f1e0ff */
[----:B------:R-:W-:-:S05]  /*16a0*/  IMAD.X R37, R17, 0x1, R5, P0 ;  /* 0x0000000111257824 */ /* 0x000fca00000e0605 */
[----:B------:R-:W2:Y:S01]  /*16b0*/  LDG.E R22, desc[UR6][R36.64] ;  /* 0x0000000624167981 */ /* 0x000ea2000c1e1900 */
[----:B------:R-:W-:Y:S01]  /*16c0*/  BSSY.RECONVERGENT B4, `(.L_x_461) ;  /* 0x0000032000047945 */ /* 0x000fe20003800200 */
[----:B------:R-:W-:Y:S02]  /*16d0*/  MOV R33, R4 ;  /* 0x0000000400217202 */ /* 0x000fe40000000f00 */
        /* <DEDUP_REMOVED lines=18> */
.L_x_464:
[----:B------:R-:W-:Y:S05]  /*1800*/  BSYNC.RECONVERGENT B5 ;  /* 0x0000000000057941 */ /* 0x000fea0003800200 */
.L_x_463:
        /* <DEDUP_REMOVED lines=16> */
.L_x_466:
[----:B------:R-:W-:Y:S05]  /*1910*/  BSYNC.RECONVERGENT B5 ;  /* 0x0000000000057941 */ /* 0x000fea0003800200 */
.L_x_465:
        /* <DEDUP_REMOVED lines=12> */
.L_x_462:
[----:B------:R-:W-:Y:S05]  /*19e0*/  BSYNC.RECONVERGENT B4 ;  /* 0x0000000000047941 */ /* 0x000fea0003800200 */
.L_x_461:
[----:B------:R-:W2:Y:S01]  /*19f0*/  LDG.E R23, desc[UR6][R36.64+0x4] ;  /* 0x0000040624177981 */ /* 0x000ea2000c1e1900 */
[----:B------:R-:W-:Y:S01]  /*1a00*/  BSSY.RECONVERGENT B4, `(.L_x_467) ;  /* 0x0000032000047945 */ /* 0x000fe20003800200 */
        /* <DEDUP_REMOVED lines=9> */
[----:B-1----:R-:W-:Y:S01]  /*1aa0*/  FADD R27, -R22, 1 ;  /* 0x3f800000161b7421 */ /* 0x002fe20000000100 */
[----:B------:R-:W-:Y:S02]  /*1ab0*/  IADD3 R22, PT, PT, R34, 0x1, RZ ;  /* 0x0000000122167810 */ /* 0x000fe40007ffe0ff */
        /* <DEDUP_REMOVED lines=8> */
.L_x_470:
[----:B------:R-:W-:Y:S05]  /*1b40*/  BSYNC.RECONVERGENT B5 ;  /* 0x0000000000057941 */ /* 0x000fea0003800200 */
.L_x_469:
        /* <DEDUP_REMOVED lines=16> */
.L_x_472:
[----:B------:R-:W-:Y:S05]  /*1c50*/  BSYNC.RECONVERGENT B5 ;  /* 0x0000000000057941 */ /* 0x000fea0003800200 */
.L_x_471:
        /* <DEDUP_REMOVED lines=12> */
.L_x_468:
[----:B------:R-:W-:Y:S05]  /*1d20*/  BSYNC.RECONVERGENT B4 ;  /* 0x0000000000047941 */ /* 0x000fea0003800200 */
.L_x_467:
[----:B------:R-:W-:-:S07]  /*1d30*/  IADD3 R34, PT, PT, R34, 0x2, RZ ;  /* 0x0000000222227810 */ /* 0x000fce0007ffe0ff */
.L_x_460:
[----:B------:R-:W0:Y:S02]  /*1d40*/  LDCU UR8, c[0x0][0x394] ;  /* 0x00007280ff0877ac */ /* 0x000e240008000800 */
[----:B0-----:R-:W-:-:S09]  /*1d50*/  ULOP3.LUT UP0, URZ, UR8, 0x1, URZ, 0xc0, !UPT ;  /* 0x0000000108ff7892 */ /* 0x001fd2000f80c0ff */
[----:B------:R-:W-:Y:S05]  /*1d60*/  BRA.U !UP0, `(.L_x_431) ;  /* 0x0000000108d47547 */ /* 0x000fea000b800000 */
[----:B------:R-:W-:-:S03]  /*1d70*/  IMAD.WIDE.U32 R22, R34, 0x4, RZ ;  /* 0x0000000422167825 */ /* 0x000fc600078e00ff */
[----:B------:R-:W-:-:S04]  /*1d80*/  IADD3 R4, P0, PT, R16, R22, RZ ;  /* 0x0000001610047210 */ /* 0x000fc80007f1e0ff */
[----:B------:R-:W-:-:S05]  /*1d90*/  IADD3.X R5, PT, PT, R17, R23, RZ, P0, !PT ;  /* 0x0000001711057210 */ /* 0x000fca00007fe4ff */
[----:B------:R-:W2:Y:S02]  /*1da0*/  LDG.E R4, desc[UR6][R4.64] ;  /* 0x0000000604047981 */ /* 0x000ea4000c1e1900 */
        /* <DEDUP_REMOVED lines=10> */
[----:B------:R-:W-:Y:S02]  /*1e50*/  IMAD.MOV.U32 R5, RZ, RZ, R22 ;  /* 0x000000ffff057224 */ /* 0x000fe400078e0016 */
[----:B------:R-:W-:Y:S01]  /*1e60*/  FFMA R23, -R0, R26, R4 ;  /* 0x0000001a00177223 */ /* 0x000fe20000000104 */
[----:B------:R-:W-:-:S03]  /*1e70*/  FMUL R6, R27, R6 ;  /* 0x000000061b067220 */ /* 0x000fc60000400000 */
[----:B------:R-:W-:Y:S01]  /*1e80*/  FFMA R3, R3, R23, R26 ;  /* 0x0000001703037223 */ /* 0x000fe2000000001a */
[----:B--2---:R-:W-:Y:S06]  /*1e90*/  @!P0 BRA `(.L_x_474) ;  /* 0x0000000000108947 */ /* 0x004fec0003800000 */
[----:B------:R-:W-:Y:S02]  /*1ea0*/  MOV R3, R0 ;  /* 0x0000000000037202 */ /* 0x000fe40000000f00 */
[----:B------:R-:W-:Y:S02]  /*1eb0*/  MOV R28, R4 ;  /* 0x00000004001c7202 */ /* 0x000fe40000000f00 */
[----:B------:R-:W-:-:S07]  /*1ec0*/  MOV R26, 0x1ee0 ;  /* 0x00001ee0001a7802 */ /* 0x000fce0000000f00 */
[----:B------:R-:W-:Y:S05]  /*1ed0*/  CALL.REL.NOINC `($__internal_2_$__cuda_sm3x_div_rn_noftz_f32_slowpath) ;  /* 0x00000004001c7944 */ /* 0x000fea0003c00000 */
.L_x_474:
[----:B------:R-:W-:Y:S05]  /*1ee0*/  BSYNC.RECONVERGENT B4 ;  /* 0x0000000000047941 */ /* 0x000fea0003800200 */
.L_x_473:
        /* <DEDUP_REMOVED lines=16> */
.L_x_476:
[----:B------:R-:W-:Y:S05]  /*1ff0*/  BSYNC.RECONVERGENT B4 ;  /* 0x0000000000047941 */ /* 0x000fea0003800200 */
.L_x_475:
        /* <DEDUP_REMOVED lines=12> */
.L_x_431:
[----:B------:R-:W-:Y:S05]  /*20c0*/  BSYNC.RECONVERGENT B0 ;  /* 0x0000000000007941 */ /* 0x000fea0003800200 */
.L_x_430:
[----:B------:R-:W0:Y:S01]  /*20d0*/  LDCU UR8, c[0x0][0x394] ;  /* 0x00007280ff0877ac */ /* 0x000e220008000800 */
[----:B------:R-:W-:-:S04]  /*20e0*/  IADD3 R8, PT, PT, R8, 0x1, RZ ;  /* 0x0000000108087810 */ /* 0x000fc80007ffe0ff */
[----:B0-----:R-:W-:-:S13]  /*20f0*/  ISETP.NE.AND P0, PT, R8, UR8, PT ;  /* 0x0000000808007c0c */ /* 0x001fda000bf05270 */
[----:B------:R-:W-:Y:S05]  /*2100*/  @P0 BRA `(.L_x_477) ;  /* 0xffffffe400800947 */ /* 0x000fea000383ffff */
.L_x_429:
[----:B------:R-:W-:Y:S05]  /*2110*/  BSYNC.RECONVERGENT B1 ;  /* 0x0000000000017941 */ /* 0x000fea0003800200 */
.L_x_428:
[----:B------:R-:W0:Y:S01]  /*2120*/  LDCU UR8, c[0x0][0x394] ;  /* 0x00007280ff0877ac */ /* 0x000e220008000800 */
[----:B------:R-:W-:-:S05]  /*2130*/  VIADD R10, R10, 0x1 ;  /* 0x000000010a0a7836 */ /* 0x000fca0000000000 */
[----:B0-----:R-:W-:-:S13]  /*2140*/  ISETP.NE.AND P0, PT, R10, UR8, PT ;  /* 0x000000080a007c0c */ /* 0x001fda000bf05270 */
[----:B------:R-:W-:Y:S05]  /*2150*/  @P0 BRA `(.L_x_478) ;  /* 0xffffffe400480947 */ /* 0x000fea000383ffff */
.L_x_427:
[----:B------:R-:W0:Y:S02]  /*2160*/  LDCU UR8, c[0x3][0x190] ;  /* 0x00c03200ff0877ac */ /* 0x000e240008000800 */
        /* <DEDUP_REMOVED lines=13> */
[----:B0-----:R-:W-:-:S04]  /*2240*/  IADD3 R5, PT, PT, R5, R4, RZ ;  /* 0x0000000405057210 */ /* 0x001fc80007ffe0ff */
[----:B------:R-:W-:-:S13]  /*2250*/  ISETP.GT.AND P0, PT, R5, 0x1869f, PT ;  /* 0x0001869f0500780c */ /* 0x000fda0003f04270 */
[----:B------:R-:W-:Y:S05]  /*2260*/  @P0 EXIT ;  /* 0x000000000000094d */ /* 0x000fea0003800000 */
[----:B------:R-:W0:Y:S01]  /*2270*/  LDC.64 R2, c[0x0][0x380] ;  /* 0x0000e000ff027b82 */ /* 0x000e220000000a00 */
[----:B------:R-:W-:Y:S02]  /*2280*/  HFMA2 R0, -RZ, RZ, 0, 1.78813934326171875e-07 ;  /* 0x00000003ff007431 */ /* 0x000fe400000001ff */
[----:B0-----:R-:W-:-:S04]  /*2290*/  IMAD.WIDE R2, R5, 0x4c, R2 ;  /* 0x0000004c05027825 */ /* 0x001fc800078e0202 */
[----:B------:R-:W-:Y:S01]  /*22a0*/  IMAD.MOV.U32 R5, RZ, RZ, 0x3f400000 ;  /* 0x3f400000ff057424 */ /* 0x000fe200078e00ff */
        /* <DEDUP_REMOVED lines=8> */
[----:B------:R-:W-:Y:S01]  /*2330*/  STG.E.U8 desc[UR6][R2.64+0x48], R0 ;  /* 0x0000480002007986 */ /* 0x000fe2000c101106 */
[----:B------:R-:W-:Y:S05]  /*2340*/  EXIT ;  /* 0x000000000000794d */ /* 0x000fea0003800000 */
        .weak           $__internal_2_$__cuda_sm3x_div_rn_noftz_f32_slowpath
        .type           $__internal_2_$__cuda_sm3x_div_rn_noftz_f32_slowpath,@function
        .size           $__internal_2_$__cuda_sm3x_div_rn_noftz_f32_slowpath,(.L_x_539 - $__internal_2_$__cuda_sm3x_div_rn_noftz_f32_slowpath)
$__internal_2_$__cuda_sm3x_div_rn_noftz_f32_slowpath:
[----:B------:R-:W-:Y:S01]  /*2350*/  SHF.R.U32.HI R27, RZ, 0x17, R3 ;  /* 0x00000017ff1b7819 */ /* 0x000fe20000011603 */
[----:B------:R-:W-:Y:S01]  /*2360*/  BSSY.RECONVERGENT B2, `(.L_x_479) ;  /* 0x0000063000027945 */ /* 0x000fe20003800200 */
[----:B------:R-:W-:Y:S02]  /*2370*/  SHF.R.U32.HI R31, RZ, 0x17, R28 ;  /* 0x00000017ff1f7819 */ /* 0x000fe4000001161c */
[----:B------:R-:W-:Y:S02]  /*2380*/  LOP3.LUT R27, R27, 0xff, RZ, 0xc0, !PT ;  /* 0x000000ff1b1b7812 */ /* 0x000fe400078ec0ff */
[----:B------:R-:W-:Y:S02]  /*2390*/  LOP3.LUT R31, R31, 0xff, RZ, 0xc0, !PT ;  /* 0x000000ff1f1f7812 */ /* 0x000fe400078ec0ff */
[----:B------:R-:W-:Y:S02]  /*23a0*/  IADD3 R30, PT, PT, R27, -0x1, RZ ;  /* 0xffffffff1b1e7810 */ /* 0x000fe40007ffe0ff */
[----:B------:R-:W-:-:S02]  /*23b0*/  IADD3 R32, PT, PT, R31, -0x1, RZ ;  /* 0xffffffff1f207810 */ /* 0x000fc40007ffe0ff */
[----:B------:R-:W-:-:S04]  /*23c0*/  ISETP.GT.U32.AND P0, PT, R30, 0xfd, PT ;  /* 0x000000fd1e00780c */ /* 0x000fc80003f04070 */
[----:B------:R-:W-:-:S13]  /*23d0*/  ISETP.GT.U32.OR P0, PT, R32, 0xfd, P0 ;  /* 0x000000fd2000780c */ /* 0x000fda0000704470 */
[----:B------:R-:W-:Y:S01]  /*23e0*/  @!P0 IMAD.MOV.U32 R29, RZ, RZ, RZ ;  /* 0x000000ffff1d8224 */ /* 0x000fe200078e00ff */
        /* <DEDUP_REMOVED lines=19> */
[----:B------:R-:W-:Y:S01]  /*2520*/  @P0 MOV R29, RZ ;  /* 0x000000ff001d0202 */ /* 0x000fe20000000f00 */
[----:B------:R-:W-:Y:S01]  /*2530*/  @!P0 FFMA R28, R28, 1.84467440737095516160e+19, RZ ;  /* 0x5f8000001c1c8823 */ /* 0x000fe200000000ff */
[----:B------:R-:W-:Y:S01]  /*2540*/  @!P0 MOV R29, 0xffffffc0 ;  /* 0xffffffc0001d8802 */ /* 0x000fe20000000f00 */
[----:B------:R-:W-:-:S04]  /*2550*/  @!P1 FFMA R3, R3, 1.84467440737095516160e+19, RZ ;  /* 0x5f80000003039823 */ /* 0x000fc800000000ff */
[----:B------:R-:W-:-:S07]  /*2560*/  @!P1 VIADD R29, R29, 0x40 ;  /* 0x000000401d1d9836 */ /* 0x000fce0000000000 */
.L_x_480:
[----:B------:R-:W-:Y:S01]  /*2570*/  LEA R30, R27, 0xc0800000, 0x17 ;  /* 0xc08000001b1e7811 */ /* 0x000fe200078eb8ff */
[----:B------:R-:W-:Y:S01]  /*2580*/  BSSY.RECONVERGENT B3, `(.L_x_485) ;  /* 0x0000036000037945 */ /* 0x000fe20003800200 */
[----:B------:R-:W-:Y:S02]  /*2590*/  IADD3 R31, PT, PT, R31, -0x7f, RZ ;  /* 0xffffff811f1f7810 */ /* 0x000fe40007ffe0ff */
[----:B------:R-:W-:-:S04]  /*25a0*/  IADD3 R30, PT, PT, -R30, R3, RZ ;  /* 0x000000031e1e7210 */ /* 0x000fc80007ffe1ff */
[----:B------:R0:W1:Y:S02]  /*25b0*/  MUFU.RCP R3, R30 ;  /* 0x0000001e00037308 */ /* 0x0000640000001000 */
[----:B0-----:R-:W-:-:S04]  /*25c0*/  FADD.FTZ R30, -R30, -RZ ;  /* 0x800000ff1e1e7221 */ /* 0x001fc80000010100 */
[----:B-1----:R-:W-:-:S04]  /*25d0*/  FFMA R32, R3, R30, 1 ;  /* 0x3f80000003207423 */ /* 0x002fc8000000001e */
[----:B------:R-:W-:Y:S01]  /*25e0*/  FFMA R3, R3, R32, R3 ;  /* 0x0000002003037223 */ /* 0x000fe20000000003 */
[C---:B------:R-:W-:Y:S01]  /*25f0*/  IMAD R32, R31.reuse, -0x800000, R28 ;  /* 0xff8000001f207824 */ /* 0x040fe200078e021c */
[----:B------:R-:W-:-:S03]  /*2600*/  IADD3 R31, PT, PT, R31, 0x7f, -R27 ;  /* 0x0000007f1f1f7810 */ /* 0x000fc60007ffe81b */
[----:B------:R-:W-:Y:S02]  /*2610*/  FFMA R27, R32, R3, RZ ;  /* 0x00000003201b7223 */ /* 0x000fe400000000ff */
[----:B------:R-:W-:Y:S02]  /*2620*/  IMAD.IADD R31, R31, 0x1, R29 ;  /* 0x000000011f1f7824 */ /* 0x000fe400078e021d */
[----:B------:R-:W-:-:S04]  /*2630*/  FFMA R28, R30, R27, R32 ;  /* 0x0000001b1e1c7223 */ /* 0x000fc80000000020 */
[----:B------:R-:W-:-:S04]  /*2640*/  FFMA R28, R3, R28, R27 ;  /* 0x0000001c031c7223 */ /* 0x000fc8000000001b */
[----:B------:R-:W-:-:S04]  /*2650*/  FFMA R27, R30, R28, R32 ;  /* 0x0000001c1e1b7223 */ /* 0x000fc80000000020 */
[----:B------:R-:W-:-:S05]  /*2660*/  FFMA R30, R3, R27, R28 ;  /* 0x0000001b031e7223 */ /* 0x000fca000000001c */
[----:B------:R-:W-:-:S04]  /*2670*/  SHF.R.U32.HI R29, RZ, 0x17, R30 ;  /* 0x00000017ff1d7819 */ /* 0x000fc8000001161e */
[----:B------:R-:W-:-:S04]  /*2680*/  LOP3.LUT R29, R29, 0xff, RZ, 0xc0, !PT ;  /* 0x000000ff1d1d7812 */ /* 0x000fc800078ec0ff */
[----:B------:R-:W-:-:S04]  /*2690*/  IADD3 R29, PT, PT, R29, R31, RZ ;  /* 0x0000001f1d1d7210 */ /* 0x000fc80007ffe0ff */
[----:B------:R-:W-:-:S04]  /*26a0*/  IADD3 R32, PT, PT, R29, -0x1, RZ ;  /* 0xffffffff1d207810 */ /* 0x000fc80007ffe0ff */
        /* <DEDUP_REMOVED lines=10> */
[CCC-:B------:R-:W-:Y:S01]  /*2750*/  FFMA.RP R32, R3.reuse, R27.reuse, R28.reuse ;  /* 0x0000001b03207223 */ /* 0x1c0fe2000000801c */
[----:B------:R-:W-:Y:S01]  /*2760*/  FFMA.RM R3, R3, R27, R28 ;  /* 0x0000001b03037223 */ /* 0x000fe2000000401c */
[----:B------:R-:W-:Y:S02]  /*2770*/  ISETP.NE.AND P3, PT, R29, RZ, PT ;  /* 0x000000ff1d00720c */ /* 0x000fe40003f65270 */
[----:B------:R-:W-:Y:S02]  /*2780*/  LOP3.LUT R31, R31, 0x7fffff, RZ, 0xc0, !PT ;  /* 0x007fffff1f1f7812 */ /* 0x000fe400078ec0ff */
[----:B------:R-:W-:Y:S01]  /*2790*/  FSETP.NEU.FTZ.AND P0, PT, R32, R3, PT ;  /* 0x000000032000720b */ /* 0x000fe20003f1d000 */
[----:B------:R-:W-:Y:S01]  /*27a0*/  VIADD R3, R29, 0x20 ;  /* 0x000000201d037836 */ /* 0x000fe20000000000 */
[----:B------:R-:W-:Y:S02]  /*27b0*/  LOP3.LUT R31, R31, 0x800000, RZ, 0xfc, !PT ;  /* 0x008000001f1f7812 */ /* 0x000fe400078efcff */
[----:B------:R-:W-:-:S02]  /*27c0*/  ISETP.NE.AND P1, PT, R29, RZ, PT ;  /* 0x000000ff1d00720c */ /* 0x000fc40003f25270 */
[----:B------:R-:W-:Y:S02]  /*27d0*/  IADD3 R29, PT, PT, -R29, RZ, RZ ;  /* 0x000000ff1d1d7210 */ /* 0x000fe40007ffe1ff */
        /* <DEDUP_REMOVED lines=8> */
[----:B------:R-:W-:-:S04]  /*2860*/  LOP3.LUT R3, R3, R31, RZ, 0xc0, !PT ;  /* 0x0000001f03037212 */ /* 0x000fc800078ec0ff */
[----:B------:R-:W-:-:S04]  /*2870*/  IADD3 R3, PT, PT, R27, R3, RZ ;  /* 0x000000031b037210 */ /* 0x000fc80007ffe0ff */
[----:B------:R-:W-:Y:S01]  /*2880*/  LOP3.LUT R30, R3, R30, RZ, 0xfc, !PT ;  /* 0x0000001e031e7212 */ /* 0x000fe200078efcff */
[----:B------:R-:W-:Y:S06]  /*2890*/  BRA `(.L_x_488) ;  /* 0x0000000000107947 */ /* 0x000fec0003800000 */
.L_x_487:
[----:B------:R-:W-:-:S04]  /*28a0*/  LOP3.LUT R30, R30, 0x80000000, RZ, 0xc0, !PT ;  /* 0x800000001e1e7812 */ /* 0x000fc800078ec0ff */
[----:B------:R-:W-:Y:S01]  /*28b0*/  LOP3.LUT R30, R30, 0x7f800000, RZ, 0xfc, !PT ;  /* 0x7f8000001e1e7812 */ /* 0x000fe200078efcff */
[----:B------:R-:W-:Y:S06]  /*28c0*/  BRA `(.L_x_488) ;  /* 0x0000000000047947 */ /* 0x000fec0003800000 */
.L_x_486:
[----:B------:R-:W-:-:S07]  /*28d0*/  IMAD R30, R31, 0x800000, R30 ;  /* 0x008000001f1e7824 */ /* 0x000fce00078e021e */
.L_x_488:
[----:B------:R-:W-:Y:S05]  /*28e0*/  BSYNC.RECONVERGENT B3 ;  /* 0x0000000000037941 */ /* 0x000fea0003800200 */
.L_x_485:
[----:B------:R-:W-:Y:S01]  /*28f0*/  MOV R3, R30 ;  /* 0x0000001e00037202 */ /* 0x000fe20000000f00 */
[----:B------:R-:W-:Y:S06]  /*2900*/  BRA `(.L_x_489) ;  /* 0x0000000000207947 */ /* 0x000fec0003800000 */
.L_x_484:
[----:B------:R-:W-:-:S04]  /*2910*/  LOP3.LUT R3, R3, 0x80000000, R28, 0x48, !PT ;  /* 0x8000000003037812 */ /* 0x000fc800078e481c */
[----:B------:R-:W-:Y:S01]  /*2920*/  LOP3.LUT R3, R3, 0x7f800000, RZ, 0xfc, !PT ;  /* 0x7f80000003037812 */ /* 0x000fe200078efcff */
[----:B------:R-:W-:Y:S06]  /*2930*/  BRA `(.L_x_489) ;  /* 0x0000000000147947 */ /* 0x000fec0003800000 */
.L_x_483:
[----:B------:R-:W-:Y:S01]  /*2940*/  LOP3.LUT R3, R3, 0x80000000, R28, 0x48, !PT ;  /* 0x8000000003037812 */ /* 0x000fe200078e481c */
[----:B------:R-:W-:Y:S06]  /*2950*/  BRA `(.L_x_489) ;  /* 0x00000000000c7947 */ /* 0x000fec0003800000 */
.L_x_482:
[----:B------:R-:W0:Y:S01]  /*2960*/  MUFU.RSQ R3, -QNAN ;  /* 0xffc0000000037908 */ /* 0x000e220000001400 */
[----:B------:R-:W-:Y:S05]  /*2970*/  BRA `(.L_x_489) ;  /* 0x0000000000047947 */ /* 0x000fea0003800000 */
.L_x_481:
[----:B------:R-:W-:-:S07]  /*2980*/  FADD.FTZ R3, R28, R3 ;  /* 0x000000031c037221 */ /* 0x000fce0000010000 */
.L_x_489:
[----:B------:R-:W-:Y:S05]  /*2990*/  BSYNC.RECONVERGENT B2 ;  /* 0x0000000000027941 */ /* 0x000fea0003800200 */
.L_x_479:
[----:B------:R-:W-:-:S04]  /*29a0*/  HFMA2 R27, -RZ, RZ, 0, 0 ;  /* 0x00000000ff1b7431 */ /* 0x000fc800000001ff */
[----:B0-----:R-:W-:Y:S05]  /*29b0*/  RET.REL.NODEC R26 `(_Z25find_triangular_arbitrageP4PathPiii) ;  /* 0xffffffd41a907950 */ /* 0x001fea0003c3ffff */
.L_x_490:
        /* <DEDUP_REMOVED lines=12> */
.L_x_539:


//--------------------- .text._Z21find_direct_arbitrageP4PathPiii --------------------------
	.section	.text._Z21find_direct_arbitrageP4PathPiii,"ax",@progbits
	.align	128
        .global         _Z21find_direct_arbitrageP4PathPiii
        .type           _Z21find_direct_arbitrageP4PathPiii,@function
        .size           _Z21find_direct_arbitrageP4PathPiii,(.L_x_540 - _Z21find_direct_arbitrageP4PathPiii)
        .other          _Z21find_direct_arbitrageP4PathPiii,@"STO_CUDA_ENTRY STV_DEFAULT"
_Z21find_direct_arbitrageP4PathPiii:
.text._Z21find_direct_arbitrageP4PathPiii:
[----:B------:R-:W-:Y:S08]  /*0000*/  LDC R1, c[0x0][0x37c] ;  /* 0x0000df00ff017b82 */ /* 0x000ff00000000800 */
[----:B------:R-:W0:Y:S01]  /*0010*/  S2UR UR11, SR_CTAID.X ;  /* 0x00000000000b79c3 */ /* 0x000e220000002500 */
[----:B------:R-:W0:Y:S02]  /*0020*/  LDCU UR4, c[0x0][0x390] ;  /* 0x00007200ff0477ac */ /* 0x000e240008000800 */
[----:B0-----:R-:W-:-:S06]  /*0030*/  UISETP.GE.AND UP0, UPT, UR11, UR4, UPT ;  /* 0x000000040b00728c */ /* 0x001fcc000bf06270 */
[----:B------:R-:W-:-:S13]  /*0040*/  PLOP3.LUT P0, PT, PT, PT, UP0, 0x80, 0x8 ;  /* 0x000000000008781c */ /* 0x000fda0003f0f008 */
[----:B------:R-:W-:Y:S05]  /*0050*/  @P0 EXIT ;  /* 0x000000000000094d */ /* 0x000fea0003800000 */
[----:B------:R-:W0:Y:S01]  /*0060*/  LDCU UR4, c[0x0][0x394] ;  /* 0x00007280ff0477ac */ /* 0x000e220008000800 */
[----:B------:R-:W-:Y:S02]  /*0070*/  IMAD.MOV.U32 R4, RZ, RZ, -0x1 ;  /* 0xffffffffff047424 */ /* 0x000fe400078e00ff */
[----:B------:R-:W-:Y:S01]  /*0080*/  IMAD.MOV.U32 R5, RZ, RZ, RZ ;  /* 0x000000ffff057224 */ /* 0x000fe200078e00ff */
[----:B------:R-:W1:Y:S01]  /*0090*/  LDCU.64 UR12, c[0x0][0x358] ;  /* 0x00006b00ff0c77ac */ /* 0x000e620008000a00 */
[----:B------:R-:W-:Y:S01]  /*00a0*/  IMAD.MOV.U32 R6, RZ, RZ, -0x1 ;  /* 0xffffffffff067424 */ /* 0x000fe200078e00ff */
[----:B0-----:R-:W-:Y:S01]  /*00b0*/  UISETP.GE.AND UP0, UPT, UR4, 0x1, UPT ;  /* 0x000000010400788c */ /* 0x001fe2000bf06270 */
[----:B------:R-:W-:Y:S08]  /*00c0*/  BAR.SYNC.DEFER_BLOCKING 0x0 ;  /* 0x0000000000007b1d */ /* 0x000ff00000010000 */
[----:B-1----:R-:W-:Y:S05]  /*00d0*/  BRA.U !UP0, `(.L_x_491) ;  /* 0x0000001d08907547 */ /* 0x002fea000b800000 */
[----:B------:R-:W0:Y:S01]  /*00e0*/  LDCU.64 UR6, c[0x4][URZ] ;  /* 0x01000000ff0677ac */ /* 0x000e220008000a00 */
[----:B------:R-:W-:Y:S02]  /*00f0*/  HFMA2 R5, -RZ, RZ, 0, 0 ;  /* 0x00000000ff057431 */ /* 0x000fe400000001ff */
[----:B------:R-:W-:Y:S01]  /*0100*/  IMAD.MOV.U32 R6, RZ, RZ, -0x1 ;  /* 0xffffffffff067424 */ /* 0x000fe200078e00ff */
[----:B------:R-:W-:Y:S01]  /*0110*/  PRMT R7, RZ, 0x7610, R7 ;  /* 0x00007610ff077816 */ /* 0x000fe20000000007 */
[----:B------:R-:W-:Y:S01]  /*0120*/  IMAD.MOV.U32 R4, RZ, RZ, -0x1 ;  /* 0xffffffffff047424 */ /* 0x000fe200078e00ff */
[----:B------:R-:W-:Y:S01]  /*0130*/  PRMT R8, RZ, 0x7610, R8 ;  /* 0x00007610ff087816 */ /* 0x000fe20000000008 */
[----:B------:R-:W1:Y:S01]  /*0140*/  LDCU.U16 UR10, c[0x0][0x394] ;  /* 0x00007280ff0a77ac */ /* 0x000e620008000400 */
[----:B------:R-:W-:Y:S01]  /*0150*/  UMOV UR4, URZ ;  /* 0x000000ff00047c82 */ /* 0x000fe20008000000 */
[----:B0-----:R-:W-:-:S12]  /*0160*/  UIMAD.WIDE.U32 UR6, UR11, 0x190, UR6 ;  /* 0x000001900b0678a5 */ /* 0x001fd8000f8e0006 */
.L_x_526:
[----:B0-----:R-:W-:Y:S01]  /*0170*/  UIMAD.WIDE.U32 UR8, UR4, 0x4, URZ ;  /* 0x00000004040878a5 */ /* 0x001fe2000f8e00ff */
[----:B------:R-:W0:Y:S03]  /*0180*/  LDC R0, c[0x0][0x394] ;  /* 0x0000e500ff007b82 */ /* 0x000e260000000800 */
[----:B------:R-:W-:-:S04]  /*0190*/  UIADD3 UR5, UP0, UPT, UR6, UR8, URZ ;  /* 0x0000000806057290 */ /* 0x000fc8000ff1e0ff */
[----:B------:R-:W-:Y:S02]  /*01a0*/  UIADD3.X UR14, UPT, UPT, UR7, UR9, URZ, UP0, !UPT ;  /* 0x00000009070e7290 */ /* 0x000fe400087fe4ff */
[----:B------:R-:W-:-:S04]  /*01b0*/  IMAD.U32 R2, RZ, RZ, UR5 ;  /* 0x00000005ff027e24 */ /* 0x000fc8000f8e00ff */
[----:B------:R-:W-:-:S05]  /*01c0*/  MOV R3, UR14 ;  /* 0x0000000e00037c02 */ /* 0x000fca0008000f00 */
[----:B------:R-:W2:Y:S01]  /*01d0*/  LDG.E R2, desc[UR12][R2.64] ;  /* 0x0000000c02027981 */ /* 0x000ea2000c1e1900 */
[----:B------:R-:W-:Y:S02]  /*01e0*/  UIADD3 UR5, UPT, UPT, UR4, 0x1, URZ ;  /* 0x0000000104057890 */ /* 0x000fe4000fffe0ff */
[----:B------:R-:W-:-:S04]  /*01f0*/  IMAD.U32 R9, RZ, RZ, UR4 ;  /* 0x00000004ff097e24 */ /* 0x000fc8000f8e00ff */
[C---:B0-----:R-:W-:Y:S01]  /*0200*/  ISETP.LE.AND P0, PT, R0.reuse, UR5, PT ;  /* 0x0000000500007c0c */ /* 0x041fe2000bf03270 */
[----:B------:R-:W-:Y:S01]  /*0210*/  UMOV UR4, UR5 ;  /* 0x0000000500047c82 */ /* 0x000fe20008000000 */
[----:B------:R-:W-:Y:S02]  /*0220*/  ISETP.NE.AND P2, PT, R0, UR5, PT ;  /* 0x0000000500007c0c */ /* 0x000fe4000bf45270 */
[----:B--2---:R-:W-:-:S13]  /*0230*/  R2UR UR14, R2 ;  /* 0x00000000020e72ca */ /* 0x004fda00000e0000 */
[----:B------:R-:W-:-:S13]  /*0240*/  FSETP.GE.OR P0, PT, RZ, UR14, P0 ;  /* 0x0000000eff007c0b */ /* 0x000fda0008706400 */
[----:B------:R-:W-:Y:S05]  /*0250*/  @P0 BRA `(.L_x_492) ;  /* 0x0000001c00240947 */ /* 0x000fea0003800000 */
[----:B------:R-:W-:Y:S01]  /*0260*/  IADD3 R2, PT, PT, -R9, -0x2, R0 ;  /* 0xfffffffe09027810 */ /* 0x000fe20007ffe100 */
[----:B------:R-:W-:Y:S01]  /*0270*/  IMAD.U32 R11, RZ, RZ, UR4 ;  /* 0x00000004ff0b7e24 */ /* 0x000fe2000f8e00ff */
[----:B------:R-:W-:Y:S02]  /*0280*/  LOP3.LUT R10, RZ, R9, RZ, 0x33, !PT ;  /* 0x00000009ff0a7212 */ /* 0x000fe400078e33ff */
[----:B------:R-:W-:Y:S02]  /*0290*/  ISETP.GE.U32.AND P0, PT, R2, 0x7, PT ;  /* 0x000000070200780c */ /* 0x000fe40003f06070 */
[----:B------:R-:W-:-:S11]  /*02a0*/  IADD3 R10, PT, PT, R10, R0, RZ ;  /* 0x000000000a0a7210 */ /* 0x000fd60007ffe0ff */
[----:B------:R-:W-:Y:S05]  /*02b0*/  @!P0 BRA `(.L_x_493) ;  /* 0x0000000c008c8947 */ /* 0x000fea0003800000 */
[----:B------:R-:W-:Y:S01]  /*02c0*/  LOP3.LUT R12, R10, 0xfffffff8, RZ, 0xc0, !PT ;  /* 0xfffffff80a0c7812 */ /* 0x000fe200078ec0ff */
[----:B------:R-:W-:Y:S01]  /*02d0*/  VIADD R11, R9, 0x4 ;  /* 0x00000004090b7836 */ /* 0x000fe20000000000 */
[----:B------:R-:W0:Y:S03]  /*02e0*/  LDCU UR9, c[0x3][0x190] ;  /* 0x00c03200ff0977ac */ /* 0x000e260008000800 */
[----:B------:R-:W-:-:S07]  /*02f0*/  IMAD.MOV R12, RZ, RZ, -R12 ;  /* 0x000000ffff0c7224 */ /* 0x000fce00078e0a0c */
.L_x_510:
[----:B------:R-:W-:-:S05]  /*0300*/  IADD3 R19, PT, PT, R11, -0x3, RZ ;  /* 0xfffffffd0b137810 */ /* 0x000fca0007ffe0ff */
[----:B------:R-:W-:-:S03]  /*0310*/  IMAD.WIDE.U32 R16, R19, 0x4, RZ ;  /* 0x0000000413107825 */ /* 0x000fc600078e00ff */
[----:B------:R-:W-:-:S04]  /*0320*/  IADD3 R14, P0, PT, R16, UR6, RZ ;  /* 0x00000006100e7c10 */ /* 0x000fc8000ff1e0ff */
[----:B------:R-:W-:-:S05]  /*0330*/  IADD3.X R15, PT, PT, R17, UR7, RZ, P0, !PT ;  /* 0x00000007110f7c10 */ /* 0x000fca00087fe4ff */
[----:B------:R-:W2:Y:S01]  /*0340*/  LDG.E R3, desc[UR12][R14.64] ;  /* 0x0000000c0e037981 */ /* 0x000ea2000c1e1900 */
[----:B------:R-:W-:-:S05]  /*0350*/  VIADD R12, R12, 0x8 ;  /* 0x000000080c0c7836 */ /* 0x000fca0000000000 */
[----:B------:R-:W-:Y:S02]  /*0360*/  ISETP.NE.AND P3, PT, R12, RZ, PT ;  /* 0x000000ff0c00720c */ /* 0x000fe40003f65270 */
[----:B--2---:R-:W-:-:S13]  /*0370*/  FSETP.GTU.AND P0, PT, R3, RZ, PT ;  /* 0x000000ff0300720b */ /* 0x004fda0003f0c000 */
[----:B------:R-:W-:Y:S05]  /*0380*/  @!P0 BRA `(.L_x_494) ;  /* 0x00000000005c8947 */ /* 0x000fea0003800000 */
[----:B------:R-:W2:Y:S01]  /*0390*/  LDCU UR5, c[0x3][UR8] ;  /* 0x00c00000080577ac */ /* 0x000ea20008000800 */
[----:B------:R-:W3:Y:S01]  /*03a0*/  LDC R2, c[0x3][R16] ;  /* 0x00c0000010027b82 */ /* 0x000ee20000000800 */
[----:B--2---:R-:W-:-:S04]  /*03b0*/  IMAD.U32 R0, RZ, RZ, UR5 ;  /* 0x00000005ff007e24 */ /* 0x004fc8000f8e00ff */
[----:B------:R-:W-:Y:S01]  /*03c0*/  FADD R0, R0, 1 ;  /* 0x3f80000000007421 */ /* 0x000fe20000000000 */
[----:B---3--:R-:W-:-:S03]  /*03d0*/  FADD R2, -R2, 1 ;  /* 0x3f80000002027421 */ /* 0x008fc60000000100 */
[----:B------:R-:W-:-:S04]  /*03e0*/  FMUL R18, R0, UR14 ;  /* 0x0000000e00127c20 */ /* 0x000fc80008400000 */
[----:B------:R-:W2:Y:S01]  /*03f0*/  MUFU.RCP R0, R18 ;  /* 0x0000001200007308 */ /* 0x000ea20000001000 */
[----:B------:R-:W-:-:S07]  /*0400*/  FFMA R3, R3, R2, -R18 ;  /* 0x0000000203037223 */ /* 0x000fce0000000812 */
[----:B------:R-:W3:Y:S01]  /*0410*/  FCHK P0, R3, R18 ;  /* 0x0000001203007302 */ /* 0x000ee20000000000 */
[----:B--2---:R-:W-:-:S04]  /*0420*/  FFMA R13, -R18, R0, 1 ;  /* 0x3f800000120d7423 */ /* 0x004fc80000000100 */
[----:B------:R-:W-:-:S04]  /*0430*/  FFMA R0, R0, R13, R0 ;  /* 0x0000000d00007223 */ /* 0x000fc80000000000 */
[----:B------:R-:W-:-:S04]  /*0440*/  FFMA R13, R3, R0, RZ ;  /* 0x00000000030d7223 */ /* 0x000fc800000000ff */
[----:B------:R-:W-:-:S04]  /*0450*/  FFMA R2, -R18, R13, R3 ;  /* 0x0000000d12027223 */ /* 0x000fc80000000103 */
[----:B------:R-:W-:Y:S01]  /*0460*/  FFMA R0, R0, R2, R13 ;  /* 0x0000000200007223 */ /* 0x000fe2000000000d */
[----:B---3--:R-:W-:Y:S06]  /*0470*/  @!P0 BRA `(.L_x_495) ;  /* 0x00000000000c8947 */ /* 0x008fec0003800000 */
[----:B------:R-:W-:Y:S02]  /*0480*/  MOV R0, R18 ;  /* 0x0000001200007202 */ /* 0x000fe40000000f00 */
[----:B------:R-:W-:-:S07]  /*0490*/  MOV R2, 0x4b0 ;  /* 0x000004b000027802 */ /* 0x000fce0000000f00 */
[----:B01----:R-:W-:Y:S05]  /*04a0*/  CALL.REL.NOINC `($__internal_3_$__cuda_sm3x_div_rn_noftz_f32_slowpath) ;  /* 0x0000001c001c7944 */ /* 0x003fea0003c00000 */
.L_x_495:
[----:B0-----:R-:W-:-:S04]  /*04b0*/  FSETP.GT.AND P0, PT, R0, UR9, PT ;  /* 0x0000000900007c0b */ /* 0x001fc8000bf04000 */
[----:B------:R-:W-:-:S04]  /*04c0*/  FSETP.GT.AND P0, PT, R0, R5, P0 ;  /* 0x000000050000720b */ /* 0x000fc80000704000 */
[----:B------:R-:W-:Y:S02]  /*04d0*/  FSEL R5, R0, R5, P0 ;  /* 0x0000000500057208 */ /* 0x000fe40000000000 */
[----:B------:R-:W-:Y:S02]  /*04e0*/  SEL R6, R19, R6, P0 ;  /* 0x0000000613067207 */ /* 0x000fe40000000000 */
[----:B------:R-:W-:-:S07]  /*04f0*/  SEL R4, R9, R4, P0 ;  /* 0x0000000409047207 */ /* 0x000fce0000000000 */
.L_x_494:
[----:B------:R-:W2:Y:S02]  /*0500*/  LDG.E R3, desc[UR12][R14.64+0x4] ;  /* 0x0000040c0e037981 */ /* 0x000ea4000c1e1900 */
[----:B--2---:R-:W-:-:S13]  /*0510*/  FSETP.GTU.AND P0, PT, R3, RZ, PT ;  /* 0x000000ff0300720b */ /* 0x004fda0003f0c000 */
[----:B------:R-:W-:Y:S05]  /*0520*/  @!P0 BRA `(.L_x_496) ;  /* 0x0000000000608947 */ /* 0x000fea0003800000 */
[----:B------:R-:W2:Y:S01]  /*0530*/  LDCU UR5, c[0x3][UR8] ;  /* 0x00c00000080577ac */ /* 0x000ea20008000800 */
[----:B------:R-:W3:Y:S01]  /*0540*/  LDC R0, c[0x3][R16+0x4] ;  /* 0x00c0010010007b82 */ /* 0x000ee20000000800 */
[----:B------:R-:W-:Y:S02]  /*0550*/  VIADD R19, R11, 0xfffffffe ;  /* 0xfffffffe0b137836 */ /* 0x000fe40000000000 */
        /* <DEDUP_REMOVED lines=16> */
.L_x_497:
[----:B0-----:R-:W-:-:S04]  /*0660*/  FSETP.GT.AND P0, PT, R0, UR9, PT ;  /* 0x0000000900007c0b */ /* 0x001fc8000bf04000 */
[----:B------:R-:W-:-:S04]  /*0670*/  FSETP.GT.AND P0, PT, R0, R5, P0 ;  /* 0x000000050000720b */ /* 0x000fc80000704000 */
[----:B------:R-:W-:Y:S02]  /*0680*/  FSEL R5, R0, R5, P0 ;  /* 0x0000000500057208 */ /* 0x000fe40000000000 */
[----:B------:R-:W-:Y:S02]  /*0690*/  SEL R6, R19, R6, P0 ;  /* 0x0000000613067207 */ /* 0x000fe40000000000 */
[----:B------:R-:W-:-:S07]  /*06a0*/  SEL R4, R9, R4, P0 ;  /* 0x0000000409047207 */ /* 0x000fce0000000000 */
.L_x_496:
        /* <DEDUP_REMOVED lines=22> */
.L_x_499:
[----:B0-----:R-:W-:-:S04]  /*0810*/  FSETP.GT.AND P0, PT, R0, UR9, PT ;  /* 0x0000000900007c0b */ /* 0x001fc8000bf04000 */
[----:B------:R-:W-:-:S04]  /*0820*/  FSETP.GT.AND P0, PT, R0, R5, P0 ;  /* 0x000000050000720b */ /* 0x000fc80000704000 */
[----:B------:R-:W-:Y:S02]  /*0830*/  FSEL R5, R0, R5, P0 ;  /* 0x0000000500057208 */ /* 0x000fe40000000000 */
[----:B------:R-:W-:Y:S02]  /*0840*/  SEL R6, R19, R6, P0 ;  /* 0x0000000613067207 */ /* 0x000fe40000000000 */
[----:B------:R-:W-:-:S07]  /*0850*/  SEL R4, R9, R4, P0 ;  /* 0x0000000409047207 */ /* 0x000fce0000000000 */
.L_x_498:
[----:B------:R-:W2:Y:S02]  /*0860*/  LDG.E R3, desc[UR12][R14.64+0xc] ;  /* 0x00000c0c0e037981 */ /* 0x000ea4000c1e1900 */
        /* <DEDUP_REMOVED lines=17> */
[----:B------:R-:W-:Y:S01]  /*0980*/  IMAD.MOV.U32 R0, RZ, RZ, R18 ;  /* 0x000000ffff007224 */ /* 0x000fe200078e0012 */
[----:B------:R-:W-:-:S07]  /*0990*/  MOV R2, 0x9b0 ;  /* 0x000009b000027802 */ /* 0x000fce0000000f00 */
[----:B01----:R-:W-:Y:S05]  /*09a0*/  CALL.REL.NOINC `($__internal_3_$__cuda_sm3x_div_rn_noftz_f32_slowpath) ;  /* 0x0000001400dc7944 */ /* 0x003fea0003c00000 */
.L_x_501:
[----:B0-----:R-:W-:-:S04]  /*09b0*/  FSETP.GT.AND P0, PT, R0, UR9, PT ;  /* 0x0000000900007c0b */ /* 0x001fc8000bf04000 */
[----:B------:R-:W-:-:S04]  /*09c0*/  FSETP.GT.AND P0, PT, R0, R5, P0 ;  /* 0x000000050000720b */ /* 0x000fc80000704000 */
[----:B------:R-:W-:Y:S02]  /*09d0*/  FSEL R5, R0, R5, P0 ;  /* 0x0000000500057208 */ /* 0x000fe40000000000 */
[----:B------:R-:W-:Y:S02]  /*09e0*/  SEL R4, R9, R4, P0 ;  /* 0x0000000409047207 */ /* 0x000fe40000000000 */
[----:B------:R-:W-:-:S07]  /*09f0*/  SEL R6, R11, R6, P0 ;  /* 0x000000060b067207 */ /* 0x000fce0000000000 */
.L_x_500:
[----:B------:R-:W2:Y:S02]  /*0a00*/  LDG.E R3, desc[UR12][R14.64+0x10] ;  /* 0x0000100c0e037981 */ /* 0x000ea4000c1e1900 */
[----:B--2---:R-:W-:-:S13]  /*0a10*/  FSETP.GTU.AND P0, PT, R3, RZ, PT ;  /* 0x000000ff0300720b */ /* 0x004fda0003f0c000 */
[----:B------:R-:W-:Y:S05]  /*0a20*/  @!P0 BRA `(.L_x_502) ;  /* 0x0000000000608947 */ /* 0x000fea0003800000 */
[----:B------:R-:W2:Y:S01]  /*0a30*/  LDCU UR5, c[0x3][UR8] ;  /* 0x00c00000080577ac */ /* 0x000ea20008000800 */
[----:B------:R-:W3:Y:S01]  /*0a40*/  LDC R0, c[0x3][R16+0x10] ;  /* 0x00c0040010007b82 */ /* 0x000ee20000000800 */
[----:B------:R-:W-:Y:S01]  /*0a50*/  VIADD R19, R11, 0x1 ;  /* 0x000000010b137836 */ /* 0x000fe20000000000 */
[----:B--2---:R-:W-:-:S05]  /*0a60*/  MOV R2, UR5 ;  /* 0x0000000500027c02 */ /* 0x004fca0008000f00 */
        /* <DEDUP_REMOVED lines=15> */
.L_x_503:
[----:B0-----:R-:W-:-:S04]  /*0b60*/  FSETP.GT.AND P0, PT, R0, UR9, PT ;  /* 0x0000000900007c0b */ /* 0x001fc8000bf04000 */
[----:B------:R-:W-:-:S04]  /*0b70*/  FSETP.GT.AND P0, PT, R0, R5, P0 ;  /* 0x000000050000720b */ /* 0x000fc80000704000 */
[----:B------:R-:W-:Y:S02]  /*0b80*/  FSEL R5, R0, R5, P0 ;  /* 0x0000000500057208 */ /* 0x000fe40000000000 */
[----:B------:R-:W-:Y:S02]  /*0b90*/  SEL R6, R19, R6, P0 ;  /* 0x0000000613067207 */ /* 0x000fe40000000000 */
[----:B------:R-:W-:-:S07]  /*0ba0*/  SEL R4, R9, R4, P0 ;  /* 0x0000000409047207 */ /* 0x000fce0000000000 */
.L_x_502:
        /* <DEDUP_REMOVED lines=22> */
.L_x_505:
[----:B0-----:R-:W-:-:S04]  /*0d10*/  FSETP.GT.AND P0, PT, R0, UR9, PT ;  /* 0x0000000900007c0b */ /* 0x001fc8000bf04000 */
[----:B------:R-:W-:-:S04]  /*0d20*/  FSETP.GT.AND P0, PT, R0, R5, P0 ;  /* 0x000000050000720b */ /* 0x000fc80000704000 */
[----:B------:R-:W-:Y:S02]  /*0d30*/  FSEL R5, R0, R5, P0 ;  /* 0x0000000500057208 */ /* 0x000fe40000000000 */
[----:B------:R-:W-:Y:S02]  /*0d40*/  SEL R6, R19, R6, P0 ;  /* 0x0000000613067207 */ /* 0x000fe40000000000 */
[----:B------:R-:W-:-:S07]  /*0d50*/  SEL R4, R9, R4, P0 ;  /* 0x0000000409047207 */ /* 0x000fce0000000000 */
.L_x_504:
        /* <DEDUP_REMOVED lines=22> */
.L_x_507:
[----:B0-----:R-:W-:-:S04]  /*0ec0*/  FSETP.GT.AND P0, PT, R0, UR9, PT ;  /* 0x0000000900007c0b */ /* 0x001fc8000bf04000 */
[----:B------:R-:W-:-:S04]  /*0ed0*/  FSETP.GT.AND P0, PT, R0, R5, P0 ;  /* 0x000000050000720b */ /* 0x000fc80000704000 */
[----:B------:R-:W-:Y:S02]  /*0ee0*/  FSEL R5, R0, R5, P0 ;  /* 0x0000000500057208 */ /* 0x000fe40000000000 */
[----:B------:R-:W-:Y:S02]  /*0ef0*/  SEL R6, R19, R6, P0 ;  /* 0x0000000613067207 */ /* 0x000fe40000000000 */
[----:B------:R-:W-:-:S07]  /*0f00*/  SEL R4, R9, R4, P0 ;  /* 0x0000000409047207 */ /* 0x000fce0000000000 */
.L_x_506:
        /* <DEDUP_REMOVED lines=22> */
.L_x_509:
[----:B0-----:R-:W-:-:S04]  /*1070*/  FSETP.GT.AND P0, PT, R0, UR9, PT ;  /* 0x0000000900007c0b */ /* 0x001fc8000bf04000 */
[----:B------:R-:W-:-:S04]  /*1080*/  FSETP.GT.AND P0, PT, R0, R5, P0 ;  /* 0x000000050000720b */ /* 0x000fc80000704000 */
[----:B------:R-:W-:Y:S02]  /*1090*/  FSEL R5, R0, R5, P0 ;  /* 0x0000000500057208 */ /* 0x000fe40000000000 */
[----:B------:R-:W-:Y:S02]  /*10a0*/  SEL R6, R15, R6, P0 ;  /* 0x000000060f067207 */ /* 0x000fe40000000000 */
[----:B------:R-:W-:-:S07]  /*10b0*/  SEL R4, R9, R4, P0 ;  /* 0x0000000409047207 */ /* 0x000fce0000000000 */
.L_x_508:
[----:B------:R-:W-:Y:S01]  /*10c0*/  IADD3 R11, PT, PT, R11, 0x8, RZ ;  /* 0x000000080b0b7810 */ /* 0x000fe20007ffe0ff */
[----:B------:R-:W-:Y:S06]  /*10d0*/  @P3 BRA `(.L_x_510) ;  /* 0xfffffff000883947 */ /* 0x000fec000383ffff */
[----:B------:R-:W-:-:S07]  /*10e0*/  VIADD R11, R11, 0xfffffffd ;  /* 0xfffffffd0b0b7836 */ /* 0x000fce0000000000 */
.L_x_493:
[----:B------:R-:W-:-:S13]  /*10f0*/  LOP3.LUT P0, RZ, R10, 0x7, RZ, 0xc0, !PT ;  /* 0x000000070aff7812 */ /* 0x000fda000780c0ff */
[----:B------:R-:W-:Y:S05]  /*1100*/  @!P0 BRA `(.L_x_492) ;  /* 0x0000000c00788947 */ /* 0x000fea0003800000 */
[----:B------:R-:W-:-:S05]  /*1110*/  LOP3.LUT R0, RZ, R8, RZ, 0x33, !PT ;  /* 0x00000008ff007212 */ /* 0x000fca00078e33ff */
[----:B-1----:R-:W-:-:S05]  /*1120*/  VIADD R0, R0, UR10 ;  /* 0x0000000a00007c36 */ /* 0x002fca0008000000 */
[----:B------:R-:W-:-:S04]  /*1130*/  LOP3.LUT R12, R0, 0x7, RZ, 0xc0, !PT ;  /* 0x00000007000c7812 */ /* 0x000fc800078ec0ff */
[----:B------:R-:W-:-:S04]  /*1140*/  IADD3 R0, PT, PT, R12, -0x1, RZ ;  /* 0xffffffff0c007810 */ /* 0x000fc80007ffe0ff */
[----:B------:R-:W-:-:S13]  /*1150*/  ISETP.GE.U32.AND P0, PT, R0, 0x3, PT ;  /* 0x000000030000780c */ /* 0x000fda0003f06070 */
[----:B------:R-:W-:Y:S05]  /*1160*/  @!P0 BRA `(.L_x_511) ;  /* 0x0000000400d08947 */ /* 0x000fea0003800000 */
[----:B------:R-:W-:-:S03]  /*1170*/  IMAD.WIDE.U32 R2, R11, 0x4, RZ ;  /* 0x000000040b027825 */ /* 0x000fc600078e00ff */
[----:B------:R-:W-:-:S04]  /*1180*/  IADD3 R24, P0, PT, R2, UR6, RZ ;  /* 0x0000000602187c10 */ /* 0x000fc8000ff1e0ff */
[----:B------:R-:W-:-:S05]  /*1190*/  IADD3.X R25, PT, PT, R3, UR7, RZ, P0, !PT ;  /* 0x0000000703197c10 */ /* 0x000fca00087fe4ff */
[----:B------:R-:W2:Y:S01]  /*11a0*/  LDG.E R3, desc[UR12][R24.64] ;  /* 0x0000000c18037981 */ /* 0x000ea2000c1e1900 */
[----:B------:R-:W-:Y:S01]  /*11b0*/  IMAD.MOV.U32 R10, RZ, RZ, R2 ;  /* 0x000000ffff0a7224 */ /* 0x000fe200078e0002 */
[----:B--2---:R-:W-:-:S13]  /*11c0*/  FSETP.GTU.AND P0, PT, R3, RZ, PT ;  /* 0x000000ff0300720b */ /* 0x004fda0003f0c000 */
[----:B------:R-:W-:Y:S05]  /*11d0*/  @!P0 BRA `(.L_x_512) ;  /* 0x0000000000608947 */ /* 0x000fea0003800000 */
[----:B------:R-:W1:Y:S01]  /*11e0*/  LDCU UR5, c[0x3][UR8] ;  /* 0x00c00000080577ac */ /* 0x000e620008000800 */
[----:B------:R-:W2:Y:S01]  /*11f0*/  LDC R0, c[0x3][R10] ;  /* 0x00c000000a007b82 */ /* 0x000ea20000000800 */
[----:B-1----:R-:W-:-:S04]  /*1200*/  IMAD.U32 R2, RZ, RZ, UR5 ;  /* 0x00000005ff027e24 */ /* 0x002fc8000f8e00ff */
[----:B------:R-:W-:Y:S01]  /*1210*/  FADD R2, R2, 1 ;  /* 0x3f80000002027421 */ /* 0x000fe20000000000 */
[----:B--2---:R-:W-:-:S03]  /*1220*/  FADD R0, -R0, 1 ;  /* 0x3f80000000007421 */ /* 0x004fc60000000100 */
[----:B------:R-:W-:-:S04]  /*1230*/  FMUL R14, R2, UR14 ;  /* 0x0000000e020e7c20 */ /* 0x000fc80008400000 */
[----:B------:R-:W1:Y:S01]  /*1240*/  MUFU.RCP R2, R14 ;  /* 0x0000000e00027308 */ /* 0x000e620000001000 */
[----:B------:R-:W-:-:S07]  /*1250*/  FFMA R3, R3, R0, -R14 ;  /* 0x0000000003037223 */ /* 0x000fce000000080e */
[----:B------:R-:W2:Y:S01]  /*1260*/  FCHK P0, R3, R14 ;  /* 0x0000000e03007302 */ /* 0x000ea20000000000 */
[----:B-1----:R-:W-:-:S04]  /*1270*/  FFMA R13, -R14, R2, 1 ;  /* 0x3f8000000e0d7423 */ /* 0x002fc80000000102 */
[----:B------:R-:W-:-:S04]  /*1280*/  FFMA R2, R2, R13, R2 ;  /* 0x0000000d02027223 */ /* 0x000fc80000000002 */
[----:B------:R-:W-:-:S04]  /*1290*/  FFMA R13, R3, R2, RZ ;  /* 0x00000002030d7223 */ /* 0x000fc800000000ff */
[----:B------:R-:W-:-:S04]  /*12a0*/  FFMA R0, -R14, R13, R3 ;  /* 0x0000000d0e007223 */ /* 0x000fc80000000103 */
[----:B------:R-:W-:Y:S01]  /*12b0*/  FFMA R0, R2, R0, R13 ;  /* 0x0000000002007223 */ /* 0x000fe2000000000d */
[----:B--2---:R-:W-:Y:S06]  /*12c0*/  @!P0 BRA `(.L_x_513) ;  /* 0x00000000000c8947 */ /* 0x004fec0003800000 */
[----:B------:R-:W-:Y:S02]  /*12d0*/  MOV R0, R14 ;  /* 0x0000000e00007202 */ /* 0x000fe40000000f00 */
[----:B------:R-:W-:-:S07]  /*12e0*/  MOV R2, 0x1300 ;  /* 0x0000130000027802 */ /* 0x000fce0000000f00 */
[----:B0-----:R-:W-:Y:S05]  /*12f0*/  CALL.REL.NOINC `($__internal_3_$__cuda_sm3x_div_rn_noftz_f32_slowpath) ;  /* 0x0000000c00887944 */ /* 0x001fea0003c00000 */
.L_x_513:
[----:B------:R-:W1:Y:S02]  /*1300*/  LDCU UR5, c[0x3][0x190] ;  /* 0x00c03200ff0577ac */ /* 0x000e640008000800 */
[----:B-1----:R-:W-:-:S04]  /*1310*/  FSETP.GT.AND P0, PT, R0, UR5, PT ;  /* 0x0000000500007c0b */ /* 0x002fc8000bf04000 */
[----:B------:R-:W-:-:S04]  /*1320*/  FSETP.GT.AND P0, PT, R0, R5, P0 ;  /* 0x000000050000720b */ /* 0x000fc80000704000 */
[----:B------:R-:W-:Y:S02]  /*1330*/  FSEL R5, R0, R5, P0 ;  /* 0x0000000500057208 */ /* 0x000fe40000000000 */
[----:B------:R-:W-:Y:S02]  /*1340*/  SEL R4, R9, R4, P0 ;  /* 0x0000000409047207 */ /* 0x000fe40000000000 */
[----:B------:R-:W-:-:S07]  /*1350*/  SEL R6, R11, R6, P0 ;  /* 0x000000060b067207 */ /* 0x000fce0000000000 */
.L_x_512:
[----:B------:R-:W2:Y:S02]  /*1360*/  LDG.E R3, desc[UR12][R24.64+0x4] ;  /* 0x0000040c18037981 */ /* 0x000ea4000c1e1900 */
[----:B--2---:R-:W-:-:S13]  /*1370*/  FSETP.GTU.AND P0, PT, R3, RZ, PT ;  /* 0x000000ff0300720b */ /* 0x004fda0003f0c000 */
[----:B------:R-:W-:Y:S05]  /*1380*/  @!P0 BRA `(.L_x_514) ;  /* 0x0000000000648947 */ /* 0x000fea0003800000 */
[----:B------:R-:W1:Y:S01]  /*1390*/  LDCU UR5, c[0x3][UR8] ;  /* 0x00c00000080577ac */ /* 0x000e620008000800 */
[----:B------:R-:W2:Y:S01]  /*13a0*/  LDC R0, c[0x3][R10+0x4] ;  /* 0x00c001000a007b82 */ /* 0x000ea20000000800 */
[----:B------:R-:W-:Y:S02]  /*13b0*/  VIADD R15, R11, 0x1 ;  /* 0x000000010b0f7836 */ /* 0x000fe40000000000 */
        /* <DEDUP_REMOVED lines=16> */
.L_x_515:
[----:B------:R-:W1:Y:S02]  /*14c0*/  LDCU UR5, c[0x3][0x190] ;  /* 0x00c03200ff0577ac */ /* 0x000e640008000800 */
[----:B-1----:R-:W-:-:S04]  /*14d0*/  FSETP.GT.AND P0, PT, R0, UR5, PT ;  /* 0x0000000500007c0b */ /* 0x002fc8000bf04000 */
[----:B------:R-:W-:-:S04]  /*14e0*/  FSETP.GT.AND P0, PT, R0, R5, P0 ;  /* 0x000000050000720b */ /* 0x000fc80000704000 */
[----:B------:R-:W-:Y:S02]  /*14f0*/  FSEL R5, R0, R5, P0 ;  /* 0x0000000500057208 */ /* 0x000fe40000000000 */
[----:B------:R-:W-:Y:S02]  /*1500*/  SEL R6, R15, R6, P0 ;  /* 0x000000060f067207 */ /* 0x000fe40000000000 */
[----:B------:R-:W-:-:S07]  /*1510*/  SEL R4, R9, R4, P0 ;  /* 0x0000000409047207 */ /* 0x000fce0000000000 */
.L_x_514:
        /* <DEDUP_REMOVED lines=22> */
.L_x_517:
[----:B------:R-:W1:Y:S02]  /*1680*/  LDCU UR5, c[0x3][0x190] ;  /* 0x00c03200ff0577ac */ /* 0x000e640008000800 */
[----:B-1----:R-:W-:-:S04]  /*1690*/  FSETP.GT.AND P0, PT, R0, UR5, PT ;  /* 0x0000000500007c0b */ /* 0x002fc8000bf04000 */
[----:B------:R-:W-:-:S04]  /*16a0*/  FSETP.GT.AND P0, PT, R0, R5, P0 ;  /* 0x000000050000720b */ /* 0x000fc80000704000 */
[----:B------:R-:W-:Y:S02]  /*16b0*/  FSEL R5, R0, R5, P0 ;  /* 0x0000000500057208 */ /* 0x000fe40000000000 */
[----:B------:R-:W-:Y:S02]  /*16c0*/  SEL R6, R15, R6, P0 ;  /* 0x000000060f067207 */ /* 0x000fe40000000000 */
[----:B------:R-:W-:-:S07]  /*16d0*/  SEL R4, R9, R4, P0 ;  /* 0x0000000409047207 */ /* 0x000fce0000000000 */
.L_x_516:
        /* <DEDUP_REMOVED lines=22> */
.L_x_519:
[----:B------:R-:W1:Y:S02]  /*1840*/  LDCU UR5, c[0x3][0x190] ;  /* 0x00c03200ff0577ac */ /* 0x000e640008000800 */
[----:B-1----:R-:W-:-:S04]  /*1850*/  FSETP.GT.AND P0, PT, R0, UR5, PT ;  /* 0x0000000500007c0b */ /* 0x002fc8000bf04000 */
[----:B------:R-:W-:-:S04]  /*1860*/  FSETP.GT.AND P0, PT, R0, R5, P0 ;  /* 0x000000050000720b */ /* 0x000fc80000704000 */
[----:B------:R-:W-:Y:S02]  /*1870*/  FSEL R5, R0, R5, P0 ;  /* 0x0000000500057208 */ /* 0x000fe40000000000 */
[----:B------:R-:W-:Y:S02]  /*1880*/  SEL R6, R15, R6, P0 ;  /* 0x000000060f067207 */ /* 0x000fe40000000000 */
[----:B------:R-:W-:-:S07]  /*1890*/  SEL R4, R9, R4, P0 ;  /* 0x0000000409047207 */ /* 0x000fce0000000000 */
.L_x_518:
[----:B------:R-:W-:-:S07]  /*18a0*/  VIADD R11, R11, 0x4 ;  /* 0x000000040b0b7836 */ /* 0x000fce0000000000 */
.L_x_511:
[----:B------:R-:W-:-:S13]  /*18b0*/  LOP3.LUT P0, RZ, R12, 0x3, RZ, 0xc0, !PT ;  /* 0x000000030cff7812 */ /* 0x000fda000780c0ff */
[----:B------:R-:W-:Y:S05]  /*18c0*/  @!P0 BRA `(.L_x_492) ;  /* 0x0000000400888947 */ /* 0x000fea0003800000 */
[----:B------:R-:W-:-:S05]  /*18d0*/  LOP3.LUT R10, R7, 0x3, RZ, 0x3c, !PT ;  /* 0x00000003070a7812 */ /* 0x000fca00078e3cff */
[----:B------:R-:W-:-:S05]  /*18e0*/  VIADD R10, R10, UR10 ;  /* 0x0000000a0a0a7c36 */ /* 0x000fca0008000000 */
[----:B------:R-:W-:-:S04]  /*18f0*/  LOP3.LUT R0, R10, 0x3, RZ, 0xc0, !PT ;  /* 0x000000030a007812 */ /* 0x000fc800078ec0ff */
[----:B------:R-:W-:-:S13]  /*1900*/  ISETP.NE.AND P0, PT, R0, 0x1, PT ;  /* 0x000000010000780c */ /* 0x000fda0003f05270 */
[----:B------:R-:W-:Y:S05]  /*1910*/  @!P0 BRA `(.L_x_520) ;  /* 0x0000000000ec8947 */ /* 0x000fea0003800000 */
[----:B------:R-:W-:-:S03]  /*1920*/  IMAD.WIDE.U32 R12, R11, 0x4, RZ ;  /* 0x000000040b0c7825 */ /* 0x000fc600078e00ff */
[----:B------:R-:W-:-:S04]  /*1930*/  IADD3 R14, P0, PT, R12, UR6, RZ ;  /* 0x000000060c0e7c10 */ /* 0x000fc8000ff1e0ff */
[----:B------:R-:W-:-:S05]  /*1940*/  IADD3.X R15, PT, PT, R13, UR7, RZ, P0, !PT ;  /* 0x000000070d0f7c10 */ /* 0x000fca00087fe4ff */
[----:B------:R-:W2:Y:S02]  /*1950*/  LDG.E R3, desc[UR12][R14.64] ;  /* 0x0000000c0e037981 */ /* 0x000ea4000c1e1900 */
[----:B--2---:R-:W-:-:S13]  /*1960*/  FSETP.GTU.AND P0, PT, R3, RZ, PT ;  /* 0x000000ff0300720b */ /* 0x004fda0003f0c000 */
[----:B------:R-:W-:Y:S05]  /*1970*/  @!P0 BRA `(.L_x_521) ;  /* 0x0000000000608947 */ /* 0x000fea0003800000 */
[----:B------:R-:W1:Y:S01]  /*1980*/  LDCU UR5, c[0x3][UR8] ;  /* 0x00c00000080577ac */ /* 0x000e620008000800 */
[----:B------:R-:W2:Y:S01]  /*1990*/  LDC R0, c[0x3][R12] ;  /* 0x00c000000c007b82 */ /* 0x000ea20000000800 */
[----:B-1----:R-:W-:-:S05]  /*19a0*/  MOV R2, UR5 ;  /* 0x0000000500027c02 */ /* 0x002fca0008000f00 */
        /* <DEDUP_REMOVED lines=12> */
[----:B------:R-:W-:Y:S01]  /*1a70*/  IMAD.MOV.U32 R0, RZ, RZ, R16 ;  /* 0x000000ffff007224 */ /* 0x000fe200078e0010 */
[----:B------:R-:W-:-:S07]  /*1a80*/  MOV R2, 0x1aa0 ;  /* 0x00001aa000027802 */ /* 0x000fce0000000f00 */
[----:B0-----:R-:W-:Y:S05]  /*1a90*/  CALL.REL.NOINC `($__internal_3_$__cuda_sm3x_div_rn_noftz_f32_slowpath) ;  /* 0x0000000400a07944 */ /* 0x001fea0003c00000 */
.L_x_522:
[----:B------:R-:W1:Y:S02]  /*1aa0*/  LDCU UR5, c[0x3][0x190] ;  /* 0x00c03200ff0577ac */ /* 0x000e640008000800 */
[----:B-1----:R-:W-:-:S04]  /*1ab0*/  FSETP.GT.AND P0, PT, R0, UR5, PT ;  /* 0x0000000500007c0b */ /* 0x002fc8000bf04000 */
[----:B------:R-:W-:-:S04]  /*1ac0*/  FSETP.GT.AND P0, PT, R0, R5, P0 ;  /* 0x000000050000720b */ /* 0x000fc80000704000 */
[----:B------:R-:W-:Y:S02]  /*1ad0*/  FSEL R5, R0, R5, P0 ;  /* 0x0000000500057208 */ /* 0x000fe40000000000 */
[----:B------:R-:W-:Y:S02]  /*1ae0*/  SEL R4, R9, R4, P0 ;  /* 0x0000000409047207 */ /* 0x000fe40000000000 */
[----:B------:R-:W-:-:S07]  /*1af0*/  SEL R6, R11, R6, P0 ;  /* 0x000000060b067207 */ /* 0x000fce0000000000 */
.L_x_521:
[----:B------:R-:W2:Y:S02]  /*1b00*/  LDG.E R14, desc[UR12][R14.64+0x4] ;  /* 0x0000040c0e0e7981 */ /* 0x000ea4000c1e1900 */
[----:B--2---:R-:W-:-:S13]  /*1b10*/  FSETP.GTU.AND P0, PT, R14, RZ, PT ;  /* 0x000000ff0e00720b */ /* 0x004fda0003f0c000 */
[----:B------:R-:W-:Y:S05]  /*1b20*/  @!P0 BRA `(.L_x_523) ;  /* 0x0000000000648947 */ /* 0x000fea0003800000 */
[----:B------:R-:W1:Y:S01]  /*1b30*/  LDCU UR5, c[0x3][UR8] ;  /* 0x00c00000080577ac */ /* 0x000e620008000800 */
[----:B------:R-:W2:Y:S01]  /*1b40*/  LDC R12, c[0x3][R12+0x4] ;  /* 0x00c001000c0c7b82 */ /* 0x000ea20000000800 */
[----:B------:R-:W-:Y:S01]  /*1b50*/  IADD3 R15, PT, PT, R11, 0x1, RZ ;  /* 0x000000010b0f7810 */ /* 0x000fe20007ffe0ff */
        /* <DEDUP_REMOVED lines=16> */
.L_x_524:
[----:B------:R-:W1:Y:S02]  /*1c60*/  LDCU UR5, c[0x3][0x190] ;  /* 0x00c03200ff0577ac */ /* 0x000e640008000800 */
[----:B-1----:R-:W-:-:S04]  /*1c70*/  FSETP.GT.AND P0, PT, R0, UR5, PT ;  /* 0x0000000500007c0b */ /* 0x002fc8000bf04000 */
[----:B------:R-:W-:-:S04]  /*1c80*/  FSETP.GT.AND P0, PT, R0, R5, P0 ;  /* 0x000000050000720b */ /* 0x000fc80000704000 */
[----:B------:R-:W-:Y:S02]  /*1c90*/  FSEL R5, R0, R5, P0 ;  /* 0x0000000500057208 */ /* 0x000fe40000000000 */
[----:B------:R-:W-:Y:S02]  /*1ca0*/  SEL R6, R15, R6, P0 ;  /* 0x000000060f067207 */ /* 0x000fe40000000000 */
[----:B------:R-:W-:-:S07]  /*1cb0*/  SEL R4, R9, R4, P0 ;  /* 0x0000000409047207 */ /* 0x000fce0000000000 */
.L_x_523:
[----:B------:R-:W-:-:S07]  /*1cc0*/  VIADD R11, R11, 0x2 ;  /* 0x000000020b0b7836 */ /* 0x000fce0000000000 */
.L_x_520:
[----:B------:R-:W-:-:S04]  /*1cd0*/  LOP3.LUT R10, R10, 0x1, RZ, 0xc0, !PT ;  /* 0x000000010a0a7812 */ /* 0x000fc800078ec0ff */
[----:B------:R-:W-:-:S13]  /*1ce0*/  ISETP.NE.U32.AND P0, PT, R10, 0x1, PT ;  /* 0x000000010a00780c */ /* 0x000fda0003f05070 */
[----:B------:R-:W-:Y:S05]  /*1cf0*/  @P0 BRA `(.L_x_492) ;  /* 0x00000000007c0947 */ /* 0x000fea0003800000 */
[----:B------:R-:W-:-:S03]  /*1d00*/  IMAD.WIDE.U32 R2, R11, 0x4, RZ ;  /* 0x000000040b027825 */ /* 0x000fc600078e00ff */
[----:B------:R-:W-:-:S04]  /*1d10*/  IADD3 R12, P0, PT, R2, UR6, RZ ;  /* 0x00000006020c7c10 */ /* 0x000fc8000ff1e0ff */
[----:B------:R-:W-:-:S05]  /*1d20*/  IADD3.X R13, PT, PT, R3, UR7, RZ, P0, !PT ;  /* 0x00000007030d7c10 */ /* 0x000fca00087fe4ff */
[----:B------:R-:W2:Y:S02]  /*1d30*/  LDG.E R15, desc[UR12][R12.64] ;  /* 0x0000000c0c0f7981 */ /* 0x000ea4000c1e1900 */
[----:B--2---:R-:W-:-:S13]  /*1d40*/  FSETP.GTU.AND P0, PT, R15, RZ, PT ;  /* 0x000000ff0f00720b */ /* 0x004fda0003f0c000 */
[----:B------:R-:W-:Y:S05]  /*1d50*/  @!P0 BRA `(.L_x_492) ;  /* 0x0000000000648947 */ /* 0x000fea0003800000 */
[----:B------:R-:W1:Y:S01]  /*1d60*/  LDCU UR8, c[0x3][UR8] ;  /* 0x00c00000080877ac */ /* 0x000e620008000800 */
[----:B------:R-:W-:-:S04]  /*1d70*/  MOV R10, R2 ;  /* 0x00000002000a7202 */ /* 0x000fc80000000f00 */
[----:B------:R-:W2:Y:S01]  /*1d80*/  LDC R0, c[0x3][R10] ;  /* 0x00c000000a007b82 */ /* 0x000ea20000000800 */
[----:B-1----:R-:W-:-:S04]  /*1d90*/  IMAD.U32 R2, RZ, RZ, UR8 ;  /* 0x00000008ff027e24 */ /* 0x002fc8000f8e00ff */
[----:B------:R-:W-:-:S04]  /*1da0*/  FADD R2, R2, 1 ;  /* 0x3f80000002027421 */ /* 0x000fc80000000000 */
[----:B------:R-:W-:Y:S01]  /*1db0*/  FMUL R12, R2, UR14 ;  /* 0x0000000e020c7c20 */ /* 0x000fe20008400000 */
[----:B--2---:R-:W-:-:S03]  /*1dc0*/  FADD R0, -R0, 1 ;  /* 0x3f80000000007421 */ /* 0x004fc60000000100 */
        /* <DEDUP_REMOVED lines=12> */
.L_x_525:
[----:B------:R-:W1:Y:S02]  /*1e90*/  LDCU UR5, c[0x3][0x190] ;  /* 0x00c03200ff0577ac */ /* 0x000e640008000800 */
[----:B-1----:R-:W-:-:S04]  /*1ea0*/  FSETP.GT.AND P0, PT, R0, UR5, PT ;  /* 0x0000000500007c0b */ /* 0x002fc8000bf04000 */
[----:B------:R-:W-:-:S04]  /*1eb0*/  FSETP.GT.AND P0, PT, R0, R5, P0 ;  /* 0x000000050000720b */ /* 0x000fc80000704000 */
[----:B------:R-:W-:Y:S02]  /*1ec0*/  FSEL R5, R0, R5, P0 ;  /* 0x0000000500057208 */ /* 0x000fe40000000000 */
[----:B------:R-:W-:Y:S02]  /*1ed0*/  SEL R4, R9, R4, P0 ;  /* 0x0000000409047207 */ /* 0x000fe40000000000 */
[----:B------:R-:W-:-:S07]  /*1ee0*/  SEL R6, R11, R6, P0 ;  /* 0x000000060b067207 */ /* 0x000fce0000000000 */
.L_x_492:
[----:B------:R-:W-:Y:S01]  /*1ef0*/  IADD3 R8, PT, PT, R8, 0x1, RZ ;  /* 0x0000000108087810 */ /* 0x000fe20007ffe0ff */
[----:B------:R-:W-:Y:S01]  /*1f00*/  VIADD R7, R7, 0x1 ;  /* 0x0000000107077836 */ /* 0x000fe20000000000 */
[----:B------:R-:W-:Y:S06]  /*1f10*/  @P2 BRA `(.L_x_526) ;  /* 0xffffffe000942947 */ /* 0x000fec000383ffff */
.L_x_491:
[----:B------:R-:W2:Y:S01]  /*1f20*/  S2R R0, SR_TID.X ;  /* 0x0000000000007919 */ /* 0x000ea20000002100 */
[----:B------:R-:W-:-:S04]  /*1f30*/  ISETP.GE.AND P0, PT, R4, RZ, PT ;  /* 0x000000ff0400720c */ /* 0x000fc80003f06270 */
[----:B--2---:R-:W-:-:S13]  /*1f40*/  ISETP.NE.OR P0, PT, R0, RZ, !P0 ;  /* 0x000000ff0000720c */ /* 0x004fda0004705670 */
[----:B01----:R-:W-:Y:S05]  /*1f50*/  @P0 EXIT ;  /* 0x000000000000094d */ /* 0x003fea0003800000 */
        /* <DEDUP_REMOVED lines=16> */
[----:B------:R-:W-:Y:S02]  /*2060*/  IMAD.U32 R9, RZ, RZ, UR11 ;  /* 0x0000000bff097e24 */ /* 0x000fe4000f8e00ff */
[----:B------:R-:W-:Y:S02]  /*2070*/  IMAD.U32 R11, RZ, RZ, UR11 ;  /* 0x0000000bff0b7e24 */ /* 0x000fe4000f8e00ff */
[----:B0-----:R-:W-:Y:S01]  /*2080*/  IMAD.WIDE R2, R7, 0x4c, R2 ;  /* 0x0000004c07027825 */ /* 0x001fe200078e0202 */
[----:B------:R-:W-:-:S04]  /*2090*/  MOV R7, 0x3f666666 ;  /* 0x3f66666600077802 */ /* 0x000fc80000000f00 */
        /* <DEDUP_REMOVED lines=8> */
        .weak           $__internal_3_$__cuda_sm3x_div_rn_noftz_f32_slowpath
        .type           $__internal_3_$__cuda_sm3x_div_rn_noftz_f32_slowpath,@function
        .size           $__internal_3_$__cuda_sm3x_div_rn_noftz_f32_slowpath,(.L_x_540 - $__internal_3_$__cuda_sm3x_div_rn_noftz_f32_slowpath)
$__internal_3_$__cuda_sm3x_div_rn_noftz_f32_slowpath:
[----:B------:R-:W-:Y:S02]  /*2120*/  SHF.R.U32.HI R13, RZ, 0x17, R0 ;  /* 0x00000017ff0d7819 */ /* 0x000fe40000011600 */
[----:B------:R-:W-:Y:S02]  /*2130*/  SHF.R.U32.HI R18, RZ, 0x17, R3 ;  /* 0x00000017ff127819 */ /* 0x000fe40000011603 */
[----:B------:R-:W-:Y:S02]  /*2140*/  LOP3.LUT R13, R13, 0xff, RZ, 0xc0, !PT ;  /* 0x000000ff0d0d7812 */ /* 0x000fe400078ec0ff */
        /* <DEDUP_REMOVED lines=28> */
[----:B------:R-:W-:-:S03]  /*2310*/  @!P1 FFMA R0, R0, 1.84467440737095516160e+19, RZ ;  /* 0x5f80000000009823 */ /* 0x000fc600000000ff */
[----:B------:R-:W-:-:S07]  /*2320*/  @!P1 IADD3 R17, PT, PT, R17, 0x40, RZ ;  /* 0x0000004011119810 */ /* 0x000fce0007ffe0ff */
.L_x_527:
[----:B------:R-:W-:Y:S01]  /*2330*/  LEA R21, R13, 0xc0800000, 0x17 ;  /* 0xc08000000d157811 */ /* 0x000fe200078eb8ff */
[----:B------:R-:W-:-:S04]  /*2340*/  VIADD R18, R18, 0xffffff81 ;  /* 0xffffff8112127836 */ /* 0x000fc80000000000 */
[----:B------:R-:W-:Y:S02]  /*2350*/  IMAD.IADD R22, R0, 0x1, -R21 ;  /* 0x0000000100167824 */ /* 0x000fe400078e0a15 */
[C---:B------:R-:W-:Y:S01]  /*2360*/  IMAD R0, R18.reuse, -0x800000, R3 ;  /* 0xff80000012007824 */ /* 0x040fe200078e0203 */
[----:B------:R-:W-:Y:S01]  /*2370*/  IADD3 R18, PT, PT, R18, 0x7f, -R13 ;  /* 0x0000007f12127810 */ /* 0x000fe20007ffe80d */
[----:B------:R-:W0:Y:S01]  /*2380*/  MUFU.RCP R20, R22 ;  /* 0x0000001600147308 */ /* 0x000e220000001000 */
[----:B------:R-:W-:Y:S02]  /*2390*/  FADD.FTZ R21, -R22, -RZ ;  /* 0x800000ff16157221 */ /* 0x000fe40000010100 */
[----:B------:R-:W-:Y:S02]  /*23a0*/  IADD3 R17, PT, PT, R18, R17, RZ ;  /* 0x0000001112117210 */ /* 0x000fe40007ffe0ff */
        /* <DEDUP_REMOVED lines=20> */
[-CC-:B------:R-:W-:Y:S01]  /*24f0*/  FFMA.RZ R13, R23, R21.reuse, R20.reuse ;  /* 0x00000015170d7223 */ /* 0x180fe2000000c014 */
[----:B------:R-:W-:Y:S01]  /*2500*/  IADD3 R18, PT, PT, R3, 0x20, RZ ;  /* 0x0000002003127810 */ /* 0x000fe20007ffe0ff */
[CCC-:B------:R-:W-:Y:S01]  /*2510*/  FFMA.RP R17, R23.reuse, R21.reuse, R20.reuse ;  /* 0x0000001517117223 */ /* 0x1c0fe20000008014 */
[----:B------:R-:W-:Y:S01]  /*2520*/  FFMA.RM R20, R23, R21, R20 ;  /* 0x0000001517147223 */ /* 0x000fe20000004014 */
[----:B------:R-:W-:Y:S02]  /*2530*/  ISETP.NE.AND P4, PT, R3, RZ, PT ;  /* 0x000000ff0300720c */ /* 0x000fe40003f85270 */
[----:B------:R-:W-:Y:S02]  /*2540*/  LOP3.LUT R13, R13, 0x7fffff, RZ, 0xc0, !PT ;  /* 0x007fffff0d0d7812 */ /* 0x000fe400078ec0ff */
[----:B------:R-:W-:Y:S01]  /*2550*/  ISETP.NE.AND P1, PT, R3, RZ, PT ;  /* 0x000000ff0300720c */ /* 0x000fe20003f25270 */
[----:B------:R-:W-:Y:S01]  /*2560*/  IMAD.MOV R3, RZ, RZ, -R3 ;  /* 0x000000ffff037224 */ /* 0x000fe200078e0a03 */
        /* <DEDUP_REMOVED lines=14> */
.L_x_533:
[----:B------:R-:W-:-:S04]  /*2650*/  LOP3.LUT R0, R0, 0x80000000, RZ, 0xc0, !PT ;  /* 0x8000000000007812 */ /* 0x000fc800078ec0ff */
[----:B------:R-:W-:Y:S01]  /*2660*/  LOP3.LUT R0, R0, 0x7f800000, RZ, 0xfc, !PT ;  /* 0x7f80000000007812 */ /* 0x000fe200078efcff */
[----:B------:R-:W-:Y:S06]  /*2670*/  BRA `(.L_x_534) ;  /* 0x0000000000287947 */ /* 0x000fec0003800000 */
.L_x_532:
[----:B------:R-:W-:Y:S01]  /*2680*/  LEA R0, R17, R0, 0x17 ;  /* 0x0000000011007211 */ /* 0x000fe200078eb8ff */
[----:B------:R-:W-:Y:S06]  /*2690*/  BRA `(.L_x_534) ;  /* 0x0000000000207947 */ /* 0x000fec0003800000 */
.L_x_531:
[----:B------:R-:W-:-:S04]  /*26a0*/  LOP3.LUT R0, R0, 0x80000000, R3, 0x48, !PT ;  /* 0x8000000000007812 */ /* 0x000fc800078e4803 */
[----:B------:R-:W-:Y:S01]  /*26b0*/  LOP3.LUT R0, R0, 0x7f800000, RZ, 0xfc, !PT ;  /* 0x7f80000000007812 */ /* 0x000fe200078efcff */
[----:B------:R-:W-:Y:S06]  /*26c0*/  BRA `(.L_x_534) ;  /* 0x0000000000147947 */ /* 0x000fec0003800000 */
.L_x_530:
[----:B------:R-:W-:Y:S01]  /*26d0*/  LOP3.LUT R0, R0, 0x80000000, R3, 0x48, !PT ;  /* 0x8000000000007812 */ /* 0x000fe200078e4803 */
[----:B------:R-:W-:Y:S06]  /*26e0*/  BRA `(.L_x_534) ;  /* 0x00000000000c7947 */ /* 0x000fec0003800000 */
.L_x_529:
[----:B------:R-:W0:Y:S01]  /*26f0*/  MUFU.RSQ R0, -QNAN ;  /* 0xffc0000000007908 */ /* 0x000e220000001400 */
[----:B------:R-:W-:Y:S05]  /*2700*/  BRA `(.L_x_534) ;  /* 0x0000000000047947 */ /* 0x000fea0003800000 */
.L_x_528:
[----:B------:R-:W-:-:S07]  /*2710*/  FADD.FTZ R0, R3, R0 ;  /* 0x0000000003007221 */ /* 0x000fce0000010000 */
.L_x_534:
[----:B------:R-:W-:-:S04]  /*2720*/  IMAD.MOV.U32 R3, RZ, RZ, 0x0 ;  /* 0x00000000ff037424 */ /* 0x000fc800078e00ff */
[----:B0-----:R-:W-:Y:S05]  /*2730*/  RET.REL.NODEC R2 `(_Z21find_direct_arbitrageP4PathPiii) ;  /* 0xffffffd802307950 */ /* 0x001fea0003c3ffff */
.L_x_535:
        /* <DEDUP_REMOVED lines=12> */
.L_x_540:


//--------------------- .text._Z19update_price_matrixP6Marketi --------------------------
	.section	.text._Z19update_price_matrixP6Marketi,"ax",@progbits
	.align	128
        .global         _Z19update_price_matrixP6Marketi
        .type           _Z19update_price_matrixP6Marketi,@function
        .size           _Z19update_price_matrixP6Marketi,(.L_x_554 - _Z19update_price_matrixP6Marketi)
        .other          _Z19update_price_matrixP6Marketi,@"STO_CUDA_ENTRY STV_DEFAULT"
_Z19update_price_matrixP6Marketi:
.text._Z19update_price_matrixP6Marketi:
        /* <DEDUP_REMOVED lines=10> */
[----:B0-----:R-:W-:-:S06]  /*00a0*/  IMAD.WIDE R2, R5, 0x20, R2 ;  /* 0x0000002005027825 */ /* 0x001fcc00078e0202 */
[----:B------:R-:W0:Y:S01]  /*00b0*/  LDC.64 R4, c[0x4][RZ] ;  /* 0x01000000ff047b82 */ /* 0x000e220000000a00 */
[----:B-1----:R-:W0:Y:S04]  /*00c0*/  LDG.E R11, desc[UR4][R2.64+0x10] ;  /* 0x00001004020b7981 */ /* 0x002e28000c1e1900 */
[----:B------:R-:W2:Y:S04]  /*00d0*/  LDG.E.64 R6, desc[UR4][R2.64] ;  /* 0x0000000402067981 */ /* 0x000ea8000c1e1b00 */
[----:B------:R-:W3:Y:S01]  /*00e0*/  LDG.E R9, desc[UR4][R2.64+0xc] ;  /* 0x00000c0402097981 */ /* 0x000ee2000c1e1900 */
[----:B0-----:R-:W-:-:S04]  /*00f0*/  IMAD.WIDE.U32 R4, R11, 0x190, R4 ;  /* 0x000001900b047825 */ /* 0x001fc800078e0004 */
[----:B--2---:R-:W-:Y:S01]  /*0100*/  FADD R6, R6, R7 ;  /* 0x0000000706067221 */ /* 0x004fe20000000000 */
[----:B---3--:R-:W-:-:S04]  /*0110*/  IMAD.WIDE.U32 R4, R9, 0x4, R4 ;  /* 0x0000000409047825 */ /* 0x008fc800078e0004 */
[----:B------:R-:W-:-:S05]  /*0120*/  FMUL R7, R6, 0.5 ;  /* 0x3f00000006077820 */ /* 0x000fca0000400000 */
[----:B------:R-:W-:Y:S01]  /*0130*/  ATOMG.E.EXCH.STRONG.GPU PT, RZ, desc[UR4][R4.64], R7 ;  /* 0x8000000704ff79a8 */ /* 0x000fe2000c1ef104 */
[----:B------:R-:W-:Y:S05]  /*0140*/  EXIT ;  /* 0x000000000000794d */ /* 0x000fea0003800000 */
.L_x_536:
        /* <DEDUP_REMOVED lines=11> */
.L_x_554:


//--------------------- .nv.shared._ZN3cub18CUB_300001_SM_10006detail10radix_sort29DeviceRadixSortOnesweepKernelINS1_5radix10policy_hubIffyE10Policy1000ELNS0_9SortOrderE1EffyiiNS1_21identity_decomposer_tEEEvPT5_SB_PT3_PKSC_PT1_PKSG_PT2_PKSK_T4_iiT6_ --------------------------
	.section	.nv.shared._ZN3cub18CUB_300001_SM_10006detail10radix_sort29DeviceRadixSortOnesweepKernelINS1_5radix10policy_hubIffyE10Policy1000ELNS0_9SortOrderE1EffyiiNS1_21identity_decomposer_tEEEvPT5_SB_PT3_PKSC_PT1_PKSG_PT2_PKSK_T4_iiT6_,"aw",@nobits
	.sectionflags	@""
	.align	16
.nv.shared._ZN3cub18CUB_300001_SM_10006detail10radix_sort29DeviceRadixSortOnesweepKernelINS1_5radix10policy_hubIffyE10Policy1000ELNS0_9SortOrderE1EffyiiNS1_21identity_decomposer_tEEEvPT5_SB_PT3_PKSC_PT1_PKSG_PT2_PKSK_T4_iiT6_:
	.zero		29184


//--------------------- .nv.shared.reserved.0     --------------------------
	.section	.nv.shared.reserved.0,"aw",@nobits
	.weak		__nv_reservedSMEM_offset_0_alias
	.size		__nv_reservedSMEM_offset_0_alias, 0, 64
	.other		__nv_reservedSMEM_offset_0_alias,@"STO_CUDA_RESERVED_SHARED STV_DEFAULT"
__nv_reservedSMEM_offset_0_alias:
	.zero		0
	.zero		64


//--------------------- .nv.global                --------------------------
	.section	.nv.global,"aw",@nobits
	.align	4
.nv.global:
	.type		price_matrix,@object
	.size		price_matrix,(_ZN34_INTERNAL_ea1361f4_4_k_cu_63d770fc6thrust24THRUST_300001_SM_1000_NS12placeholders2_7E - price_matrix)
price_matrix:
	.zero		4000000
	.type		_ZN34_INTERNAL_ea1361f4_4_k_cu_63d770fc6thrust24THRUST_300001_SM_1000_NS12placeholders2_7E,@object
	.size		_ZN34_INTERNAL_ea1361f4_4_k_cu_63d770fc6thrust24THRUST_300001_SM_1000_NS12placeholders2_7E,(_ZN34_INTERNAL_ea1361f4_4_k_cu_63d770fc4cuda3std3__45__cpo5crendE - _ZN34_INTERNAL_ea1361f4_4_k_cu_63d770fc6thrust24THRUST_300001_SM_1000_NS12placeholders2_7E)
_ZN34_INTERNAL_ea1361f4_4_k_cu_63d770fc6thrust24THRUST_300001_SM_1000_NS12placeholders2_7E:
	.zero		1
	.type		_ZN34_INTERNAL_ea1361f4_4_k_cu_63d770fc4cuda3std3__45__cpo5crendE,@object
	.size		_ZN34_INTERNAL_ea1361f4_4_k_cu_63d770fc4cuda3std3__45__cpo5crendE,(_ZN34_INTERNAL_ea1361f4_4_k_cu_63d770fc4cuda3std6ranges3__45__cpo4prevE - _ZN34_INTERNAL_ea1361f4_4_k_cu_63d770fc4cuda3std3__45__cpo5crendE)
_ZN34_INTERNAL_ea1361f4_4_k_cu_63d770fc4cuda3std3__45__cpo5crendE:
	.zero		1
	.type		_ZN34_INTERNAL_ea1361f4_4_k_cu_63d770fc4cuda3std6ranges3__45__cpo4prevE,@object
	.size		_ZN34_INTERNAL_ea1361f4_4_k_cu_63d770fc4cuda3std6ranges3__45__cpo4prevE,(_ZN34_INTERNAL_ea1361f4_4_k_cu_63d770fc6thrust24THRUST_300001_SM_1000_NS6system6detail10sequential3seqE - _ZN34_INTERNAL_ea1361f4_4_k_cu_63d770fc4cuda3std6ranges3__45__cpo4prevE)
_ZN34_INTERNAL_ea1361f4_4_k_cu_63d770fc4cuda3std6ranges3__45__cpo4prevE:
	.zero		1
	.type		_ZN34_INTERNAL_ea1361f4_4_k_cu_63d770fc6thrust24THRUST_300001_SM_1000_NS6system6detail10sequential3seqE,@object
	.size		_ZN34_INTERNAL_ea1361f4_4_k_cu_63d770fc6thrust24THRUST_300001_SM_1000_NS6system6detail10sequential3seqE,(_ZN34_INTERNAL_ea1361f4_4_k_cu_63d770fc4cuda3std6ranges3__45__cpo9iter_moveE - _ZN34_INTERNAL_ea1361f4_4_k_cu_63d770fc6thrust24THRUST_300001_SM_1000_NS6system6detail10sequential3seqE)
_ZN34_INTERNAL_ea1361f4_4_k_cu_63d770fc6thrust24THRUST_300001_SM_1000_NS6system6detail10sequential3seqE:
	.zero		1
	.type		_ZN34_INTERNAL_ea1361f4_4_k_cu_63d770fc4cuda3std6ranges3__45__cpo9iter_moveE,@object
	.size		_ZN34_INTERNAL_ea1361f4_4_k_cu_63d770fc4cuda3std6ranges3__45__cpo9iter_moveE,(_ZN34_INTERNAL_ea1361f4_4_k_cu_63d770fc6thrust24THRUST_300001_SM_1000_NS3seqE - _ZN34_INTERNAL_ea1361f4_4_k_cu_63d770fc4cuda3std6ranges3__45__cpo9iter_moveE)
_ZN34_INTERNAL_ea1361f4_4_k_cu_63d770fc4cuda3std6ranges3__45__cpo9iter_moveE:
	.zero		1
	.type		_ZN34_INTERNAL_ea1361f4_4_k_cu_63d770fc6thrust24THRUST_300001_SM_1000_NS3seqE,@object
	.size		_ZN34_INTERNAL_ea1361f4_4_k_cu_63d770fc6thrust24THRUST_300001_SM_1000_NS3seqE,(_ZN34_INTERNAL_ea1361f4_4_k_cu_63d770fc4cuda3std3__420unreachable_sentinelE - _ZN34_INTERNAL_ea1361f4_4_k_cu_63d770fc6thrust24THRUST_300001_SM_1000_NS3seqE)
_ZN34_INTERNAL_ea1361f4_4_k_cu_63d770fc6thrust24THRUST_300001_SM_1000_NS3seqE:
	.zero		1
	.type		_ZN34_INTERNAL_ea1361f4_4_k_cu_63d770fc4cuda3std3__420unreachable_sentinelE,@object
	.size		_ZN34_INTERNAL_ea1361f4_4_k_cu_63d770fc4cuda3std3__420unreachable_sentinelE,(_ZN34_INTERNAL_ea1361f4_4_k_cu_63d770fc4cuda3std6ranges3__45__cpo5ssizeE - _ZN34_INTERNAL_ea1361f4_4_k_cu_63d770fc4cuda3std3__420unreachable_sentinelE)
_ZN34_INTERNAL_ea1361f4_4_k_cu_63d770fc4cuda3std3__420unreachable_sentinelE:
	.zero		1
	.type		_ZN34_INTERNAL_ea1361f4_4_k_cu_63d770fc4cuda3std6ranges3__45__cpo5ssizeE,@object
	.size		_ZN34_INTERNAL_ea1361f4_4_k_cu_63d770fc4cuda3std6ranges3__45__cpo5ssizeE,(_ZN34_INTERNAL_ea1361f4_4_k_cu_63d770fc6thrust24THRUST_300001_SM_1000_NS12placeholders2_3E - _ZN34_INTERNAL_ea1361f4_4_k_cu_63d770fc4cuda3std6ranges3__45__cpo5ssizeE)
_ZN34_INTERNAL_ea1361f4_4_k_cu_63d770fc4cuda3std6ranges3__45__cpo5ssizeE:
	.zero		1
	.type		_ZN34_INTERNAL_ea1361f4_4_k_cu_63d770fc6thrust24THRUST_300001_SM_1000_NS12placeholders2_3E,@object
	.size		_ZN34_INTERNAL_ea1361f4_4_k_cu_63d770fc6thrust24THRUST_300001_SM_1000_NS12placeholders2_3E,(_ZN34_INTERNAL_ea1361f4_4_k_cu_63d770fc4cuda3std3__45__cpo4cendE - _ZN34_INTERNAL_ea1361f4_4_k_cu_63d770fc6thrust24THRUST_300001_SM_1000_NS12placeholders2_3E)
_ZN34_INTERNAL_ea1361f4_4_k_cu_63d770fc6thrust24THRUST_300001_SM_1000_NS12placeholders2_3E:
	.zero		1
	.type		_ZN34_INTERNAL_ea1361f4_4_k_cu_63d770fc4cuda3std3__45__cpo4cendE,@object
	.size		_ZN34_INTERNAL_ea1361f4_4_k_cu_63d770fc4cuda3std3__45__cpo4cendE,(_ZN34_INTERNAL_ea1361f4_4_k_cu_63d770fc4cuda3std6ranges3__45__cpo4cendE - _ZN34_INTERNAL_ea1361f4_4_k_cu_63d770fc4cuda3std3__45__cpo4cendE)
_ZN34_INTERNAL_ea1361f4_4_k_cu_63d770fc4cuda3std3__45__cpo4cendE:
	.zero		1
	.type		_ZN34_INTERNAL_ea1361f4_4_k_cu_63d770fc4cuda3std6ranges3__45__cpo4cendE,@object
	.size		_ZN34_INTERNAL_ea1361f4_4_k_cu_63d770fc4cuda3std6ranges3__45__cpo4cendE,(_ZN34_INTERNAL_ea1361f4_4_k_cu_63d770fc6thrust24THRUST_300001_SM_1000_NS12placeholders2_9E - _ZN34_INTERNAL_ea1361f4_4_k_cu_63d770fc4cuda3std6ranges3__45__cpo4cendE)
_ZN34_INTERNAL_ea1361f4_4_k_cu_63d770fc4cuda3std6ranges3__45__cpo4cendE:
	.zero		1
	.type		_ZN34_INTERNAL_ea1361f4_4_k_cu_63d770fc6thrust24THRUST_300001_SM_1000_NS12placeholders2_9E,@object
	.size		_ZN34_INTERNAL_ea1361f4_4_k_cu_63d770fc6thrust24THRUST_300001_SM_1000_NS12placeholders2_9E,(_ZN34_INTERNAL_ea1361f4_4_k_cu_63d770fc4cuda3std3__419piecewise_constructE - _ZN34_INTERNAL_ea1361f4_4_k_cu_63d770fc6thrust24THRUST_300001_SM_1000_NS12placeholders2_9E)
_ZN34_INTERNAL_ea1361f4_4_k_cu_63d770fc6thrust24THRUST_300001_SM_1000_NS12placeholders2_9E:
	.zero		1
	.type		_ZN34_INTERNAL_ea1361f4_4_k_cu_63d770fc4cuda3std3__419piecewise_constructE,@object
	.size		_ZN34_INTERNAL_ea1361f4_4_k_cu_63d770fc4cuda3std3__419piecewise_constructE,(_ZN34_INTERNAL_ea1361f4_4_k_cu_63d770fc4cuda3std6ranges3__45__cpo5cdataE - _ZN34_INTERNAL_ea1361f4_4_k_cu_63d770fc4cuda3std3__419piecewise_constructE)
_ZN34_INTERNAL_ea1361f4_4_k_cu_63d770fc4cuda3std3__419piecewise_constructE:
	.zero		1
	.type		_ZN34_INTERNAL_ea1361f4_4_k_cu_63d770fc4cuda3std6ranges3__45__cpo5cdataE,@object
	.size		_ZN34_INTERNAL_ea1361f4_4_k_cu_63d770fc4cuda3std6ranges3__45__cpo5cdataE,(_ZN34_INTERNAL_ea1361f4_4_k_cu_63d770fc6thrust24THRUST_300001_SM_1000_NS12placeholders2_1E - _ZN34_INTERNAL_ea1361f4_4_k_cu_63d770fc4cuda3std6ranges3__45__cpo5cdataE)
_ZN34_INTERNAL_ea1361f4_4_k_cu_63d770fc4cuda3std6ranges3__45__cpo5cdataE:
	.zero		1
	.type		_ZN34_INTERNAL_ea1361f4_4_k_cu_63d770fc6thrust24THRUST_300001_SM_1000_NS12placeholders2_1E,@object
	.size		_ZN34_INTERNAL_ea1361f4_4_k_cu_63d770fc6thrust24THRUST_300001_SM_1000_NS12placeholders2_1E,(_ZN34_INTERNAL_ea1361f4_4_k_cu_63d770fc4cuda3std3__45__cpo3endE - _ZN34_INTERNAL_ea1361f4_4_k_cu_63d770fc6thrust24THRUST_300001_SM_1000_NS12placeholders2_1E)
_ZN34_INTERNAL_ea1361f4_4_k_cu_63d770fc6thrust24THRUST_300001_SM_1000_NS12placeholders2_1E:
	.zero		1
	.type		_ZN34_INTERNAL_ea1361f4_4_k_cu_63d770fc4cuda3std3__45__cpo3endE,@object
	.size		_ZN34_INTERNAL_ea1361f4_4_k_cu_63d770fc4cuda3std3__45__cpo3endE,(_ZN34_INTERNAL_ea1361f4_4_k_cu_63d770fc4cuda3std6ranges3__45__cpo3endE - _ZN34_INTERNAL_ea1361f4_4_k_cu_63d770fc4cuda3std3__45__cpo3endE)
_ZN34_INTERNAL_ea1361f4_4_k_cu_63d770fc4cuda3std3__45__cpo3endE:
	.zero		1
	.type		_ZN34_INTERNAL_ea1361f4_4_k_cu_63d770fc4cuda3std6ranges3__45__cpo3endE,@object
	.size		_ZN34_INTERNAL_ea1361f4_4_k_cu_63d770fc4cuda3std6ranges3__45__cpo3endE,(_ZN34_INTERNAL_ea1361f4_4_k_cu_63d770fc6thrust24THRUST_300001_SM_1000_NS12placeholders2_5E - _ZN34_INTERNAL_ea1361f4_4_k_cu_63d770fc4cuda3std6ranges3__45__cpo3endE)
_ZN34_INTERNAL_ea1361f4_4_k_cu_63d770fc4cuda3std6ranges3__45__cpo3endE:
	.zero		1
	.type		_ZN34_INTERNAL_ea1361f4_4_k_cu_63d770fc6thrust24THRUST_300001_SM_1000_NS12placeholders2_5E,@object
	.size		_ZN34_INTERNAL_ea1361f4_4_k_cu_63d770fc6thrust24THRUST_300001_SM_1000_NS12placeholders2_5E,(_ZN34_INTERNAL_ea1361f4_4_k_cu_63d770fc4cuda3std3__45__cpo4rendE - _ZN34_INTERNAL_ea1361f4_4_k_cu_63d770fc6thrust24THRUST_300001_SM_1000_NS12placeholders2_5E)
_ZN34_INTERNAL_ea1361f4_4_k_cu_63d770fc6thrust24THRUST_300001_SM_1000_NS12placeholders2_5E:
	.zero		1
	.type		_ZN34_INTERNAL_ea1361f4_4_k_cu_63d770fc4cuda3std3__45__cpo4rendE,@object
	.size		_ZN34_INTERNAL_ea1361f4_4_k_cu_63d770fc4cuda3std3__45__cpo4rendE,(_ZN34_INTERNAL_ea1361f4_4_k_cu_63d770fc4cuda3std6ranges3__45__cpo9iter_swapE - _ZN34_INTERNAL_ea1361f4_4_k_cu_63d770fc4cuda3std3__45__cpo4rendE)
_ZN34_INTERNAL_ea1361f4_4_k_cu_63d770fc4cuda3std3__45__cpo4rendE:
	.zero		1
	.type		_ZN34_INTERNAL_ea1361f4_4_k_cu_63d770fc4cuda3std6ranges3__45__cpo9iter_swapE,@object
	.size		_ZN34_INTERNAL_ea1361f4_4_k_cu_63d770fc4cuda3std6ranges3__45__cpo9iter_swapE,(_ZN34_INTERNAL_ea1361f4_4_k_cu_63d770fc4cuda3std3__48unexpectE - _ZN34_INTERNAL_ea1361f4_4_k_cu_63d770fc4cuda3std6ranges3__45__cpo9iter_swapE)
_ZN34_INTERNAL_ea1361f4_4_k_cu_63d770fc4cuda3std6ranges3__45__cpo9iter_swapE:
	.zero		1
	.type		_ZN34_INTERNAL_ea1361f4_4_k_cu_63d770fc4cuda3std3__48unexpectE,@object
	.size		_ZN34_INTERNAL_ea1361f4_4_k_cu_63d770fc4cuda3std3__48unexpectE,(_ZN34_INTERNAL_ea1361f4_4_k_cu_63d770fc6thrust24THRUST_300001_SM_1000_NS8cuda_cub3parE - _ZN34_INTERNAL_ea1361f4_4_k_cu_63d770fc4cuda3std3__48unexpectE)
_ZN34_INTERNAL_ea1361f4_4_k_cu_63d770fc4cuda3std3__48unexpectE:
	.zero		1
	.type		_ZN34_INTERNAL_ea1361f4_4_k_cu_63d770fc6thrust24THRUST_300001_SM_1000_NS8cuda_cub3parE,@object
	.size		_ZN34_INTERNAL_ea1361f4_4_k_cu_63d770fc6thrust24THRUST_300001_SM_1000_NS8cuda_cub3parE,(_ZN34_INTERNAL_ea1361f4_4_k_cu_63d770fc6thrust24THRUST_300001_SM_1000_NS12placeholders2_8E - _ZN34_INTERNAL_ea1361f4_4_k_cu_63d770fc6thrust24THRUST_300001_SM_1000_NS8cuda_cub3parE)
_ZN34_INTERNAL_ea1361f4_4_k_cu_63d770fc6thrust24THRUST_300001_SM_1000_NS8cuda_cub3parE:
	.zero		1
	.type		_ZN34_INTERNAL_ea1361f4_4_k_cu_63d770fc6thrust24THRUST_300001_SM_1000_NS12placeholders2_8E,@object
	.size		_ZN34_INTERNAL_ea1361f4_4_k_cu_63d770fc6thrust24THRUST_300001_SM_1000_NS12placeholders2_8E,(_ZN34_INTERNAL_ea1361f4_4_k_cu_63d770fc4cuda3std3__436_GLOBAL__N__ea1361f4_4_k_cu_63d770fc6ignoreE - _ZN34_INTERNAL_ea1361f4_4_k_cu_63d770fc6thrust24THRUST_300001_SM_1000_NS12placeholders2_8E)
_ZN34_INTERNAL_ea1361f4_4_k_cu_63d770fc6thrust24THRUST_300001_SM_1000_NS12placeholders2_8E:
	.zero		1
	.type		_ZN34_INTERNAL_ea1361f4_4_k_cu_63d770fc4cuda3std3__436_GLOBAL__N__ea1361f4_4_k_cu_63d770fc6ignoreE,@object
	.size		_ZN34_INTERNAL_ea1361f4_4_k_cu_63d770fc4cuda3std3__436_GLOBAL__N__ea1361f4_4_k_cu_63d770fc6ignoreE,(_ZN34_INTERNAL_ea1361f4_4_k_cu_63d770fc4cuda3std6ranges3__45__cpo4dataE - _ZN34_INTERNAL_ea1361f4_4_k_cu_63d770fc4cuda3std3__436_GLOBAL__N__ea1361f4_4_k_cu_63d770fc6ignoreE)
_ZN34_INTERNAL_ea1361f4_4_k_cu_63d770fc4cuda3std3__436_GLOBAL__N__ea1361f4_4_k_cu_63d770fc6ignoreE:
	.zero		1
	.type		_ZN34_INTERNAL_ea1361f4_4_k_cu_63d770fc4cuda3std6ranges3__45__cpo4dataE,@object
	.size		_ZN34_INTERNAL_ea1361f4_4_k_cu_63d770fc4cuda3std6ranges3__45__cpo4dataE,(_ZN34_INTERNAL_ea1361f4_4_k_cu_63d770fc6thrust24THRUST_300001_SM_1000_NS6system3cpp3parE - _ZN34_INTERNAL_ea1361f4_4_k_cu_63d770fc4cuda3std6ranges3__45__cpo4dataE)
_ZN34_INTERNAL_ea1361f4_4_k_cu_63d770fc4cuda3std6ranges3__45__cpo4dataE:
	.zero		1
	.type		_ZN34_INTERNAL_ea1361f4_4_k_cu_63d770fc6thrust24THRUST_300001_SM_1000_NS6system3cpp3parE,@object
	.size		_ZN34_INTERNAL_ea1361f4_4_k_cu_63d770fc6thrust24THRUST_300001_SM_1000_NS6system3cpp3parE,(_ZN34_INTERNAL_ea1361f4_4_k_cu_63d770fc4cuda3std3__45__cpo5beginE - _ZN34_INTERNAL_ea1361f4_4_k_cu_63d770fc6thrust24THRUST_300001_SM_1000_NS6system3cpp3parE)
_ZN34_INTERNAL_ea1361f4_4_k_cu_63d770fc6thrust24THRUST_300001_SM_1000_NS6system3cpp3parE:
	.zero		1
	.type		_ZN34_INTERNAL_ea1361f4_4_k_cu_63d770fc4cuda3std3__45__cpo5beginE,@object
	.size		_ZN34_INTERNAL_ea1361f4_4_k_cu_63d770fc4cuda3std3__45__cpo5beginE,(_ZN34_INTERNAL_ea1361f4_4_k_cu_63d770fc4cuda3std6ranges3__45__cpo5beginE - _ZN34_INTERNAL_ea1361f4_4_k_cu_63d770fc4cuda3std3__45__cpo5beginE)
_ZN34_INTERNAL_ea1361f4_4_k_cu_63d770fc4cuda3std3__45__cpo5beginE:
	.zero		1
	.type		_ZN34_INTERNAL_ea1361f4_4_k_cu_63d770fc4cuda3std6ranges3__45__cpo5beginE,@object
	.size		_ZN34_INTERNAL_ea1361f4_4_k_cu_63d770fc4cuda3std6ranges3__45__cpo5beginE,(_ZN34_INTERNAL_ea1361f4_4_k_cu_63d770fc6thrust24THRUST_300001_SM_1000_NS6deviceE - _ZN34_INTERNAL_ea1361f4_4_k_cu_63d770fc4cuda3std6ranges3__45__cpo5beginE)
_ZN34_INTERNAL_ea1361f4_4_k_cu_63d770fc4cuda3std6ranges3__45__cpo5beginE:
	.zero		1
	.type		_ZN34_INTERNAL_ea1361f4_4_k_cu_63d770fc6thrust24THRUST_300001_SM_1000_NS6deviceE,@object
	.size		_ZN34_INTERNAL_ea1361f4_4_k_cu_63d770fc6thrust24THRUST_300001_SM_1000_NS6deviceE,(_ZN34_INTERNAL_ea1361f4_4_k_cu_63d770fc4cuda3std3__47nulloptE - _ZN34_INTERNAL_ea1361f4_4_k_cu_63d770fc6thrust24THRUST_300001_SM_1000_NS6deviceE)
_ZN34_INTERNAL_ea1361f4_4_k_cu_63d770fc6thrust24THRUST_300001_SM_1000_NS6deviceE:
	.zero		1
	.type		_ZN34_INTERNAL_ea1361f4_4_k_cu_63d770fc4cuda3std3__47nulloptE,@object
	.size		_ZN34_INTERNAL_ea1361f4_4_k_cu_63d770fc4cuda3std3__47nulloptE,(_ZN34_INTERNAL_ea1361f4_4_k_cu_63d770fc4cuda3std6ranges3__45__cpo8distanceE - _ZN34_INTERNAL_ea1361f4_4_k_cu_63d770fc4cuda3std3__47nulloptE)
_ZN34_INTERNAL_ea1361f4_4_k_cu_63d770fc4cuda3std3__47nulloptE:
	.zero		1
	.type		_ZN34_INTERNAL_ea1361f4_4_k_cu_63d770fc4cuda3std6ranges3__45__cpo8distanceE,@object
	.size		_ZN34_INTERNAL_ea1361f4_4_k_cu_63d770fc4cuda3std6ranges3__45__cpo8distanceE,(_ZN34_INTERNAL_ea1361f4_4_k_cu_63d770fc6thrust24THRUST_300001_SM_1000_NS12placeholders2_4E - _ZN34_INTERNAL_ea1361f4_4_k_cu_63d770fc4cuda3std6ranges3__45__cpo8distanceE)
_ZN34_INTERNAL_ea1361f4_4_k_cu_63d770fc4cuda3std6ranges3__45__cpo8distanceE:
	.zero		1
	.type		_ZN34_INTERNAL_ea1361f4_4_k_cu_63d770fc6thrust24THRUST_300001_SM_1000_NS12placeholders2_4E,@object
	.size		_ZN34_INTERNAL_ea1361f4_4_k_cu_63d770fc6thrust24THRUST_300001_SM_1000_NS12placeholders2_4E,(_ZN34_INTERNAL_ea1361f4_4_k_cu_63d770fc4cuda3std3__45__cpo6rbeginE - _ZN34_INTERNAL_ea1361f4_4_k_cu_63d770fc6thrust24THRUST_300001_SM_1000_NS12placeholders2_4E)
_ZN34_INTERNAL_ea1361f4_4_k_cu_63d770fc6thrust24THRUST_300001_SM_1000_NS12placeholders2_4E:
	.zero		1
	.type		_ZN34_INTERNAL_ea1361f4_4_k_cu_63d770fc4cuda3std3__45__cpo6rbeginE,@object
	.size		_ZN34_INTERNAL_ea1361f4_4_k_cu_63d770fc4cuda3std3__45__cpo6rbeginE,(_ZN34_INTERNAL_ea1361f4_4_k_cu_63d770fc4cuda3std6ranges3__45__cpo7advanceE - _ZN34_INTERNAL_ea1361f4_4_k_cu_63d770fc4cuda3std3__45__cpo6rbeginE)
_ZN34_INTERNAL_ea1361f4_4_k_cu_63d770fc4cuda3std3__45__cpo6rbeginE:
	.zero		1
	.type		_ZN34_INTERNAL_ea1361f4_4_k_cu_63d770fc4cuda3std6ranges3__45__cpo7advanceE,@object
	.size		_ZN34_INTERNAL_ea1361f4_4_k_cu_63d770fc4cuda3std6ranges3__45__cpo7advanceE,(_ZN34_INTERNAL_ea1361f4_4_k_cu_63d770fc6thrust24THRUST_300001_SM_1000_NS12placeholders3_10E - _ZN34_INTERNAL_ea1361f4_4_k_cu_63d770fc4cuda3std6ranges3__45__cpo7advanceE)
_ZN34_INTERNAL_ea1361f4_4_k_cu_63d770fc4cuda3std6ranges3__45__cpo7advanceE:
	.zero		1
	.type		_ZN34_INTERNAL_ea1361f4_4_k_cu_63d770fc6thrust24THRUST_300001_SM_1000_NS12placeholders3_10E,@object
	.size		_ZN34_INTERNAL_ea1361f4_4_k_cu_63d770fc6thrust24THRUST_300001_SM_1000_NS12placeholders3_10E,(_ZN34_INTERNAL_ea1361f4_4_k_cu_63d770fc4cuda3std3__48in_placeE - _ZN34_INTERNAL_ea1361f4_4_k_cu_63d770fc6thrust24THRUST_300001_SM_1000_NS12placeholders3_10E)
_ZN34_INTERNAL_ea1361f4_4_k_cu_63d770fc6thrust24THRUST_300001_SM_1000_NS12placeholders3_10E:
	.zero		1
	.type		_ZN34_INTERNAL_ea1361f4_4_k_cu_63d770fc4cuda3std3__48in_placeE,@object
	.size		_ZN34_INTERNAL_ea1361f4_4_k_cu_63d770fc4cuda3std3__48in_placeE,(_ZN34_INTERNAL_ea1361f4_4_k_cu_63d770fc4cuda3std6ranges3__45__cpo4sizeE - _ZN34_INTERNAL_ea1361f4_4_k_cu_63d770fc4cuda3std3__48in_placeE)
_ZN34_INTERNAL_ea1361f4_4_k_cu_63d770fc4cuda3std3__48in_placeE:
	.zero		1
	.type		_ZN34_INTERNAL_ea1361f4_4_k_cu_63d770fc4cuda3std6ranges3__45__cpo4sizeE,@object
	.size		_ZN34_INTERNAL_ea1361f4_4_k_cu_63d770fc4cuda3std6ranges3__45__cpo4sizeE,(_ZN34_INTERNAL_ea1361f4_4_k_cu_63d770fc6thrust24THRUST_300001_SM_1000_NS12placeholders2_2E - _ZN34_INTERNAL_ea1361f4_4_k_cu_63d770fc4cuda3std6ranges3__45__cpo4sizeE)
_ZN34_INTERNAL_ea1361f4_4_k_cu_63d770fc4cuda3std6ranges3__45__cpo4sizeE:
	.zero		1
	.type		_ZN34_INTERNAL_ea1361f4_4_k_cu_63d770fc6thrust24THRUST_300001_SM_1000_NS12placeholders2_2E,@object
	.size		_ZN34_INTERNAL_ea1361f4_4_k_cu_63d770fc6thrust24THRUST_300001_SM_1000_NS12placeholders2_2E,(_ZN34_INTERNAL_ea1361f4_4_k_cu_63d770fc4cuda3std3__45__cpo6cbeginE - _ZN34_INTERNAL_ea1361f4_4_k_cu_63d770fc6thrust24THRUST_300001_SM_1000_NS12placeholders2_2E)
_ZN34_INTERNAL_ea1361f4_4_k_cu_63d770fc6thrust24THRUST_300001_SM_1000_NS12placeholders2_2E:
	.zero		1
	.type		_ZN34_INTERNAL_ea1361f4_4_k_cu_63d770fc4cuda3std3__45__cpo6cbeginE,@object
	.size		_ZN34_INTERNAL_ea1361f4_4_k_cu_63d770fc4cuda3std3__45__cpo6cbeginE,(_ZN34_INTERNAL_ea1361f4_4_k_cu_63d770fc4cuda3std6ranges3__45__cpo6cbeginE - _ZN34_INTERNAL_ea1361f4_4_k_cu_63d770fc4cuda3std3__45__cpo6cbeginE)
_ZN34_INTERNAL_ea1361f4_4_k_cu_63d770fc4cuda3std3__45__cpo6cbeginE:
	.zero		1
	.type		_ZN34_INTERNAL_ea1361f4_4_k_cu_63d770fc4cuda3std6ranges3__45__cpo6cbeginE,@object
	.size		_ZN34_INTERNAL_ea1361f4_4_k_cu_63d770fc4cuda3std6ranges3__45__cpo6cbeginE,(_ZN34_INTERNAL_ea1361f4_4_k_cu_63d770fc6thrust24THRUST_300001_SM_1000_NS12placeholders2_6E - _ZN34_INTERNAL_ea1361f4_4_k_cu_63d770fc4cuda3std6ranges3__45__cpo6cbeginE)
_ZN34_INTERNAL_ea1361f4_4_k_cu_63d770fc4cuda3std6ranges3__45__cpo6cbeginE:
	.zero		1
	.type		_ZN34_INTERNAL_ea1361f4_4_k_cu_63d770fc6thrust24THRUST_300001_SM_1000_NS12placeholders2_6E,@object
	.size		_ZN34_INTERNAL_ea1361f4_4_k_cu_63d770fc6thrust24THRUST_300001_SM_1000_NS12placeholders2_6E,(_ZN34_INTERNAL_ea1361f4_4_k_cu_63d770fc4cuda3std3__45__cpo7crbeginE - _ZN34_INTERNAL_ea1361f4_4_k_cu_63d770fc6thrust24THRUST_300001_SM_1000_NS12placeholders2_6E)
_ZN34_INTERNAL_ea1361f4_4_k_cu_63d770fc6thrust24THRUST_300001_SM_1000_NS12placeholders2_6E:
	.zero		1
	.type		_ZN34_INTERNAL_ea1361f4_4_k_cu_63d770fc4cuda3std3__45__cpo7crbeginE,@object
	.size		_ZN34_INTERNAL_ea1361f4_4_k_cu_63d770fc4cuda3std3__45__cpo7crbeginE,(_ZN34_INTERNAL_ea1361f4_4_k_cu_63d770fc4cuda3std6ranges3__45__cpo4nextE - _ZN34_INTERNAL_ea1361f4_4_k_cu_63d770fc4cuda3std3__45__cpo7crbeginE)
_ZN34_INTERNAL_ea1361f4_4_k_cu_63d770fc4cuda3std3__45__cpo7crbeginE:
	.zero		1
	.type		_ZN34_INTERNAL_ea1361f4_4_k_cu_63d770fc4cuda3std6ranges3__45__cpo4nextE,@object
	.size		_ZN34_INTERNAL_ea1361f4_4_k_cu_63d770fc4cuda3std6ranges3__45__cpo4nextE,(_ZN34_INTERNAL_ea1361f4_4_k_cu_63d770fc4cuda3std6ranges3__45__cpo4swapE - _ZN34_INTERNAL_ea1361f4_4_k_cu_63d770fc4cuda3std6ranges3__45__cpo4nextE)
_ZN34_INTERNAL_ea1361f4_4_k_cu_63d770fc4cuda3std6ranges3__45__cpo4nextE:
	.zero		1
	.type		_ZN34_INTERNAL_ea1361f4_4_k_cu_63d770fc4cuda3std6ranges3__45__cpo4swapE,@object
	.size		_ZN34_INTERNAL_ea1361f4_4_k_cu_63d770fc4cuda3std6ranges3__45__cpo4swapE,(_ZN34_INTERNAL_ea1361f4_4_k_cu_63d770fc6thrust24THRUST_300001_SM_1000_NS8cuda_cub10par_nosyncE - _ZN34_INTERNAL_ea1361f4_4_k_cu_63d770fc4cuda3std6ranges3__45__cpo4swapE)
_ZN34_INTERNAL_ea1361f4_4_k_cu_63d770fc4cuda3std6ranges3__45__cpo4swapE:
	.zero		1
	.type		_ZN34_INTERNAL_ea1361f4_4_k_cu_63d770fc6thrust24THRUST_300001_SM_1000_NS8cuda_cub10par_nosyncE,@object
	.size		_ZN34_INTERNAL_ea1361f4_4_k_cu_63d770fc6thrust24THRUST_300001_SM_1000_NS8cuda_cub10par_nosyncE,(.L_33 - _ZN34_INTERNAL_ea1361f4_4_k_cu_63d770fc6thrust24THRUST_300001_SM_1000_NS8cuda_cub10par_nosyncE)
_ZN34_INTERNAL_ea1361f4_4_k_cu_63d770fc6thrust24THRUST_300001_SM_1000_NS8cuda_cub10par_nosyncE:
	.zero		1
.L_33:


//--------------------- .nv.shared._ZN3cub18CUB_300001_SM_10006detail10radix_sort33DeviceRadixSortExclusiveSumKernelINS1_5radix10policy_hubIffyE10Policy1000EyEEvPT0_ --------------------------
	.section	.nv.shared._ZN3cub18CUB_300001_SM_10006detail10radix_sort33DeviceRadixSortExclusiveSumKernelINS1_5radix10policy_hubIffyE10Policy1000EyEEvPT0_,"aw",@nobits
	.sectionflags	@""
	.align	16
.nv.shared._ZN3cub18CUB_300001_SM_10006detail10radix_sort33DeviceRadixSortExclusiveSumKernelINS1_5radix10policy_hubIffyE10Policy1000EyEEvPT0_:
	.zero		3360


//--------------------- .nv.shared._ZN3cub18CUB_300001_SM_10006detail10radix_sort30DeviceRadixSortHistogramKernelINS1_5radix10policy_hubIffyE10Policy1000ELNS0_9SortOrderE1EfyNS1_21identity_decomposer_tEEEvPT2_PKT1_SA_iiT3_ --------------------------
	.section	.nv.shared._ZN3cub18CUB_300001_SM_10006detail10radix_sort30DeviceRadixSortHistogramKernelINS1_5radix10policy_hubIffyE10Policy1000ELNS0_9SortOrderE1EfyNS1_21identity_decomposer_tEEEvPT2_PKT1_SA_iiT3_,"aw",@nobits
	.sectionflags	@""
	.align	4
.nv.shared._ZN3cub18CUB_300001_SM_10006detail10radix_sort30DeviceRadixSortHistogramKernelINS1_5radix10policy_hubIffyE10Policy1000ELNS0_9SortOrderE1EfyNS1_21identity_decomposer_tEEEvPT2_PKT1_SA_iiT3_:
	.zero		5120


//--------------------- .nv.shared._ZN3cub18CUB_300001_SM_10006detail10radix_sort31DeviceRadixSortSingleTileKernelINS1_5radix10policy_hubIffyE10Policy1000ELNS0_9SortOrderE1EffyNS1_21identity_decomposer_tEEEvPKT1_PSA_PKT2_PSE_T3_iiT4_ --------------------------
	.section	.nv.shared._ZN3cub18CUB_300001_SM_10006detail10radix_sort31DeviceRadixSortSingleTileKernelINS1_5radix10policy_hubIffyE10Policy1000ELNS0_9SortOrderE1EffyNS1_21identity_decomposer_tEEEvPKT1_PSA_PKT2_PSE_T3_iiT4_,"aw",@nobits
	.sectionflags	@""
	.align	16
.nv.shared._ZN3cub18CUB_300001_SM_10006detail10radix_sort31DeviceRadixSortSingleTileKernelINS1_5radix10policy_hubIffyE10Policy1000ELNS0_9SortOrderE1EffyNS1_21identity_decomposer_tEEEvPKT1_PSA_PKT2_PSE_T3_iiT4_:
	.zero		34880


//--------------------- .nv.shared._ZN3cub18CUB_300001_SM_10006detail10radix_sort29DeviceRadixSortOnesweepKernelINS1_5radix10policy_hubIf4PathyE10Policy1000ELNS0_9SortOrderE1EfS6_yiiNS1_21identity_decomposer_tEEEvPT5_SC_PT3_PKSD_PT1_PKSH_PT2_PKSL_T4_iiT6_ --------------------------
	.section	.nv.shared._ZN3cub18CUB_300001_SM_10006detail10radix_sort29DeviceRadixSortOnesweepKernelINS1_5radix10policy_hubIf4PathyE10Policy1000ELNS0_9SortOrderE1EfS6_yiiNS1_21identity_decomposer_tEEEvPT5_SC_PT3_PKSD_PT1_PKSH_PT2_PKSL_T4_iiT6_,"aw",@nobits
	.sectionflags	@""
	.align	16
.nv.shared._ZN3cub18CUB_300001_SM_10006detail10radix_sort29DeviceRadixSortOnesweepKernelINS1_5radix10policy_hubIf4PathyE10Policy1000ELNS0_9SortOrderE1EfS6_yiiNS1_21identity_decomposer_tEEEvPT5_SC_PT3_PKSD_PT1_PKSH_PT2_PKSL_T4_iiT6_:
	.zero		32256


//--------------------- .nv.shared._ZN3cub18CUB_300001_SM_10006detail10radix_sort33DeviceRadixSortExclusiveSumKernelINS1_5radix10policy_hubIf4PathyE10Policy1000EyEEvPT0_ --------------------------
	.section	.nv.shared._ZN3cub18CUB_300001_SM_10006detail10radix_sort33DeviceRadixSortExclusiveSumKernelINS1_5radix10policy_hubIf4PathyE10Policy1000EyEEvPT0_,"aw",@nobits
	.sectionflags	@""
	.align	16
.nv.shared._ZN3cub18CUB_300001_SM_10006detail10radix_sort33DeviceRadixSortExclusiveSumKernelINS1_5radix10policy_hubIf4PathyE10Policy1000EyEEvPT0_:
	.zero		3360


//--------------------- .nv.shared._ZN3cub18CUB_300001_SM_10006detail10radix_sort30DeviceRadixSortHistogramKernelINS1_5radix10policy_hubIf4PathyE10Policy1000ELNS0_9SortOrderE1EfyNS1_21identity_decomposer_tEEEvPT2_PKT1_SB_iiT3_ --------------------------
	.section	.nv.shared._ZN3cub18CUB_300001_SM_10006detail10radix_sort30DeviceRadixSortHistogramKernelINS1_5radix10policy_hubIf4PathyE10Policy1000ELNS0_9SortOrderE1EfyNS1_21identity_decomposer_tEEEvPT2_PKT1_SB_iiT3_,"aw",@nobits
	.sectionflags	@""
	.align	4
.nv.shared._ZN3cub18CUB_300001_SM_10006detail10radix_sort30DeviceRadixSortHistogramKernelINS1_5radix10policy_hubIf4PathyE10Policy1000ELNS0_9SortOrderE1EfyNS1_21identity_decomposer_tEEEvPT2_PKT1_SB_iiT3_:
	.zero		5120


//--------------------- .nv.shared._ZN3cub18CUB_300001_SM_10006detail10radix_sort31DeviceRadixSortSingleTileKernelINS1_5radix10policy_hubIf4PathyE10Policy1000ELNS0_9SortOrderE1EfS6_yNS1_21identity_decomposer_tEEEvPKT1_PSB_PKT2_PSF_T3_iiT4_ --------------------------
	.section	.nv.shared._ZN3cub18CUB_300001_SM_10006detail10radix_sort31DeviceRadixSortSingleTileKernelINS1_5radix10policy_hubIf4PathyE10Policy1000ELNS0_9SortOrderE1EfS6_yNS1_21identity_decomposer_tEEEvPKT1_PSB_PKT2_PSF_T3_iiT4_,"aw",@nobits
	.sectionflags	@""
	.align	16
.nv.shared._ZN3cub18CUB_300001_SM_10006detail10radix_sort31DeviceRadixSortSingleTileKernelINS1_5radix10policy_hubIf4PathyE10Policy1000ELNS0_9SortOrderE1EfS6_yNS1_21identity_decomposer_tEEEvPKT1_PSB_PKT2_PSF_T3_iiT4_:
	.zero		34880


//--------------------- .nv.constant0._ZN3cub18CUB_300001_SM_10006detail10radix_sort29DeviceRadixSortOnesweepKernelINS1_5radix10policy_hubIffyE10Policy1000ELNS0_9SortOrderE1EffyiiNS1_21identity_decomposer_tEEEvPT5_SB_PT3_PKSC_PT1_PKSG_PT2_PKSK_T4_iiT6_ --------------------------
	.section	.nv.constant0._ZN3cub18CUB_300001_SM_10006detail10radix_sort29DeviceRadixSortOnesweepKernelINS1_5radix10policy_hubIffyE10Policy1000ELNS0_9SortOrderE1EffyiiNS1_21identity_decomposer_tEEEvPT5_SB_PT3_PKSC_PT1_PKSG_PT2_PKSK_T4_iiT6_,"a",@progbits
	.sectionflags	@""
	.align	4
.nv.constant0._ZN3cub18CUB_300001_SM_10006detail10radix_sort29DeviceRadixSortOnesweepKernelINS1_5radix10policy_hubIffyE10Policy1000ELNS0_9SortOrderE1EffyiiNS1_21identity_decomposer_tEEEvPT5_SB_PT3_PKSC_PT1_PKSG_PT2_PKSK_T4_iiT6_:
	.zero		973


//--------------------- .nv.constant0._ZN3cub18CUB_300001_SM_10006detail10radix_sort33DeviceRadixSortExclusiveSumKernelINS1_5radix10policy_hubIffyE10Policy1000EyEEvPT0_ --------------------------
	.section	.nv.constant0._ZN3cub18CUB_300001_SM_10006detail10radix_sort33DeviceRadixSortExclusiveSumKernelINS1_5radix10policy_hubIffyE10Policy1000EyEEvPT0_,"a",@progbits
	.sectionflags	@""
	.align	4
.nv.constant0._ZN3cub18CUB_300001_SM_10006detail10radix_sort33DeviceRadixSortExclusiveSumKernelINS1_5radix10policy_hubIffyE10Policy1000EyEEvPT0_:
	.zero		904


//--------------------- .nv.constant0._ZN3cub18CUB_300001_SM_10006detail10radix_sort30DeviceRadixSortHistogramKernelINS1_5radix10policy_hubIffyE10Policy1000ELNS0_9SortOrderE1EfyNS1_21identity_decomposer_tEEEvPT2_PKT1_SA_iiT3_ --------------------------
	.section	.nv.constant0._ZN3cub18CUB_300001_SM_10006detail10radix_sort30DeviceRadixSortHistogramKernelINS1_5radix10policy_hubIffyE10Policy1000ELNS0_9SortOrderE1EfyNS1_21identity_decomposer_tEEEvPT2_PKT1_SA_iiT3_,"a",@progbits
	.sectionflags	@""
	.align	4
.nv.constant0._ZN3cub18CUB_300001_SM_10006detail10radix_sort30DeviceRadixSortHistogramKernelINS1_5radix10policy_hubIffyE10Policy1000ELNS0_9SortOrderE1EfyNS1_21identity_decomposer_tEEEvPT2_PKT1_SA_iiT3_:
	.zero		929


//--------------------- .nv.constant0._ZN3cub18CUB_300001_SM_10006detail10radix_sort31DeviceRadixSortSingleTileKernelINS1_5radix10policy_hubIffyE10Policy1000ELNS0_9SortOrderE1EffyNS1_21identity_decomposer_tEEEvPKT1_PSA_PKT2_PSE_T3_iiT4_ --------------------------
	.section	.nv.constant0._ZN3cub18CUB_300001_SM_10006detail10radix_sort31DeviceRadixSortSingleTileKernelINS1_5radix10policy_hubIffyE10Policy1000ELNS0_9SortOrderE1EffyNS1_21identity_decomposer_tEEEvPKT1_PSA_PKT2_PSE_T3_iiT4_,"a",@progbits
	.sectionflags	@""
	.align	4
.nv.constant0._ZN3cub18CUB_300001_SM_10006detail10radix_sort31DeviceRadixSortSingleTileKernelINS1_5radix10policy_hubIffyE10Policy1000ELNS0_9SortOrderE1EffyNS1_21identity_decomposer_tEEEvPKT1_PSA_PKT2_PSE_T3_iiT4_:
	.zero		945


//--------------------- .nv.constant0._ZN3cub18CUB_300001_SM_10006detail10radix_sort29DeviceRadixSortOnesweepKernelINS1_5radix10policy_hubIf4PathyE10Policy1000ELNS0_9SortOrderE1EfS6_yiiNS1_21identity_decomposer_tEEEvPT5_SC_PT3_PKSD_PT1_PKSH_PT2_PKSL_T4_iiT6_ --------------------------
	.section	.nv.constant0._ZN3cub18CUB_300001_SM_10006detail10radix_sort29DeviceRadixSortOnesweepKernelINS1_5radix10policy_hubIf4PathyE10Policy1000ELNS0_9SortOrderE1EfS6_yiiNS1_21identity_decomposer_tEEEvPT5_SC_PT3_PKSD_PT1_PKSH_PT2_PKSL_T4_iiT6_,"a",@progbits
	.sectionflags	@""
	.align	4
.nv.constant0._ZN3cub18CUB_300001_SM_10006detail10radix_sort29DeviceRadixSortOnesweepKernelINS1_5radix10policy_hubIf4PathyE10Policy1000ELNS0_9SortOrderE1EfS6_yiiNS1_21identity_decomposer_tEEEvPT5_SC_PT3_PKSD_PT1_PKSH_PT2_PKSL_T4_iiT6_:
	.zero		973


//--------------------- .nv.constant0._ZN3cub18CUB_300001_SM_10006detail10radix_sort33DeviceRadixSortExclusiveSumKernelINS1_5radix10policy_hubIf4PathyE10Policy1000EyEEvPT0_ --------------------------
	.section	.nv.constant0._ZN3cub18CUB_300001_SM_10006detail10radix_sort33DeviceRadixSortExclusiveSumKernelINS1_5radix10policy_hubIf4PathyE10Policy1000EyEEvPT0_,"a",@progbits
	.sectionflags	@""
	.align	4
.nv.constant0._ZN3cub18CUB_300001_SM_10006detail10radix_sort33DeviceRadixSortExclusiveSumKernelINS1_5radix10policy_hubIf4PathyE10Policy1000EyEEvPT0_:
	.zero		904


//--------------------- .nv.constant0._ZN3cub18CUB_300001_SM_10006detail10radix_sort30DeviceRadixSortHistogramKernelINS1_5radix10policy_hubIf4PathyE10Policy1000ELNS0_9SortOrderE1EfyNS1_21identity_decomposer_tEEEvPT2_PKT1_SB_iiT3_ --------------------------
	.section	.nv.constant0._ZN3cub18CUB_300001_SM_10006detail10radix_sort30DeviceRadixSortHistogramKernelINS1_5radix10policy_hubIf4PathyE10Policy1000ELNS0_9SortOrderE1EfyNS1_21identity_decomposer_tEEEvPT2_PKT1_SB_iiT3_,"a",@progbits
	.sectionflags	@""
	.align	4
.nv.constant0._ZN3cub18CUB_300001_SM_10006detail10radix_sort30DeviceRadixSortHistogramKernelINS1_5radix10policy_hubIf4PathyE10Policy1000ELNS0_9SortOrderE1EfyNS1_21identity_decomposer_tEEEvPT2_PKT1_SB_iiT3_:
	.zero		929


//--------------------- .nv.constant0._ZN3cub18CUB_300001_SM_10006detail10radix_sort31DeviceRadixSortSingleTileKernelINS1_5radix10policy_hubIf4PathyE10Policy1000ELNS0_9SortOrderE1EfS6_yNS1_21identity_decomposer_tEEEvPKT1_PSB_PKT2_PSF_T3_iiT4_ --------------------------
	.section	.nv.constant0._ZN3cub18CUB_300001_SM_10006detail10radix_sort31DeviceRadixSortSingleTileKernelINS1_5radix10policy_hubIf4PathyE10Policy1000ELNS0_9SortOrderE1EfS6_yNS1_21identity_decomposer_tEEEvPKT1_PSB_PKT2_PSF_T3_iiT4_,"a",@progbits
	.sectionflags	@""
	.align	4
.nv.constant0._ZN3cub18CUB_300001_SM_10006detail10radix_sort31DeviceRadixSortSingleTileKernelINS1_5radix10policy_hubIf4PathyE10Policy1000ELNS0_9SortOrderE1EfS6_yNS1_21identity_decomposer_tEEEvPKT1_PSB_PKT2_PSF_T3_iiT4_:
	.zero		945


//--------------------- .nv.constant0._ZN3cub18CUB_300001_SM_10006detail11EmptyKernelIvEEvv --------------------------
	.section	.nv.constant0._ZN3cub18CUB_300001_SM_10006detail11EmptyKernelIvEEvv,"a",@progbits
	.sectionflags	@""
	.align	4
.nv.constant0._ZN3cub18CUB_300001_SM_10006detail11EmptyKernelIvEEvv:
	.zero		896


//--------------------- .nv.constant0._Z18rank_opportunitiesP4PathiPf --------------------------
	.section	.nv.constant0._Z18rank_opportunitiesP4PathiPf,"a",@progbits
	.sectionflags	@""
	.align	4
.nv.constant0._Z18rank_opportunitiesP4PathiPf:
	.zero		920


//--------------------- .nv.constant0._Z35calculate_cross_chain_opportunitiesP4PathPiPfii --------------------------
	.section	.nv.constant0._Z35calculate_cross_chain_opportunitiesP4PathPiPfii,"a",@progbits
	.sectionflags	@""
	.align	4
.nv.constant0._Z35calculate_cross_chain_opportunitiesP4PathPiPfii:
	.zero		928


//--------------------- .nv.constant0._Z25find_triangular_arbitrageP4PathPiii --------------------------
	.section	.nv.constant0._Z25find_triangular_arbitrageP4PathPiii,"a",@progbits
	.sectionflags	@""
	.align	4
.nv.constant0._Z25find_triangular_arbitrageP4PathPiii:
	.zero		920


//--------------------- .nv.constant0._Z21find_direct_arbitrageP4PathPiii --------------------------
	.section	.nv.constant0._Z21find_direct_arbitrageP4PathPiii,"a",@progbits
	.sectionflags	@""
	.align	4
.nv.constant0._Z21find_direct_arbitrageP4PathPiii:
	.zero		920


//--------------------- .nv.constant0._Z19update_price_matrixP6Marketi --------------------------
	.section	.nv.constant0._Z19update_price_matrixP6Marketi,"a",@progbits
	.sectionflags	@""
	.align	4
.nv.constant0._Z19update_price_matrixP6Marketi:
	.zero		908


//--------------------- SYMBOLS --------------------------

	.type		.nv.reservedSmem.offset0,@object
	.size		.nv.reservedSmem.offset0,0x4
	.type		.nv.reservedSmem.cap,@object
	.size		.nv.reservedSmem.cap,0x4
